	.target	sm_103a

	.elftype	@"ET_EXEC"


//--------------------- .note.nv.tkinfo           --------------------------
	.section	.note.nv.tkinfo,"",@"SHT_NOTE"
	.sectionflags	@"SHF_NOTE_NV_TKINFO"
	.tkinfo
        /*0018*/ 	.word	0x00000002
        /*0030*/ 	.string	""
        /*0030*/ 	.string	"ptxas"
        /*0030*/ 	.string	"Cuda compilation tools, release 13.0, V13.0.88"
        /*0030*/ 	.string	"Build cuda_13.0.r13.0/compiler.36424714_0"
        /*0030*/ 	.string	"-arch sm_103a -m 64 "



//--------------------- .note.nv.cuinfo           --------------------------
	.section	.note.nv.cuinfo,"",@"SHT_NOTE"
	.sectionflags	@"SHF_NOTE_NV_CUINFO"
        /*0018*/ 	.short	0x0002
        /*001a*/ 	.short	0x0067
        /*001c*/ 	.short	0x0082
	.zero		2


//--------------------- .nv.info                  --------------------------
	.section	.nv.info,"",@"SHT_CUDA_INFO"
	.align	4


	//----- nvinfo : EIATTR_REGCOUNT
	.align		4
        /*0000*/ 	.byte	0x04, 0x2f
        /*0002*/ 	.short	(.L_41 - .L_40)
	.align		4
.L_40:
        /*0004*/ 	.word	index@(_ZN2at6native29vectorized_elementwise_kernelILi8EZZZNS0_15cos_kernel_cudaERNS_18TensorIteratorBaseEENKUlvE0_clEvENKUlvE_clEvEUldE_St5arrayIPcLm2EEEEviT0_T1_)
        /*0008*/ 	.word	0x00000004


	//----- nvinfo : EIATTR_FRAME_SIZE
	.align		4
.L_41:
        /*000c*/ 	.byte	0x04, 0x11
        /*000e*/ 	.short	(.L_43 - .L_42)
	.align		4
.L_42:
        /*0010*/ 	.word	index@(_ZN2at6native29vectorized_elementwise_kernelILi8EZZZNS0_15cos_kernel_cudaERNS_18TensorIteratorBaseEENKUlvE0_clEvENKUlvE_clEvEUldE_St5arrayIPcLm2EEEEviT0_T1_)
        /*0014*/ 	.word	0x00000000


	//----- nvinfo : EIATTR_REGCOUNT
	.align		4
.L_43:
        /*0018*/ 	.byte	0x04, 0x2f
        /*001a*/ 	.short	(.L_45 - .L_44)
	.align		4
.L_44:
        /*001c*/ 	.word	index@(_ZN2at6native29vectorized_elementwise_kernelILi4EZZZNS0_15cos_kernel_cudaERNS_18TensorIteratorBaseEENKUlvE0_clEvENKUlvE_clEvEUldE_St5arrayIPcLm2EEEEviT0_T1_)
        /*0020*/ 	.word	0x0000002e


	//----- nvinfo : EIATTR_FRAME_SIZE
	.align		4
.L_45:
        /*0024*/ 	.byte	0x04, 0x11
        /*0026*/ 	.short	(.L_47 - .L_46)
	.align		4
.L_46:
        /*0028*/ 	.word	index@($_ZN2at6native29vectorized_elementwise_kernelILi4EZZZNS0_15cos_kernel_cudaERNS_18TensorIteratorBaseEENKUlvE0_clEvENKUlvE_clEvEUldE_St5arrayIPcLm2EEEEviT0_T1_$__internal_trig_reduction_slowpathd)
        /*002c*/ 	.word	0x00000028


	//----- nvinfo : EIATTR_FRAME_SIZE
	.align		4
.L_47:
        /*0030*/ 	.byte	0x04, 0x11
        /*0032*/ 	.short	(.L_49 - .L_48)
	.align		4
.L_48:
        /*0034*/ 	.word	index@(_ZN2at6native29vectorized_elementwise_kernelILi4EZZZNS0_15cos_kernel_cudaERNS_18TensorIteratorBaseEENKUlvE0_clEvENKUlvE_clEvEUldE_St5arrayIPcLm2EEEEviT0_T1_)
        /*0038*/ 	.word	0x00000028


	//----- nvinfo : EIATTR_REGCOUNT
	.align		4
.L_49:
        /*003c*/ 	.byte	0x04, 0x2f
        /*003e*/ 	.short	(.L_51 - .L_50)
	.align		4
.L_50:
        /*0040*/ 	.word	index@(_ZN2at6native29vectorized_elementwise_kernelILi2EZZZNS0_15cos_kernel_cudaERNS_18TensorIteratorBaseEENKUlvE0_clEvENKUlvE_clEvEUldE_St5arrayIPcLm2EEEEviT0_T1_)
        /*0044*/ 	.word	0x0000002e


	//----- nvinfo : EIATTR_FRAME_SIZE
	.align		4
.L_51:
        /*0048*/ 	.byte	0x04, 0x11
        /*004a*/ 	.short	(.L_53 - .L_52)
	.align		4
.L_52:
        /*004c*/ 	.word	index@($_ZN2at6native29vectorized_elementwise_kernelILi2EZZZNS0_15cos_kernel_cudaERNS_18TensorIteratorBaseEENKUlvE0_clEvENKUlvE_clEvEUldE_St5arrayIPcLm2EEEEviT0_T1_$__internal_trig_reduction_slowpathd)
        /*0050*/ 	.word	0x00000028


	//----- nvinfo : EIATTR_FRAME_SIZE
	.align		4
.L_53:
        /*0054*/ 	.byte	0x04, 0x11
        /*0056*/ 	.short	(.L_55 - .L_54)
	.align		4
.L_54:
        /*0058*/ 	.word	index@(_ZN2at6native29vectorized_elementwise_kernelILi2EZZZNS0_15cos_kernel_cudaERNS_18TensorIteratorBaseEENKUlvE0_clEvENKUlvE_clEvEUldE_St5arrayIPcLm2EEEEviT0_T1_)
        /*005c*/ 	.word	0x00000028


	//----- nvinfo : EIATTR_REGCOUNT
	.align		4
.L_55:
        /*0060*/ 	.byte	0x04, 0x2f
        /*0062*/ 	.short	(.L_57 - .L_56)
	.align		4
.L_56:
        /*0064*/ 	.word	index@(_ZN2at6native27unrolled_elementwise_kernelIZZZNS0_15cos_kernel_cudaERNS_18TensorIteratorBaseEENKUlvE0_clEvENKUlvE_clEvEUldE_St5arrayIPcLm2EELi4E23TrivialOffsetCalculatorILi1EjESB_NS0_6memory15LoadWithoutCastENSC_16StoreWithoutCastEEEviT_T0_T2_T3_T4_T5_)
        /*0068*/ 	.word	0x00000020


	//----- nvinfo : EIATTR_FRAME_SIZE
	.align		4
.L_57:
        /*006c*/ 	.byte	0x04, 0x11
        /*006e*/ 	.short	(.L_59 - .L_58)
	.align		4
.L_58:
        /*0070*/ 	.word	index@($_ZN2at6native27unrolled_elementwise_kernelIZZZNS0_15cos_kernel_cudaERNS_18TensorIteratorBaseEENKUlvE0_clEvENKUlvE_clEvEUldE_St5arrayIPcLm2EELi4E23TrivialOffsetCalculatorILi1EjESB_NS0_6memory15LoadWithoutCastENSC_16StoreWithoutCastEEEviT_T0_T2_T3_T4_T5_$__internal_trig_reduction_slowpathd)
        /*0074*/ 	.word	0x00000028


	//----- nvinfo : EIATTR_FRAME_SIZE
	.align		4
.L_59:
        /*0078*/ 	.byte	0x04, 0x11
        /*007a*/ 	.short	(.L_61 - .L_60)
	.align		4
.L_60:
        /*007c*/ 	.word	index@(_ZN2at6native27unrolled_elementwise_kernelIZZZNS0_15cos_kernel_cudaERNS_18TensorIteratorBaseEENKUlvE0_clEvENKUlvE_clEvEUldE_St5arrayIPcLm2EELi4E23TrivialOffsetCalculatorILi1EjESB_NS0_6memory15LoadWithoutCastENSC_16StoreWithoutCastEEEviT_T0_T2_T3_T4_T5_)
        /*0080*/ 	.word	0x00000028


	//----- nvinfo : EIATTR_REGCOUNT
	.align		4
.L_61:
        /*0084*/ 	.byte	0x04, 0x2f
        /*0086*/ 	.short	(.L_63 - .L_62)
	.align		4
.L_62:
        /*0088*/ 	.word	index@(_ZN2at6native18elementwise_kernelILi128ELi2EZNS0_22gpu_kernel_impl_nocastIZZZNS0_15cos_kernel_cudaERNS_18TensorIteratorBaseEENKUlvE0_clEvENKUlvE_clEvEUldE_EEvS4_RKT_EUliE_EEviT1_)
        /*008c*/ 	.word	0x0000001e


	//----- nvinfo : EIATTR_FRAME_SIZE
	.align		4
.L_63:
        /*0090*/ 	.byte	0x04, 0x11
        /*0092*/ 	.short	(.L_65 - .L_64)
	.align		4
.L_64:
        /*0094*/ 	.word	index@($_ZN2at6native18elementwise_kernelILi128ELi2EZNS0_22gpu_kernel_impl_nocastIZZZNS0_15cos_kernel_cudaERNS_18TensorIteratorBaseEENKUlvE0_clEvENKUlvE_clEvEUldE_EEvS4_RKT_EUliE_EEviT1_$__internal_trig_reduction_slowpathd)
        /*0098*/ 	.word	0x00000028


	//----- nvinfo : EIATTR_FRAME_SIZE
	.align		4
.L_65:
        /*009c*/ 	.byte	0x04, 0x11
        /*009e*/ 	.short	(.L_67 - .L_66)
	.align		4
.L_66:
        /*00a0*/ 	.word	index@(_ZN2at6native18elementwise_kernelILi128ELi2EZNS0_22gpu_kernel_impl_nocastIZZZNS0_15cos_kernel_cudaERNS_18TensorIteratorBaseEENKUlvE0_clEvENKUlvE_clEvEUldE_EEvS4_RKT_EUliE_EEviT1_)
        /*00a4*/ 	.word	0x00000028


	//----- nvinfo : EIATTR_REGCOUNT
	.align		4
.L_67:
        /*00a8*/ 	.byte	0x04, 0x2f
        /*00aa*/ 	.short	(.L_69 - .L_68)
	.align		4
.L_68:
        /*00ac*/ 	.word	index@(_ZN2at6native27unrolled_elementwise_kernelIZZZNS0_15cos_kernel_cudaERNS_18TensorIteratorBaseEENKUlvE0_clEvENKUlvE_clEvEUldE_St5arrayIPcLm2EELi4E23TrivialOffsetCalculatorILi1EjESB_NS0_6memory12LoadWithCastILi1EEENSC_13StoreWithCastILi1EEEEEviT_T0_T2_T3_T4_T5_)
        /*00b0*/ 	.word	0x00000028


	//----- nvinfo : EIATTR_FRAME_SIZE
	.align		4
.L_69:
        /*00b4*/ 	.byte	0x04, 0x11
        /*00b6*/ 	.short	(.L_71 - .L_70)
	.align		4
.L_70:
        /*00b8*/ 	.word	index@($_ZN2at6native27unrolled_elementwise_kernelIZZZNS0_15cos_kernel_cudaERNS_18TensorIteratorBaseEENKUlvE0_clEvENKUlvE_clEvEUldE_St5arrayIPcLm2EELi4E23TrivialOffsetCalculatorILi1EjESB_NS0_6memory12LoadWithCastILi1EEENSC_13StoreWithCastILi1EEEEEviT_T0_T2_T3_T4_T5_$__internal_trig_reduction_slowpathd)
        /*00bc*/ 	.word	0x00000028


	//----- nvinfo : EIATTR_FRAME_SIZE
	.align		4
.L_71:
        /*00c0*/ 	.byte	0x04, 0x11
        /*00c2*/ 	.short	(.L_73 - .L_72)
	.align		4
.L_72:
        /*00c4*/ 	.word	index@(_ZN2at6native27unrolled_elementwise_kernelIZZZNS0_15cos_kernel_cudaERNS_18TensorIteratorBaseEENKUlvE0_clEvENKUlvE_clEvEUldE_St5arrayIPcLm2EELi4E23TrivialOffsetCalculatorILi1EjESB_NS0_6memory12LoadWithCastILi1EEENSC_13StoreWithCastILi1EEEEEviT_T0_T2_T3_T4_T5_)
        /*00c8*/ 	.word	0x00000028


	//----- nvinfo : EIATTR_REGCOUNT
	.align		4
.L_73:
        /*00cc*/ 	.byte	0x04, 0x2f
        /*00ce*/ 	.short	(.L_75 - .L_74)
	.align		4
.L_74:
        /*00d0*/ 	.word	index@(_ZN2at6native18elementwise_kernelILi128ELi4EZNS0_15gpu_kernel_implIZZZNS0_15cos_kernel_cudaERNS_18TensorIteratorBaseEENKUlvE0_clEvENKUlvE_clEvEUldE_EEvS4_RKT_EUliE_EEviT1_)
        /*00d4*/ 	.word	0x0000001c


	//----- nvinfo : EIATTR_FRAME_SIZE
	.align		4
.L_75:
        /*00d8*/ 	.byte	0x04, 0x11
        /*00da*/ 	.short	(.L_77 - .L_76)
	.align		4
.L_76:
        /*00dc*/ 	.word	index@($_ZN2at6native18elementwise_kernelILi128ELi4EZNS0_15gpu_kernel_implIZZZNS0_15cos_kernel_cudaERNS_18TensorIteratorBaseEENKUlvE0_clEvENKUlvE_clEvEUldE_EEvS4_RKT_EUliE_EEviT1_$__internal_trig_reduction_slowpathd)
        /*00e0*/ 	.word	0x00000028


	//----- nvinfo : EIATTR_FRAME_SIZE
	.align		4
.L_77:
        /*00e4*/ 	.byte	0x04, 0x11
        /*00e6*/ 	.short	(.L_79 - .L_78)
	.align		4
.L_78:
        /*00e8*/ 	.word	index@(_ZN2at6native18elementwise_kernelILi128ELi4EZNS0_15gpu_kernel_implIZZZNS0_15cos_kernel_cudaERNS_18TensorIteratorBaseEENKUlvE0_clEvENKUlvE_clEvEUldE_EEvS4_RKT_EUliE_EEviT1_)
        /*00ec*/ 	.word	0x00000028


	//----- nvinfo : EIATTR_REGCOUNT
	.align		4
.L_79:
        /*00f0*/ 	.byte	0x04, 0x2f
        /*00f2*/ 	.short	(.L_81 - .L_80)
	.align		4
.L_80:
        /*00f4*/ 	.word	index@(_ZN2at6native29vectorized_elementwise_kernelILi8EZZZNS0_15cos_kernel_cudaERNS_18TensorIteratorBaseEENKUlvE0_clEvENKUlvE0_clEvEUlfE_St5arrayIPcLm2EEEEviT0_T1_)
        /*00f8*/ 	.word	0x00000004


	//----- nvinfo : EIATTR_FRAME_SIZE
	.align		4
.L_81:
        /*00fc*/ 	.byte	0x04, 0x11
        /*00fe*/ 	.short	(.L_83 - .L_82)
	.align		4
.L_82:
        /*0100*/ 	.word	index@(_ZN2at6native29vectorized_elementwise_kernelILi8EZZZNS0_15cos_kernel_cudaERNS_18TensorIteratorBaseEENKUlvE0_clEvENKUlvE0_clEvEUlfE_St5arrayIPcLm2EEEEviT0_T1_)
        /*0104*/ 	.word	0x00000000


	//----- nvinfo : EIATTR_REGCOUNT
	.align		4
.L_83:
        /*0108*/ 	.byte	0x04, 0x2f
        /*010a*/ 	.short	(.L_85 - .L_84)
	.align		4
.L_84:
        /*010c*/ 	.word	index@(_ZN2at6native29vectorized_elementwise_kernelILi4EZZZNS0_15cos_kernel_cudaERNS_18TensorIteratorBaseEENKUlvE0_clEvENKUlvE0_clEvEUlfE_St5arrayIPcLm2EEEEviT0_T1_)
        /*0110*/ 	.word	0x00000020


	//----- nvinfo : EIATTR_FRAME_SIZE
	.align		4
.L_85:
        /*0114*/ 	.byte	0x04, 0x11
        /*0116*/ 	.short	(.L_87 - .L_86)
	.align		4
.L_86:
        /*0118*/ 	.word	index@(_ZN2at6native29vectorized_elementwise_kernelILi4EZZZNS0_15cos_kernel_cudaERNS_18TensorIteratorBaseEENKUlvE0_clEvENKUlvE0_clEvEUlfE_St5arrayIPcLm2EEEEviT0_T1_)
        /*011c*/ 	.word	0x00000000


	//----- nvinfo : EIATTR_REGCOUNT
	.align		4
.L_87:
        /*0120*/ 	.byte	0x04, 0x2f
        /*0122*/ 	.short	(.L_89 - .L_88)
	.align		4
.L_88:
        /*0124*/ 	.word	index@(_ZN2at6native29vectorized_elementwise_kernelILi2EZZZNS0_15cos_kernel_cudaERNS_18TensorIteratorBaseEENKUlvE0_clEvENKUlvE0_clEvEUlfE_St5arrayIPcLm2EEEEviT0_T1_)
        /*0128*/ 	.word	0x00000020


	//----- nvinfo : EIATTR_FRAME_SIZE
	.align		4
.L_89:
        /*012c*/ 	.byte	0x04, 0x11
        /*012e*/ 	.short	(.L_91 - .L_90)
	.align		4
.L_90:
        /*0130*/ 	.word	index@(_ZN2at6native29vectorized_elementwise_kernelILi2EZZZNS0_15cos_kernel_cudaERNS_18TensorIteratorBaseEENKUlvE0_clEvENKUlvE0_clEvEUlfE_St5arrayIPcLm2EEEEviT0_T1_)
        /*0134*/ 	.word	0x00000000


	//----- nvinfo : EIATTR_REGCOUNT
	.align		4
.L_91:
        /*0138*/ 	.byte	0x04, 0x2f
        /*013a*/ 	.short	(.L_93 - .L_92)
	.align		4
.L_92:
        /*013c*/ 	.word	index@(_ZN2at6native27unrolled_elementwise_kernelIZZZNS0_15cos_kernel_cudaERNS_18TensorIteratorBaseEENKUlvE0_clEvENKUlvE0_clEvEUlfE_St5arrayIPcLm2EELi4E23TrivialOffsetCalculatorILi1EjESB_NS0_6memory15LoadWithoutCastENSC_16StoreWithoutCastEEEviT_T0_T2_T3_T4_T5_)
        /*0140*/ 	.word	0x00000017


	//----- nvinfo : EIATTR_FRAME_SIZE
	.align		4
.L_93:
        /*0144*/ 	.byte	0x04, 0x11
        /*0146*/ 	.short	(.L_95 - .L_94)
	.align		4
.L_94:
        /*0148*/ 	.word	index@(_ZN2at6native27unrolled_elementwise_kernelIZZZNS0_15cos_kernel_cudaERNS_18TensorIteratorBaseEENKUlvE0_clEvENKUlvE0_clEvEUlfE_St5arrayIPcLm2EELi4E23TrivialOffsetCalculatorILi1EjESB_NS0_6memory15LoadWithoutCastENSC_16StoreWithoutCastEEEviT_T0_T2_T3_T4_T5_)
        /*014c*/ 	.word	0x00000000


	//----- nvinfo : EIATTR_REGCOUNT
	.align		4
.L_95:
        /*0150*/ 	.byte	0x04, 0x2f
        /*0152*/ 	.short	(.L_97 - .L_96)
	.align		4
.L_96:
        /*0154*/ 	.word	index@(_ZN2at6native18elementwise_kernelILi128ELi2EZNS0_22gpu_kernel_impl_nocastIZZZNS0_15cos_kernel_cudaERNS_18TensorIteratorBaseEENKUlvE0_clEvENKUlvE0_clEvEUlfE_EEvS4_RKT_EUliE_EEviT1_)
        /*0158*/ 	.word	0x00000014


	//----- nvinfo : EIATTR_FRAME_SIZE
	.align		4
.L_97:
        /*015c*/ 	.byte	0x04, 0x11
        /*015e*/ 	.short	(.L_99 - .L_98)
	.align		4
.L_98:
        /*0160*/ 	.word	index@(_ZN2at6native18elementwise_kernelILi128ELi2EZNS0_22gpu_kernel_impl_nocastIZZZNS0_15cos_kernel_cudaERNS_18TensorIteratorBaseEENKUlvE0_clEvENKUlvE0_clEvEUlfE_EEvS4_RKT_EUliE_EEviT1_)
        /*0164*/ 	.word	0x00000000


	//----- nvinfo : EIATTR_REGCOUNT
	.align		4
.L_99:
        /*0168*/ 	.byte	0x04, 0x2f
        /*016a*/ 	.short	(.L_101 - .L_100)
	.align		4
.L_100:
        /*016c*/ 	.word	index@(_ZN2at6native27unrolled_elementwise_kernelIZZZNS0_15cos_kernel_cudaERNS_18TensorIteratorBaseEENKUlvE0_clEvENKUlvE0_clEvEUlfE_St5arrayIPcLm2EELi4E23TrivialOffsetCalculatorILi1EjESB_NS0_6memory12LoadWithCastILi1EEENSC_13StoreWithCastILi1EEEEEviT_T0_T2_T3_T4_T5_)
        /*0170*/ 	.word	0x0000001d


	//----- nvinfo : EIATTR_FRAME_SIZE
	.align		4
.L_101:
        /*0174*/ 	.byte	0x04, 0x11
        /*0176*/ 	.short	(.L_103 - .L_102)
	.align		4
.L_102:
        /*0178*/ 	.word	index@(_ZN2at6native27unrolled_elementwise_kernelIZZZNS0_15cos_kernel_cudaERNS_18TensorIteratorBaseEENKUlvE0_clEvENKUlvE0_clEvEUlfE_St5arrayIPcLm2EELi4E23TrivialOffsetCalculatorILi1EjESB_NS0_6memory12LoadWithCastILi1EEENSC_13StoreWithCastILi1EEEEEviT_T0_T2_T3_T4_T5_)
        /*017c*/ 	.word	0x00000000


	//----- nvinfo : EIATTR_REGCOUNT
	.align		4
.L_103:
        /*0180*/ 	.byte	0x04, 0x2f
        /*0182*/ 	.short	(.L_105 - .L_104)
	.align		4
.L_104:
        /*0184*/ 	.word	index@(_ZN2at6native18elementwise_kernelILi128ELi4EZNS0_15gpu_kernel_implIZZZNS0_15cos_kernel_cudaERNS_18TensorIteratorBaseEENKUlvE0_clEvENKUlvE0_clEvEUlfE_EEvS4_RKT_EUliE_EEviT1_)
        /*0188*/ 	.word	0x00000018


	//----- nvinfo : EIATTR_FRAME_SIZE
	.align		4
.L_105:
        /*018c*/ 	.byte	0x04, 0x11
        /*018e*/ 	.short	(.L_107 - .L_106)
	.align		4
.L_106:
        /*0190*/ 	.word	index@(_ZN2at6native18elementwise_kernelILi128ELi4EZNS0_15gpu_kernel_implIZZZNS0_15cos_kernel_cudaERNS_18TensorIteratorBaseEENKUlvE0_clEvENKUlvE0_clEvEUlfE_EEvS4_RKT_EUliE_EEviT1_)
        /*0194*/ 	.word	0x00000000


	//----- nvinfo : EIATTR_REGCOUNT
	.align		4
.L_107:
        /*0198*/ 	.byte	0x04, 0x2f
        /*019a*/ 	.short	(.L_109 - .L_108)
	.align		4
.L_108:
        /*019c*/ 	.word	index@(_ZN2at6native29vectorized_elementwise_kernelILi8EZZZNS0_15cos_kernel_cudaERNS_18TensorIteratorBaseEENKUlvE0_clEvENKUlvE1_clEvEUlN3c104HalfEE_St5arrayIPcLm2EEEEviT0_T1_)
        /*01a0*/ 	.word	0x00000004


	//----- nvinfo : EIATTR_FRAME_SIZE
	.align		4
.L_109:
        /*01a4*/ 	.byte	0x04, 0x11
        /*01a6*/ 	.short	(.L_111 - .L_110)
	.align		4
.L_110:
        /*01a8*/ 	.word	index@(_ZN2at6native29vectorized_elementwise_kernelILi8EZZZNS0_15cos_kernel_cudaERNS_18TensorIteratorBaseEENKUlvE0_clEvENKUlvE1_clEvEUlN3c104HalfEE_St5arrayIPcLm2EEEEviT0_T1_)
        /*01ac*/ 	.word	0x00000000


	//----- nvinfo : EIATTR_REGCOUNT
	.align		4
.L_111:
        /*01b0*/ 	.byte	0x04, 0x2f
        /*01b2*/ 	.short	(.L_113 - .L_112)
	.align		4
.L_112:
        /*01b4*/ 	.word	index@(_ZN2at6native29vectorized_elementwise_kernelILi4EZZZNS0_15cos_kernel_cudaERNS_18TensorIteratorBaseEENKUlvE0_clEvENKUlvE1_clEvEUlN3c104HalfEE_St5arrayIPcLm2EEEEviT0_T1_)
        /*01b8*/ 	.word	0x00000020


	//----- nvinfo : EIATTR_FRAME_SIZE
	.align		4
.L_113:
        /*01bc*/ 	.byte	0x04, 0x11
        /*01be*/ 	.short	(.L_115 - .L_114)
	.align		4
.L_114:
        /*01c0*/ 	.word	index@(_ZN2at6native29vectorized_elementwise_kernelILi4EZZZNS0_15cos_kernel_cudaERNS_18TensorIteratorBaseEENKUlvE0_clEvENKUlvE1_clEvEUlN3c104HalfEE_St5arrayIPcLm2EEEEviT0_T1_)
        /*01c4*/ 	.word	0x00000000


	//----- nvinfo : EIATTR_REGCOUNT
	.align		4
.L_115:
        /*01c8*/ 	.byte	0x04, 0x2f
        /*01ca*/ 	.short	(.L_117 - .L_116)
	.align		4
.L_116:
        /*01cc*/ 	.word	index@(_ZN2at6native29vectorized_elementwise_kernelILi2EZZZNS0_15cos_kernel_cudaERNS_18TensorIteratorBaseEENKUlvE0_clEvENKUlvE1_clEvEUlN3c104HalfEE_St5arrayIPcLm2EEEEviT0_T1_)
        /*01d0*/ 	.word	0x00000020


	//----- nvinfo : EIATTR_FRAME_SIZE
	.align		4
.L_117:
        /*01d4*/ 	.byte	0x04, 0x11
        /*01d6*/ 	.short	(.L_119 - .L_118)
	.align		4
.L_118:
        /*01d8*/ 	.word	index@(_ZN2at6native29vectorized_elementwise_kernelILi2EZZZNS0_15cos_kernel_cudaERNS_18TensorIteratorBaseEENKUlvE0_clEvENKUlvE1_clEvEUlN3c104HalfEE_St5arrayIPcLm2EEEEviT0_T1_)
        /*01dc*/ 	.word	0x00000000


	//----- nvinfo : EIATTR_REGCOUNT
	.align		4
.L_119:
        /*01e0*/ 	.byte	0x04, 0x2f
        /*01e2*/ 	.short	(.L_121 - .L_120)
	.align		4
.L_120:
        /*01e4*/ 	.word	index@(_ZN2at6native27unrolled_elementwise_kernelIZZZNS0_15cos_kernel_cudaERNS_18TensorIteratorBaseEENKUlvE0_clEvENKUlvE1_clEvEUlN3c104HalfEE_St5arrayIPcLm2EELi4E23TrivialOffsetCalculatorILi1EjESD_NS0_6memory15LoadWithoutCastENSE_16StoreWithoutCastEEEviT_T0_T2_T3_T4_T5_)
        /*01e8*/ 	.word	0x00000018


	//----- nvinfo : EIATTR_FRAME_SIZE
	.align		4
.L_121:
        /*01ec*/ 	.byte	0x04, 0x11
        /*01ee*/ 	.short	(.L_123 - .L_122)
	.align		4
.L_122:
        /*01f0*/ 	.word	index@(_ZN2at6native27unrolled_elementwise_kernelIZZZNS0_15cos_kernel_cudaERNS_18TensorIteratorBaseEENKUlvE0_clEvENKUlvE1_clEvEUlN3c104HalfEE_St5arrayIPcLm2EELi4E23TrivialOffsetCalculatorILi1EjESD_NS0_6memory15LoadWithoutCastENSE_16StoreWithoutCastEEEviT_T0_T2_T3_T4_T5_)
        /*01f4*/ 	.word	0x00000000


	//----- nvinfo : EIATTR_REGCOUNT
	.align		4
.L_123:
        /*01f8*/ 	.byte	0x04, 0x2f
        /*01fa*/ 	.short	(.L_125 - .L_124)
	.align		4
.L_124:
        /*01fc*/ 	.word	index@(_ZN2at6native18elementwise_kernelILi128ELi4EZNS0_22gpu_kernel_impl_nocastIZZZNS0_15cos_kernel_cudaERNS_18TensorIteratorBaseEENKUlvE0_clEvENKUlvE1_clEvEUlN3c104HalfEE_EEvS4_RKT_EUliE_EEviT1_)
        /*0200*/ 	.word	0x00000014


	//----- nvinfo : EIATTR_FRAME_SIZE
	.align		4
.L_125:
        /*0204*/ 	.byte	0x04, 0x11
        /*0206*/ 	.short	(.L_127 - .L_126)
	.align		4
.L_126:
        /*0208*/ 	.word	index@(_ZN2at6native18elementwise_kernelILi128ELi4EZNS0_22gpu_kernel_impl_nocastIZZZNS0_15cos_kernel_cudaERNS_18TensorIteratorBaseEENKUlvE0_clEvENKUlvE1_clEvEUlN3c104HalfEE_EEvS4_RKT_EUliE_EEviT1_)
        /*020c*/ 	.word	0x00000000


	//----- nvinfo : EIATTR_REGCOUNT
	.align		4
.L_127:
        /*0210*/ 	.byte	0x04, 0x2f
        /*0212*/ 	.short	(.L_129 - .L_128)
	.align		4
.L_128:
        /*0214*/ 	.word	index@(_ZN2at6native27unrolled_elementwise_kernelIZZZNS0_15cos_kernel_cudaERNS_18TensorIteratorBaseEENKUlvE0_clEvENKUlvE1_clEvEUlN3c104HalfEE_St5arrayIPcLm2EELi4E23TrivialOffsetCalculatorILi1EjESD_NS0_6memory12LoadWithCastILi1EEENSE_13StoreWithCastILi1EEEEEviT_T0_T2_T3_T4_T5_)
        /*0218*/ 	.word	0x0000001c


	//----- nvinfo : EIATTR_FRAME_SIZE
	.align		4
.L_129:
        /*021c*/ 	.byte	0x04, 0x11
        /*021e*/ 	.short	(.L_131 - .L_130)
	.align		4
.L_130:
        /*0220*/ 	.word	index@(_ZN2at6native27unrolled_elementwise_kernelIZZZNS0_15cos_kernel_cudaERNS_18TensorIteratorBaseEENKUlvE0_clEvENKUlvE1_clEvEUlN3c104HalfEE_St5arrayIPcLm2EELi4E23TrivialOffsetCalculatorILi1EjESD_NS0_6memory12LoadWithCastILi1EEENSE_13StoreWithCastILi1EEEEEviT_T0_T2_T3_T4_T5_)
        /*0224*/ 	.word	0x00000000


	//----- nvinfo : EIATTR_REGCOUNT
	.align		4
.L_131:
        /*0228*/ 	.byte	0x04, 0x2f
        /*022a*/ 	.short	(.L_133 - .L_132)
	.align		4
.L_132:
        /*022c*/ 	.word	index@(_ZN2at6native18elementwise_kernelILi128ELi4EZNS0_15gpu_kernel_implIZZZNS0_15cos_kernel_cudaERNS_18TensorIteratorBaseEENKUlvE0_clEvENKUlvE1_clEvEUlN3c104HalfEE_EEvS4_RKT_EUliE_EEviT1_)
        /*0230*/ 	.word	0x00000018


	//----- nvinfo : EIATTR_FRAME_SIZE
	.align		4
.L_133:
        /*0234*/ 	.byte	0x04, 0x11
        /*0236*/ 	.short	(.L_135 - .L_134)
	.align		4
.L_134:
        /*0238*/ 	.word	index@(_ZN2at6native18elementwise_kernelILi128ELi4EZNS0_15gpu_kernel_implIZZZNS0_15cos_kernel_cudaERNS_18TensorIteratorBaseEENKUlvE0_clEvENKUlvE1_clEvEUlN3c104HalfEE_EEvS4_RKT_EUliE_EEviT1_)
        /*023c*/ 	.word	0x00000000


	//----- nvinfo : EIATTR_REGCOUNT
	.align		4
.L_135:
        /*0240*/ 	.byte	0x04, 0x2f
        /*0242*/ 	.short	(.L_137 - .L_136)
	.align		4
.L_136:
        /*0244*/ 	.word	index@(_ZN2at6native29vectorized_elementwise_kernelILi8EZZZNS0_15cos_kernel_cudaERNS_18TensorIteratorBaseEENKUlvE0_clEvENKUlvE2_clEvEUlN3c108BFloat16EE_St5arrayIPcLm2EEEEviT0_T1_)
        /*0248*/ 	.word	0x00000004


	//----- nvinfo : EIATTR_FRAME_SIZE
	.align		4
.L_137:
        /*024c*/ 	.byte	0x04, 0x11
        /*024e*/ 	.short	(.L_139 - .L_138)
	.align		4
.L_138:
        /*0250*/ 	.word	index@(_ZN2at6native29vectorized_elementwise_kernelILi8EZZZNS0_15cos_kernel_cudaERNS_18TensorIteratorBaseEENKUlvE0_clEvENKUlvE2_clEvEUlN3c108BFloat16EE_St5arrayIPcLm2EEEEviT0_T1_)
        /*0254*/ 	.word	0x00000000


	//----- nvinfo : EIATTR_REGCOUNT
	.align		4
.L_139:
        /*0258*/ 	.byte	0x04, 0x2f
        /*025a*/ 	.short	(.L_141 - .L_140)
	.align		4
.L_140:
        /*025c*/ 	.word	index@(_ZN2at6native29vectorized_elementwise_kernelILi4EZZZNS0_15cos_kernel_cudaERNS_18TensorIteratorBaseEENKUlvE0_clEvENKUlvE2_clEvEUlN3c108BFloat16EE_St5arrayIPcLm2EEEEviT0_T1_)
        /*0260*/ 	.word	0x00000020


	//----- nvinfo : EIATTR_FRAME_SIZE
	.align		4
.L_141:
        /*0264*/ 	.byte	0x04, 0x11
        /*0266*/ 	.short	(.L_143 - .L_142)
	.align		4
.L_142:
        /*0268*/ 	.word	index@(_ZN2at6native29vectorized_elementwise_kernelILi4EZZZNS0_15cos_kernel_cudaERNS_18TensorIteratorBaseEENKUlvE0_clEvENKUlvE2_clEvEUlN3c108BFloat16EE_St5arrayIPcLm2EEEEviT0_T1_)
        /*026c*/ 	.word	0x00000000


	//----- nvinfo : EIATTR_REGCOUNT
	.align		4
.L_143:
        /*0270*/ 	.byte	0x04, 0x2f
        /*0272*/ 	.short	(.L_145 - .L_144)
	.align		4
.L_144:
        /*0274*/ 	.word	index@(_ZN2at6native29vectorized_elementwise_kernelILi2EZZZNS0_15cos_kernel_cudaERNS_18TensorIteratorBaseEENKUlvE0_clEvENKUlvE2_clEvEUlN3c108BFloat16EE_St5arrayIPcLm2EEEEviT0_T1_)
        /*0278*/ 	.word	0x00000020


	//----- nvinfo : EIATTR_FRAME_SIZE
	.align		4
.L_145:
        /*027c*/ 	.byte	0x04, 0x11
        /*027e*/ 	.short	(.L_147 - .L_146)
	.align		4
.L_146:
        /*0280*/ 	.word	index@(_ZN2at6native29vectorized_elementwise_kernelILi2EZZZNS0_15cos_kernel_cudaERNS_18TensorIteratorBaseEENKUlvE0_clEvENKUlvE2_clEvEUlN3c108BFloat16EE_St5arrayIPcLm2EEEEviT0_T1_)
        /*0284*/ 	.word	0x00000000


	//----- nvinfo : EIATTR_REGCOUNT
	.align		4
.L_147:
        /*0288*/ 	.byte	0x04, 0x2f
        /*028a*/ 	.short	(.L_149 - .L_148)
	.align		4
.L_148:
        /*028c*/ 	.word	index@(_ZN2at6native27unrolled_elementwise_kernelIZZZNS0_15cos_kernel_cudaERNS_18TensorIteratorBaseEENKUlvE0_clEvENKUlvE2_clEvEUlN3c108BFloat16EE_St5arrayIPcLm2EELi4E23TrivialOffsetCalculatorILi1EjESD_NS0_6memory15LoadWithoutCastENSE_16StoreWithoutCastEEEviT_T0_T2_T3_T4_T5_)
        /*0290*/ 	.word	0x00000018


	//----- nvinfo : EIATTR_FRAME_SIZE
	.align		4
.L_149:
        /*0294*/ 	.byte	0x04, 0x11
        /*0296*/ 	.short	(.L_151 - .L_150)
	.align		4
.L_150:
        /*0298*/ 	.word	index@(_ZN2at6native27unrolled_elementwise_kernelIZZZNS0_15cos_kernel_cudaERNS_18TensorIteratorBaseEENKUlvE0_clEvENKUlvE2_clEvEUlN3c108BFloat16EE_St5arrayIPcLm2EELi4E23TrivialOffsetCalculatorILi1EjESD_NS0_6memory15LoadWithoutCastENSE_16StoreWithoutCastEEEviT_T0_T2_T3_T4_T5_)
        /*029c*/ 	.word	0x00000000


	//----- nvinfo : EIATTR_REGCOUNT
	.align		4
.L_151:
        /*02a0*/ 	.byte	0x04, 0x2f
        /*02a2*/ 	.short	(.L_153 - .L_152)
	.align		4
.L_152:
        /*02a4*/ 	.word	index@(_ZN2at6native18elementwise_kernelILi128ELi4EZNS0_22gpu_kernel_impl_nocastIZZZNS0_15cos_kernel_cudaERNS_18TensorIteratorBaseEENKUlvE0_clEvENKUlvE2_clEvEUlN3c108BFloat16EE_EEvS4_RKT_EUliE_EEviT1_)
        /*02a8*/ 	.word	0x00000014


	//----- nvinfo : EIATTR_FRAME_SIZE
	.align		4
.L_153:
        /*02ac*/ 	.byte	0x04, 0x11
        /*02ae*/ 	.short	(.L_155 - .L_154)
	.align		4
.L_154:
        /*02b0*/ 	.word	index@(_ZN2at6native18elementwise_kernelILi128ELi4EZNS0_22gpu_kernel_impl_nocastIZZZNS0_15cos_kernel_cudaERNS_18TensorIteratorBaseEENKUlvE0_clEvENKUlvE2_clEvEUlN3c108BFloat16EE_EEvS4_RKT_EUliE_EEviT1_)
        /*02b4*/ 	.word	0x00000000


	//----- nvinfo : EIATTR_REGCOUNT
	.align		4
.L_155:
        /*02b8*/ 	.byte	0x04, 0x2f
        /*02ba*/ 	.short	(.L_157 - .L_156)
	.align		4
.L_156:
        /*02bc*/ 	.word	index@(_ZN2at6native27unrolled_elementwise_kernelIZZZNS0_15cos_kernel_cudaERNS_18TensorIteratorBaseEENKUlvE0_clEvENKUlvE2_clEvEUlN3c108BFloat16EE_St5arrayIPcLm2EELi4E23TrivialOffsetCalculatorILi1EjESD_NS0_6memory12LoadWithCastILi1EEENSE_13StoreWithCastILi1EEEEEviT_T0_T2_T3_T4_T5_)
        /*02c0*/ 	.word	0x0000001c


	//----- nvinfo : EIATTR_FRAME_SIZE
	.align		4
.L_157:
        /*02c4*/ 	.byte	0x04, 0x11
        /*02c6*/ 	.short	(.L_159 - .L_158)
	.align		4
.L_158:
        /*02c8*/ 	.word	index@(_ZN2at6native27unrolled_elementwise_kernelIZZZNS0_15cos_kernel_cudaERNS_18TensorIteratorBaseEENKUlvE0_clEvENKUlvE2_clEvEUlN3c108BFloat16EE_St5arrayIPcLm2EELi4E23TrivialOffsetCalculatorILi1EjESD_NS0_6memory12LoadWithCastILi1EEENSE_13StoreWithCastILi1EEEEEviT_T0_T2_T3_T4_T5_)
        /*02cc*/ 	.word	0x00000000


	//----- nvinfo : EIATTR_REGCOUNT
	.align		4
.L_159:
        /*02d0*/ 	.byte	0x04, 0x2f
        /*02d2*/ 	.short	(.L_161 - .L_160)
	.align		4
.L_160:
        /*02d4*/ 	.word	index@(_ZN2at6native18elementwise_kernelILi128ELi4EZNS0_15gpu_kernel_implIZZZNS0_15cos_kernel_cudaERNS_18TensorIteratorBaseEENKUlvE0_clEvENKUlvE2_clEvEUlN3c108BFloat16EE_EEvS4_RKT_EUliE_EEviT1_)
        /*02d8*/ 	.word	0x00000018


	//----- nvinfo : EIATTR_FRAME_SIZE
	.align		4
.L_161:
        /*02dc*/ 	.byte	0x04, 0x11
        /*02de*/ 	.short	(.L_163 - .L_162)
	.align		4
.L_162:
        /*02e0*/ 	.word	index@(_ZN2at6native18elementwise_kernelILi128ELi4EZNS0_15gpu_kernel_implIZZZNS0_15cos_kernel_cudaERNS_18TensorIteratorBaseEENKUlvE0_clEvENKUlvE2_clEvEUlN3c108BFloat16EE_EEvS4_RKT_EUliE_EEviT1_)
        /*02e4*/ 	.word	0x00000000


	//----- nvinfo : EIATTR_MIN_STACK_SIZE
	.align		4
.L_163:
        /*02e8*/ 	.byte	0x04, 0x12
        /*02ea*/ 	.short	(.L_165 - .L_164)
	.align		4
.L_164:
        /*02ec*/ 	.word	index@(_ZN2at6native18elementwise_kernelILi128ELi4EZNS0_15gpu_kernel_implIZZZNS0_15cos_kernel_cudaERNS_18TensorIteratorBaseEENKUlvE0_clEvENKUlvE2_clEvEUlN3c108BFloat16EE_EEvS4_RKT_EUliE_EEviT1_)
        /*02f0*/ 	.word	0x00000000


	//----- nvinfo : EIATTR_MIN_STACK_SIZE
	.align		4
.L_165:
        /*02f4*/ 	.byte	0x04, 0x12
        /*02f6*/ 	.short	(.L_167 - .L_166)
	.align		4
.L_166:
        /*02f8*/ 	.word	index@(_ZN2at6native27unrolled_elementwise_kernelIZZZNS0_15cos_kernel_cudaERNS_18TensorIteratorBaseEENKUlvE0_clEvENKUlvE2_clEvEUlN3c108BFloat16EE_St5arrayIPcLm2EELi4E23TrivialOffsetCalculatorILi1EjESD_NS0_6memory12LoadWithCastILi1EEENSE_13StoreWithCastILi1EEEEEviT_T0_T2_T3_T4_T5_)
        /*02fc*/ 	.word	0x00000000


	//----- nvinfo : EIATTR_MIN_STACK_SIZE
	.align		4
.L_167:
        /*0300*/ 	.byte	0x04, 0x12
        /*0302*/ 	.short	(.L_169 - .L_168)
	.align		4
.L_168:
        /*0304*/ 	.word	index@(_ZN2at6native18elementwise_kernelILi128ELi4EZNS0_22gpu_kernel_impl_nocastIZZZNS0_15cos_kernel_cudaERNS_18TensorIteratorBaseEENKUlvE0_clEvENKUlvE2_clEvEUlN3c108BFloat16EE_EEvS4_RKT_EUliE_EEviT1_)
        /*0308*/ 	.word	0x00000000


	//----- nvinfo : EIATTR_MIN_STACK_SIZE
	.align		4
.L_169:
        /*030c*/ 	.byte	0x04, 0x12
        /*030e*/ 	.short	(.L_171 - .L_170)
	.align		4
.L_170:
        /*0310*/ 	.word	index@(_ZN2at6native27unrolled_elementwise_kernelIZZZNS0_15cos_kernel_cudaERNS_18TensorIteratorBaseEENKUlvE0_clEvENKUlvE2_clEvEUlN3c108BFloat16EE_St5arrayIPcLm2EELi4E23TrivialOffsetCalculatorILi1EjESD_NS0_6memory15LoadWithoutCastENSE_16StoreWithoutCastEEEviT_T0_T2_T3_T4_T5_)
        /*0314*/ 	.word	0x00000000


	//----- nvinfo : EIATTR_MIN_STACK_SIZE
	.align		4
.L_171:
        /*0318*/ 	.byte	0x04, 0x12
        /*031a*/ 	.short	(.L_173 - .L_172)
	.align		4
.L_172:
        /*031c*/ 	.word	index@(_ZN2at6native29vectorized_elementwise_kernelILi2EZZZNS0_15cos_kernel_cudaERNS_18TensorIteratorBaseEENKUlvE0_clEvENKUlvE2_clEvEUlN3c108BFloat16EE_St5arrayIPcLm2EEEEviT0_T1_)
        /*0320*/ 	.word	0x00000000


	//----- nvinfo : EIATTR_MIN_STACK_SIZE
	.align		4
.L_173:
        /*0324*/ 	.byte	0x04, 0x12
        /*0326*/ 	.short	(.L_175 - .L_174)
	.align		4
.L_174:
        /*0328*/ 	.word	index@(_ZN2at6native29vectorized_elementwise_kernelILi4EZZZNS0_15cos_kernel_cudaERNS_18TensorIteratorBaseEENKUlvE0_clEvENKUlvE2_clEvEUlN3c108BFloat16EE_St5arrayIPcLm2EEEEviT0_T1_)
        /*032c*/ 	.word	0x00000000


	//----- nvinfo : EIATTR_MIN_STACK_SIZE
	.align		4
.L_175:
        /*0330*/ 	.byte	0x04, 0x12
        /*0332*/ 	.short	(.L_177 - .L_176)
	.align		4
.L_176:
        /*0334*/ 	.word	index@(_ZN2at6native29vectorized_elementwise_kernelILi8EZZZNS0_15cos_kernel_cudaERNS_18TensorIteratorBaseEENKUlvE0_clEvENKUlvE2_clEvEUlN3c108BFloat16EE_St5arrayIPcLm2EEEEviT0_T1_)
        /*0338*/ 	.word	0x00000000


	//----- nvinfo : EIATTR_MIN_STACK_SIZE
	.align		4
.L_177:
        /*033c*/ 	.byte	0x04, 0x12
        /*033e*/ 	.short	(.L_179 - .L_178)
	.align		4
.L_178:
        /*0340*/ 	.word	index@(_ZN2at6native18elementwise_kernelILi128ELi4EZNS0_15gpu_kernel_implIZZZNS0_15cos_kernel_cudaERNS_18TensorIteratorBaseEENKUlvE0_clEvENKUlvE1_clEvEUlN3c104HalfEE_EEvS4_RKT_EUliE_EEviT1_)
        /*0344*/ 	.word	0x00000000


	//----- nvinfo : EIATTR_MIN_STACK_SIZE
	.align		4
.L_179:
        /*0348*/ 	.byte	0x04, 0x12
        /*034a*/ 	.short	(.L_181 - .L_180)
	.align		4
.L_180:
        /*034c*/ 	.word	index@(_ZN2at6native27unrolled_elementwise_kernelIZZZNS0_15cos_kernel_cudaERNS_18TensorIteratorBaseEENKUlvE0_clEvENKUlvE1_clEvEUlN3c104HalfEE_St5arrayIPcLm2EELi4E23TrivialOffsetCalculatorILi1EjESD_NS0_6memory12LoadWithCastILi1EEENSE_13StoreWithCastILi1EEEEEviT_T0_T2_T3_T4_T5_)
        /*0350*/ 	.word	0x00000000


	//----- nvinfo : EIATTR_MIN_STACK_SIZE
	.align		4
.L_181:
        /*0354*/ 	.byte	0x04, 0x12
        /*0356*/ 	.short	(.L_183 - .L_182)
	.align		4
.L_182:
        /*0358*/ 	.word	index@(_ZN2at6native18elementwise_kernelILi128ELi4EZNS0_22gpu_kernel_impl_nocastIZZZNS0_15cos_kernel_cudaERNS_18TensorIteratorBaseEENKUlvE0_clEvENKUlvE1_clEvEUlN3c104HalfEE_EEvS4_RKT_EUliE_EEviT1_)
        /*035c*/ 	.word	0x00000000


	//----- nvinfo : EIATTR_MIN_STACK_SIZE
	.align		4
.L_183:
        /*0360*/ 	.byte	0x04, 0x12
        /*0362*/ 	.short	(.L_185 - .L_184)
	.align		4
.L_184:
        /*0364*/ 	.word	index@(_ZN2at6native27unrolled_elementwise_kernelIZZZNS0_15cos_kernel_cudaERNS_18TensorIteratorBaseEENKUlvE0_clEvENKUlvE1_clEvEUlN3c104HalfEE_St5arrayIPcLm2EELi4E23TrivialOffsetCalculatorILi1EjESD_NS0_6memory15LoadWithoutCastENSE_16StoreWithoutCastEEEviT_T0_T2_T3_T4_T5_)
        /*0368*/ 	.word	0x00000000


	//----- nvinfo : EIATTR_MIN_STACK_SIZE
	.align		4
.L_185:
        /*036c*/ 	.byte	0x04, 0x12
        /*036e*/ 	.short	(.L_187 - .L_186)
	.align		4
.L_186:
        /*0370*/ 	.word	index@(_ZN2at6native29vectorized_elementwise_kernelILi2EZZZNS0_15cos_kernel_cudaERNS_18TensorIteratorBaseEENKUlvE0_clEvENKUlvE1_clEvEUlN3c104HalfEE_St5arrayIPcLm2EEEEviT0_T1_)
        /*0374*/ 	.word	0x00000000


	//----- nvinfo : EIATTR_MIN_STACK_SIZE
	.align		4
.L_187:
        /*0378*/ 	.byte	0x04, 0x12
        /*037a*/ 	.short	(.L_189 - .L_188)
	.align		4
.L_188:
        /*037c*/ 	.word	index@(_ZN2at6native29vectorized_elementwise_kernelILi4EZZZNS0_15cos_kernel_cudaERNS_18TensorIteratorBaseEENKUlvE0_clEvENKUlvE1_clEvEUlN3c104HalfEE_St5arrayIPcLm2EEEEviT0_T1_)
        /*0380*/ 	.word	0x00000000


	//----- nvinfo : EIATTR_MIN_STACK_SIZE
	.align		4
.L_189:
        /*0384*/ 	.byte	0x04, 0x12
        /*0386*/ 	.short	(.L_191 - .L_190)
	.align		4
.L_190:
        /*0388*/ 	.word	index@(_ZN2at6native29vectorized_elementwise_kernelILi8EZZZNS0_15cos_kernel_cudaERNS_18TensorIteratorBaseEENKUlvE0_clEvENKUlvE1_clEvEUlN3c104HalfEE_St5arrayIPcLm2EEEEviT0_T1_)
        /*038c*/ 	.word	0x00000000


	//----- nvinfo : EIATTR_MIN_STACK_SIZE
	.align		4
.L_191:
        /*0390*/ 	.byte	0x04, 0x12
        /*0392*/ 	.short	(.L_193 - .L_192)
	.align		4
.L_192:
        /*0394*/ 	.word	index@(_ZN2at6native18elementwise_kernelILi128ELi4EZNS0_15gpu_kernel_implIZZZNS0_15cos_kernel_cudaERNS_18TensorIteratorBaseEENKUlvE0_clEvENKUlvE0_clEvEUlfE_EEvS4_RKT_EUliE_EEviT1_)
        /*0398*/ 	.word	0x00000000


	//----- nvinfo : EIATTR_MIN_STACK_SIZE
	.align		4
.L_193:
        /*039c*/ 	.byte	0x04, 0x12
        /*039e*/ 	.short	(.L_195 - .L_194)
	.align		4
.L_194:
        /*03a0*/ 	.word	index@(_ZN2at6native27unrolled_elementwise_kernelIZZZNS0_15cos_kernel_cudaERNS_18TensorIteratorBaseEENKUlvE0_clEvENKUlvE0_clEvEUlfE_St5arrayIPcLm2EELi4E23TrivialOffsetCalculatorILi1EjESB_NS0_6memory12LoadWithCastILi1EEENSC_13StoreWithCastILi1EEEEEviT_T0_T2_T3_T4_T5_)
        /*03a4*/ 	.word	0x00000000


	//----- nvinfo : EIATTR_MIN_STACK_SIZE
	.align		4
.L_195:
        /*03a8*/ 	.byte	0x04, 0x12
        /*03aa*/ 	.short	(.L_197 - .L_196)
	.align		4
.L_196:
        /*03ac*/ 	.word	index@(_ZN2at6native18elementwise_kernelILi128ELi2EZNS0_22gpu_kernel_impl_nocastIZZZNS0_15cos_kernel_cudaERNS_18TensorIteratorBaseEENKUlvE0_clEvENKUlvE0_clEvEUlfE_EEvS4_RKT_EUliE_EEviT1_)
        /*03b0*/ 	.word	0x00000000


	//----- nvinfo : EIATTR_MIN_STACK_SIZE
	.align		4
.L_197:
        /*03b4*/ 	.byte	0x04, 0x12
        /*03b6*/ 	.short	(.L_199 - .L_198)
	.align		4
.L_198:
        /*03b8*/ 	.word	index@(_ZN2at6native27unrolled_elementwise_kernelIZZZNS0_15cos_kernel_cudaERNS_18TensorIteratorBaseEENKUlvE0_clEvENKUlvE0_clEvEUlfE_St5arrayIPcLm2EELi4E23TrivialOffsetCalculatorILi1EjESB_NS0_6memory15LoadWithoutCastENSC_16StoreWithoutCastEEEviT_T0_T2_T3_T4_T5_)
        /*03bc*/ 	.word	0x00000000


	//----- nvinfo : EIATTR_MIN_STACK_SIZE
	.align		4
.L_199:
        /*03c0*/ 	.byte	0x04, 0x12
        /*03c2*/ 	.short	(.L_201 - .L_200)
	.align		4
.L_200:
        /*03c4*/ 	.word	index@(_ZN2at6native29vectorized_elementwise_kernelILi2EZZZNS0_15cos_kernel_cudaERNS_18TensorIteratorBaseEENKUlvE0_clEvENKUlvE0_clEvEUlfE_St5arrayIPcLm2EEEEviT0_T1_)
        /*03c8*/ 	.word	0x00000000


	//----- nvinfo : EIATTR_MIN_STACK_SIZE
	.align		4
.L_201:
        /*03cc*/ 	.byte	0x04, 0x12
        /*03ce*/ 	.short	(.L_203 - .L_202)
	.align		4
.L_202:
        /*03d0*/ 	.word	index@(_ZN2at6native29vectorized_elementwise_kernelILi4EZZZNS0_15cos_kernel_cudaERNS_18TensorIteratorBaseEENKUlvE0_clEvENKUlvE0_clEvEUlfE_St5arrayIPcLm2EEEEviT0_T1_)
        /*03d4*/ 	.word	0x00000000


	//----- nvinfo : EIATTR_MIN_STACK_SIZE
	.align		4
.L_203:
        /*03d8*/ 	.byte	0x04, 0x12
        /*03da*/ 	.short	(.L_205 - .L_204)
	.align		4
.L_204:
        /*03dc*/ 	.word	index@(_ZN2at6native29vectorized_elementwise_kernelILi8EZZZNS0_15cos_kernel_cudaERNS_18TensorIteratorBaseEENKUlvE0_clEvENKUlvE0_clEvEUlfE_St5arrayIPcLm2EEEEviT0_T1_)
        /*03e0*/ 	.word	0x00000000


	//----- nvinfo : EIATTR_MIN_STACK_SIZE
	.align		4
.L_205:
        /*03e4*/ 	.byte	0x04, 0x12
        /*03e6*/ 	.short	(.L_207 - .L_206)
	.align		4
.L_206:
        /*03e8*/ 	.word	index@(_ZN2at6native18elementwise_kernelILi128ELi4EZNS0_15gpu_kernel_implIZZZNS0_15cos_kernel_cudaERNS_18TensorIteratorBaseEENKUlvE0_clEvENKUlvE_clEvEUldE_EEvS4_RKT_EUliE_EEviT1_)
        /*03ec*/ 	.word	0x00000028


	//----- nvinfo : EIATTR_MIN_STACK_SIZE
	.align		4
.L_207:
        /*03f0*/ 	.byte	0x04, 0x12
        /*03f2*/ 	.short	(.L_209 - .L_208)
	.align		4
.L_208:
        /*03f4*/ 	.word	index@(_ZN2at6native27unrolled_elementwise_kernelIZZZNS0_15cos_kernel_cudaERNS_18TensorIteratorBaseEENKUlvE0_clEvENKUlvE_clEvEUldE_St5arrayIPcLm2EELi4E23TrivialOffsetCalculatorILi1EjESB_NS0_6memory12LoadWithCastILi1EEENSC_13StoreWithCastILi1EEEEEviT_T0_T2_T3_T4_T5_)
        /*03f8*/ 	.word	0x00000028


	//----- nvinfo : EIATTR_MIN_STACK_SIZE
	.align		4
.L_209:
        /*03fc*/ 	.byte	0x04, 0x12
        /*03fe*/ 	.short	(.L_211 - .L_210)
	.align		4
.L_210:
        /*0400*/ 	.word	index@(_ZN2at6native18elementwise_kernelILi128ELi2EZNS0_22gpu_kernel_impl_nocastIZZZNS0_15cos_kernel_cudaERNS_18TensorIteratorBaseEENKUlvE0_clEvENKUlvE_clEvEUldE_EEvS4_RKT_EUliE_EEviT1_)
        /*0404*/ 	.word	0x00000028


	//----- nvinfo : EIATTR_MIN_STACK_SIZE
	.align		4
.L_211:
        /*0408*/ 	.byte	0x04, 0x12
        /*040a*/ 	.short	(.L_213 - .L_212)
	.align		4
.L_212:
        /*040c*/ 	.word	index@(_ZN2at6native27unrolled_elementwise_kernelIZZZNS0_15cos_kernel_cudaERNS_18TensorIteratorBaseEENKUlvE0_clEvENKUlvE_clEvEUldE_St5arrayIPcLm2EELi4E23TrivialOffsetCalculatorILi1EjESB_NS0_6memory15LoadWithoutCastENSC_16StoreWithoutCastEEEviT_T0_T2_T3_T4_T5_)
        /*0410*/ 	.word	0x00000028


	//----- nvinfo : EIATTR_MIN_STACK_SIZE
	.align		4
.L_213:
        /*0414*/ 	.byte	0x04, 0x12
        /*0416*/ 	.short	(.L_215 - .L_214)
	.align		4
.L_214:
        /*0418*/ 	.word	index@(_ZN2at6native29vectorized_elementwise_kernelILi2EZZZNS0_15cos_kernel_cudaERNS_18TensorIteratorBaseEENKUlvE0_clEvENKUlvE_clEvEUldE_St5arrayIPcLm2EEEEviT0_T1_)
        /*041c*/ 	.word	0x00000028


	//----- nvinfo : EIATTR_MIN_STACK_SIZE
	.align		4
.L_215:
        /*0420*/ 	.byte	0x04, 0x12
        /*0422*/ 	.short	(.L_217 - .L_216)
	.align		4
.L_216:
        /*0424*/ 	.word	index@(_ZN2at6native29vectorized_elementwise_kernelILi4EZZZNS0_15cos_kernel_cudaERNS_18TensorIteratorBaseEENKUlvE0_clEvENKUlvE_clEvEUldE_St5arrayIPcLm2EEEEviT0_T1_)
        /*0428*/ 	.word	0x00000028


	//----- nvinfo : EIATTR_MIN_STACK_SIZE
	.align		4
.L_217:
        /*042c*/ 	.byte	0x04, 0x12
        /*042e*/ 	.short	(.L_219 - .L_218)
	.align		4
.L_218:
        /*0430*/ 	.word	index@(_ZN2at6native29vectorized_elementwise_kernelILi8EZZZNS0_15cos_kernel_cudaERNS_18TensorIteratorBaseEENKUlvE0_clEvENKUlvE_clEvEUldE_St5arrayIPcLm2EEEEviT0_T1_)
        /*0434*/ 	.word	0x00000000
.L_219:


//--------------------- .nv.compat                --------------------------
	.section	.nv.compat,"",@"SHT_CUDA_COMPAT_INFO"
	.align	4
        /*0000*/ 	.byte	0x02, 0x09, 0x01, 0x00, 0x02, 0x02, 0x01, 0x00, 0x02, 0x05, 0x05, 0x00, 0x03, 0x07, 0x01, 0x01
        /*0010*/ 	.byte	0x02, 0x03, 0x00, 0x00, 0x02, 0x06, 0x01, 0x00, 0x04, 0x0b, 0x08, 0x00, 0x00, 0x00, 0x00, 0x00
        /*0020*/ 	.byte	0x00, 0x00, 0x00, 0x00


//--------------------- .nv.info._ZN2at6native18elementwise_kernelILi128ELi4EZNS0_15gpu_kernel_implIZZZNS0_15cos_kernel_cudaERNS_18TensorIteratorBaseEENKUlvE0_clEvENKUlvE2_clEvEUlN3c108BFloat16EE_EEvS4_RKT_EUliE_EEviT1_ --------------------------
	.section	.nv.info._ZN2at6native18elementwise_kernelILi128ELi4EZNS0_15gpu_kernel_implIZZZNS0_15cos_kernel_cudaERNS_18TensorIteratorBaseEENKUlvE0_clEvENKUlvE2_clEvEUlN3c108BFloat16EE_EEvS4_RKT_EUliE_EEviT1_,"",@"SHT_CUDA_INFO"
	.sectionflags	@""
	.align	4


	//----- nvinfo : EIATTR_CUDA_API_VERSION
	.align		4
        /*0000*/ 	.byte	0x04, 0x37
        /*0002*/ 	.short	(.L_221 - .L_220)
.L_220:
        /*0004*/ 	.word	0x00000082


	//----- nvinfo : EIATTR_KPARAM_INFO
	.align		4
.L_221:
        /*0008*/ 	.byte	0x04, 0x17
        /*000a*/ 	.short	(.L_223 - .L_222)
.L_222:
        /*000c*/ 	.word	0x00000000
        /*0010*/ 	.short	0x0001
        /*0012*/ 	.short	0x0008
        /*0014*/ 	.byte	0x00, 0xf0, 0x61, 0x08


	//----- nvinfo : EIATTR_KPARAM_INFO
	.align		4
.L_223:
        /*0018*/ 	.byte	0x04, 0x17
        /*001a*/ 	.short	(.L_225 - .L_224)
.L_224:
        /*001c*/ 	.word	0x00000000
        /*0020*/ 	.short	0x0000
        /*0022*/ 	.short	0x0000
        /*0024*/ 	.byte	0x00, 0xf0, 0x11, 0x00


	//----- nvinfo : EIATTR_SPARSE_MMA_MASK
	.align		4
.L_225:
        /*0028*/ 	.byte	0x03, 0x50
        /*002a*/ 	.short	0x0000


	//----- nvinfo : EIATTR_MAXREG_COUNT
	.align		4
        /*002c*/ 	.byte	0x03, 0x1b
        /*002e*/ 	.short	0x0080


	//----- nvinfo : EIATTR_EXTERNS
	.align		4
        /*0030*/ 	.byte	0x04, 0x0f
        /*0032*/ 	.short	(.L_227 - .L_226)


	//   ....[0]....
	.align		4
.L_226:
        /*0034*/ 	.word	index@(__assertfail)


	//----- nvinfo : EIATTR_MERCURY_ISA_VERSION
	.align		4
.L_227:
        /*0038*/ 	.byte	0x03, 0x5f
        /*003a*/ 	.short	0x0101


	//----- nvinfo : EIATTR_VRC_CTA_INIT_COUNT
	.align		4
        /*003c*/ 	.byte	0x02, 0x4a
	.zero		1
	.zero		1


	//----- nvinfo : EIATTR_SYSCALL_OFFSETS
	.align		4
        /*0040*/ 	.byte	0x04, 0x46
        /*0042*/ 	.short	(.L_229 - .L_228)


	//   ....[0]....
.L_228:
        /*0044*/ 	.word	0x00002290


	//   ....[1]....
        /*0048*/ 	.word	0x000031b0


	//   ....[2]....
        /*004c*/ 	.word	0x000055e0


	//   ....[3]....
        /*0050*/ 	.word	0x00006350


	//   ....[4]....
        /*0054*/ 	.word	0x00008870


	//   ....[5]....
        /*0058*/ 	.word	0x000095e0


	//   ....[6]....
        /*005c*/ 	.word	0x0000bb10


	//   ....[7]....
        /*0060*/ 	.word	0x0000c850


	//----- nvinfo : EIATTR_EXIT_INSTR_OFFSETS
	.align		4
.L_229:
        /*0064*/ 	.byte	0x04, 0x1c
        /*0066*/ 	.short	(.L_231 - .L_230)


	//   ....[0]....
.L_230:
        /*0068*/ 	.word	0x000098a0


	//   ....[1]....
        /*006c*/ 	.word	0x0000bcd0


	//   ....[2]....
        /*0070*/ 	.word	0x0000bd10


	//   ....[3]....
        /*0074*/ 	.word	0x0000bdb0


	//   ....[4]....
        /*0078*/ 	.word	0x0000bdf0


	//   ....[5]....
        /*007c*/ 	.word	0x0000be30


	//   ....[6]....
        /*0080*/ 	.word	0x0000bec0


	//   ....[7]....
        /*0084*/ 	.word	0x0000bf00


	//   ....[8]....
        /*0088*/ 	.word	0x0000bfa0


	//   ....[9]....
        /*008c*/ 	.word	0x0000bff0


	//   ....[10]....
        /*0090*/ 	.word	0x0000c040


	//   ....[11]....
        /*0094*/ 	.word	0x0000c120


	//   ....[12]....
        /*0098*/ 	.word	0x0000c290


	//   ....[13]....
        /*009c*/ 	.word	0x0000c400


	//   ....[14]....
        /*00a0*/ 	.word	0x0000c560


	//   ....[15]....
        /*00a4*/ 	.word	0x0000c5a0


	//   ....[16]....
        /*00a8*/ 	.word	0x0000c5e0


	//   ....[17]....
        /*00ac*/ 	.word	0x0000c690


	//   ....[18]....
        /*00b0*/ 	.word	0x0000c6f0


	//   ....[19]....
        /*00b4*/ 	.word	0x0000c860


	//   ....[20]....
        /*00b8*/ 	.word	0x0000c970


	//   ....[21]....
        /*00bc*/ 	.word	0x0000cab0


	//   ....[22]....
        /*00c0*/ 	.word	0x0000cad0


	//----- nvinfo : EIATTR_MAX_THREADS
	.align		4
.L_231:
        /*00c4*/ 	.byte	0x04, 0x05
        /*00c6*/ 	.short	(.L_233 - .L_232)
.L_232:
        /*00c8*/ 	.word	0x00000080
        /*00cc*/ 	.word	0x00000001
        /*00d0*/ 	.word	0x00000001


	//----- nvinfo : EIATTR_CRS_STACK_SIZE
	.align		4
.L_233:
        /*00d4*/ 	.byte	0x04, 0x1e
        /*00d6*/ 	.short	(.L_235 - .L_234)
.L_234:
        /*00d8*/ 	.word	0x00000000


	//----- nvinfo : EIATTR_CBANK_PARAM_SIZE
	.align		4
.L_235:
        /*00dc*/ 	.byte	0x03, 0x19
        /*00de*/ 	.short	0x0220


	//----- nvinfo : EIATTR_PARAM_CBANK
	.align		4
        /*00e0*/ 	.byte	0x04, 0x0a
        /*00e2*/ 	.short	(.L_237 - .L_236)
	.align		4
.L_236:
        /*00e4*/ 	.word	index@(.nv.constant0._ZN2at6native18elementwise_kernelILi128ELi4EZNS0_15gpu_kernel_implIZZZNS0_15cos_kernel_cudaERNS_18TensorIteratorBaseEENKUlvE0_clEvENKUlvE2_clEvEUlN3c108BFloat16EE_EEvS4_RKT_EUliE_EEviT1_)
        /*00e8*/ 	.short	0x0380
        /*00ea*/ 	.short	0x0220


	//----- nvinfo : EIATTR_SW_WAR
	.align		4
.L_237:
        /*00ec*/ 	.byte	0x04, 0x36
        /*00ee*/ 	.short	(.L_239 - .L_238)
.L_238:
        /*00f0*/ 	.word	0x00000008
.L_239:


//--------------------- .nv.info._ZN2at6native27unrolled_elementwise_kernelIZZZNS0_15cos_kernel_cudaERNS_18TensorIteratorBaseEENKUlvE0_clEvENKUlvE2_clEvEUlN3c108BFloat16EE_St5arrayIPcLm2EELi4E23TrivialOffsetCalculatorILi1EjESD_NS0_6memory12LoadWithCastILi1EEENSE_13StoreWithCastILi1EEEEEviT_T0_T2_T3_T4_T5_ --------------------------
	.section	.nv.info._ZN2at6native27unrolled_elementwise_kernelIZZZNS0_15cos_kernel_cudaERNS_18TensorIteratorBaseEENKUlvE0_clEvENKUlvE2_clEvEUlN3c108BFloat16EE_St5arrayIPcLm2EELi4E23TrivialOffsetCalculatorILi1EjESD_NS0_6memory12LoadWithCastILi1EEENSE_13StoreWithCastILi1EEEEEviT_T0_T2_T3_T4_T5_,"",@"SHT_CUDA_INFO"
	.sectionflags	@""
	.align	4


	//----- nvinfo : EIATTR_CUDA_API_VERSION
	.align		4
        /*0000*/ 	.byte	0x04, 0x37
        /*0002*/ 	.short	(.L_241 - .L_240)
.L_240:
        /*0004*/ 	.word	0x00000082


	//----- nvinfo : EIATTR_KPARAM_INFO
	.align		4
.L_241:
        /*0008*/ 	.byte	0x04, 0x17
        /*000a*/ 	.short	(.L_243 - .L_242)
.L_242:
        /*000c*/ 	.word	0x00000000
        /*0010*/ 	.short	0x0006
        /*0012*/ 	.short	0x0024
        /*0014*/ 	.byte	0x00, 0xf0, 0x21, 0x00


	//----- nvinfo : EIATTR_KPARAM_INFO
	.align		4
.L_243:
        /*0018*/ 	.byte	0x04, 0x17
        /*001a*/ 	.short	(.L_245 - .L_244)
.L_244:
        /*001c*/ 	.word	0x00000000
        /*0020*/ 	.short	0x0005
        /*0022*/ 	.short	0x001c
        /*0024*/ 	.byte	0x00, 0xf0, 0x21, 0x00


	//----- nvinfo : EIATTR_KPARAM_INFO
	.align		4
.L_245:
        /*0028*/ 	.byte	0x04, 0x17
        /*002a*/ 	.short	(.L_247 - .L_246)
.L_246:
        /*002c*/ 	.word	0x00000000
        /*0030*/ 	.short	0x0004
        /*0032*/ 	.short	0x0019
        /*0034*/ 	.byte	0x00, 0xf0, 0x05, 0x00


	//----- nvinfo : EIATTR_KPARAM_INFO
	.align		4
.L_247:
        /*0038*/ 	.byte	0x04, 0x17
        /*003a*/ 	.short	(.L_249 - .L_248)
.L_248:
        /*003c*/ 	.word	0x00000000
        /*0040*/ 	.short	0x0003
        /*0042*/ 	.short	0x0018
        /*0044*/ 	.byte	0x00, 0xf0, 0x05, 0x00


	//----- nvinfo : EIATTR_KPARAM_INFO
	.align		4
.L_249:
        /*0048*/ 	.byte	0x04, 0x17
        /*004a*/ 	.short	(.L_251 - .L_250)
.L_250:
        /*004c*/ 	.word	0x00000000
        /*0050*/ 	.short	0x0002
        /*0052*/ 	.short	0x0008
        /*0054*/ 	.byte	0x00, 0xf0, 0x41, 0x00


	//----- nvinfo : EIATTR_KPARAM_INFO
	.align		4
.L_251:
        /*0058*/ 	.byte	0x04, 0x17
        /*005a*/ 	.short	(.L_253 - .L_252)
.L_252:
        /*005c*/ 	.word	0x00000000
        /*0060*/ 	.short	0x0001
        /*0062*/ 	.short	0x0004
        /*0064*/ 	.byte	0x00, 0xf0, 0x05, 0x00


	//----- nvinfo : EIATTR_KPARAM_INFO
	.align		4
.L_253:
        /*0068*/ 	.byte	0x04, 0x17
        /*006a*/ 	.short	(.L_255 - .L_254)
.L_254:
        /*006c*/ 	.word	0x00000000
        /*0070*/ 	.short	0x0000
        /*0072*/ 	.short	0x0000
        /*0074*/ 	.byte	0x00, 0xf0, 0x11, 0x00


	//----- nvinfo : EIATTR_SPARSE_MMA_MASK
	.align		4
.L_255:
        /*0078*/ 	.byte	0x03, 0x50
        /*007a*/ 	.short	0x0000


	//----- nvinfo : EIATTR_MAXREG_COUNT
	.align		4
        /*007c*/ 	.byte	0x03, 0x1b
        /*007e*/ 	.short	0x00ff


	//----- nvinfo : EIATTR_EXTERNS
	.align		4
        /*0080*/ 	.byte	0x04, 0x0f
        /*0082*/ 	.short	(.L_257 - .L_256)


	//   ....[0]....
	.align		4
.L_256:
        /*0084*/ 	.word	index@(__assertfail)


	//----- nvinfo : EIATTR_MERCURY_ISA_VERSION
	.align		4
.L_257:
        /*0088*/ 	.byte	0x03, 0x5f
        /*008a*/ 	.short	0x0101


	//----- nvinfo : EIATTR_VRC_CTA_INIT_COUNT
	.align		4
        /*008c*/ 	.byte	0x02, 0x4a
	.zero		1
	.zero		1


	//----- nvinfo : EIATTR_SYSCALL_OFFSETS
	.align		4
        /*0090*/ 	.byte	0x04, 0x46
        /*0092*/ 	.short	(.L_259 - .L_258)


	//   ....[0]....
.L_258:
        /*0094*/ 	.word	0x00001080


	//   ....[1]....
        /*0098*/ 	.word	0x000022e0


	//   ....[2]....
        /*009c*/ 	.word	0x00003480


	//   ....[3]....
        /*00a0*/ 	.word	0x00004530


	//   ....[4]....
        /*00a4*/ 	.word	0x00005670


	//   ....[5]....
        /*00a8*/ 	.word	0x00006550


	//   ....[6]....
        /*00ac*/ 	.word	0x000074d0


	//   ....[7]....
        /*00b0*/ 	.word	0x00008450


	//----- nvinfo : EIATTR_EXIT_INSTR_OFFSETS
	.align		4
.L_259:
        /*00b4*/ 	.byte	0x04, 0x1c
        /*00b6*/ 	.short	(.L_261 - .L_260)


	//   ....[0]....
.L_260:
        /*00b8*/ 	.word	0x00007780


	//   ....[1]....
        /*00bc*/ 	.word	0x000078d0


	//   ....[2]....
        /*00c0*/ 	.word	0x00007910


	//   ....[3]....
        /*00c4*/ 	.word	0x000079b0


	//   ....[4]....
        /*00c8*/ 	.word	0x000079f0


	//   ....[5]....
        /*00cc*/ 	.word	0x00007a30


	//   ....[6]....
        /*00d0*/ 	.word	0x00007ac0


	//   ....[7]....
        /*00d4*/ 	.word	0x00007b00


	//   ....[8]....
        /*00d8*/ 	.word	0x00007ba0


	//   ....[9]....
        /*00dc*/ 	.word	0x00007bf0


	//   ....[10]....
        /*00e0*/ 	.word	0x00007c40


	//   ....[11]....
        /*00e4*/ 	.word	0x00007d20


	//   ....[12]....
        /*00e8*/ 	.word	0x00007e90


	//   ....[13]....
        /*00ec*/ 	.word	0x00008000


	//   ....[14]....
        /*00f0*/ 	.word	0x00008160


	//   ....[15]....
        /*00f4*/ 	.word	0x000081a0


	//   ....[16]....
        /*00f8*/ 	.word	0x000081e0


	//   ....[17]....
        /*00fc*/ 	.word	0x00008290


	//   ....[18]....
        /*0100*/ 	.word	0x000082f0


	//   ....[19]....
        /*0104*/ 	.word	0x00008460


	//   ....[20]....
        /*0108*/ 	.word	0x00008570


	//   ....[21]....
        /*010c*/ 	.word	0x000086b0


	//   ....[22]....
        /*0110*/ 	.word	0x000086d0


	//----- nvinfo : EIATTR_MAX_THREADS
	.align		4
.L_261:
        /*0114*/ 	.byte	0x04, 0x05
        /*0116*/ 	.short	(.L_263 - .L_262)
.L_262:
        /*0118*/ 	.word	0x00000080
        /*011c*/ 	.word	0x00000001
        /*0120*/ 	.word	0x00000001


	//----- nvinfo : EIATTR_CRS_STACK_SIZE
	.align		4
.L_263:
        /*0124*/ 	.byte	0x04, 0x1e
        /*0126*/ 	.short	(.L_265 - .L_264)
.L_264:
        /*0128*/ 	.word	0x00000000


	//----- nvinfo : EIATTR_CBANK_PARAM_SIZE
	.align		4
.L_265:
        /*012c*/ 	.byte	0x03, 0x19
        /*012e*/ 	.short	0x002c


	//----- nvinfo : EIATTR_PARAM_CBANK
	.align		4
        /*0130*/ 	.byte	0x04, 0x0a
        /*0132*/ 	.short	(.L_267 - .L_266)
	.align		4
.L_266:
        /*0134*/ 	.word	index@(.nv.constant0._ZN2at6native27unrolled_elementwise_kernelIZZZNS0_15cos_kernel_cudaERNS_18TensorIteratorBaseEENKUlvE0_clEvENKUlvE2_clEvEUlN3c108BFloat16EE_St5arrayIPcLm2EELi4E23TrivialOffsetCalculatorILi1EjESD_NS0_6memory12LoadWithCastILi1EEENSE_13StoreWithCastILi1EEEEEviT_T0_T2_T3_T4_T5_)
        /*0138*/ 	.short	0x0380
        /*013a*/ 	.short	0x002c


	//----- nvinfo : EIATTR_SW_WAR
	.align		4
.L_267:
        /*013c*/ 	.byte	0x04, 0x36
        /*013e*/ 	.short	(.L_269 - .L_268)
.L_268:
        /*0140*/ 	.word	0x00000008
.L_269:


//--------------------- .nv.info._ZN2at6native18elementwise_kernelILi128ELi4EZNS0_22gpu_kernel_impl_nocastIZZZNS0_15cos_kernel_cudaERNS_18TensorIteratorBaseEENKUlvE0_clEvENKUlvE2_clEvEUlN3c108BFloat16EE_EEvS4_RKT_EUliE_EEviT1_ --------------------------
	.section	.nv.info._ZN2at6native18elementwise_kernelILi128ELi4EZNS0_22gpu_kernel_impl_nocastIZZZNS0_15cos_kernel_cudaERNS_18TensorIteratorBaseEENKUlvE0_clEvENKUlvE2_clEvEUlN3c108BFloat16EE_EEvS4_RKT_EUliE_EEviT1_,"",@"SHT_CUDA_INFO"
	.sectionflags	@""
	.align	4


	//----- nvinfo : EIATTR_CUDA_API_VERSION
	.align		4
        /*0000*/ 	.byte	0x04, 0x37
        /*0002*/ 	.short	(.L_271 - .L_270)
.L_270:
        /*0004*/ 	.word	0x00000082


	//----- nvinfo : EIATTR_KPARAM_INFO
	.align		4
.L_271:
        /*0008*/ 	.byte	0x04, 0x17
        /*000a*/ 	.short	(.L_273 - .L_272)
.L_272:
        /*000c*/ 	.word	0x00000000
        /*0010*/ 	.short	0x0001
        /*0012*/ 	.short	0x0008
        /*0014*/ 	.byte	0x00, 0xf0, 0x61, 0x08


	//----- nvinfo : EIATTR_KPARAM_INFO
	.align		4
.L_273:
        /*0018*/ 	.byte	0x04, 0x17
        /*001a*/ 	.short	(.L_275 - .L_274)
.L_274:
        /*001c*/ 	.word	0x00000000
        /*0020*/ 	.short	0x0000
        /*0022*/ 	.short	0x0000
        /*0024*/ 	.byte	0x00, 0xf0, 0x11, 0x00


	//----- nvinfo : EIATTR_SPARSE_MMA_MASK
	.align		4
.L_275:
        /*0028*/ 	.byte	0x03, 0x50
        /*002a*/ 	.short	0x0000


	//----- nvinfo : EIATTR_MAXREG_COUNT
	.align		4
        /*002c*/ 	.byte	0x03, 0x1b
        /*002e*/ 	.short	0x0080


	//----- nvinfo : EIATTR_MERCURY_ISA_VERSION
	.align		4
        /*0030*/ 	.byte	0x03, 0x5f
        /*0032*/ 	.short	0x0101


	//----- nvinfo : EIATTR_VRC_CTA_INIT_COUNT
	.align		4
        /*0034*/ 	.byte	0x02, 0x4a
	.zero		1
	.zero		1


	//----- nvinfo : EIATTR_EXIT_INSTR_OFFSETS
	.align		4
        /*0038*/ 	.byte	0x04, 0x1c
        /*003a*/ 	.short	(.L_277 - .L_276)


	//   ....[0]....
.L_276:
        /*003c*/ 	.word	0x00000330


	//   ....[1]....
        /*0040*/ 	.word	0x000003c0


	//   ....[2]....
        /*0044*/ 	.word	0x00003f10


	//   ....[3]....
        /*0048*/ 	.word	0x00005270


	//----- nvinfo : EIATTR_MAX_THREADS
	.align		4
.L_277:
        /*004c*/ 	.byte	0x04, 0x05
        /*004e*/ 	.short	(.L_279 - .L_278)
.L_278:
        /*0050*/ 	.word	0x00000080
        /*0054*/ 	.word	0x00000001
        /*0058*/ 	.word	0x00000001


	//----- nvinfo : EIATTR_CRS_STACK_SIZE
	.align		4
.L_279:
        /*005c*/ 	.byte	0x04, 0x1e
        /*005e*/ 	.short	(.L_281 - .L_280)
.L_280:
        /*0060*/ 	.word	0x00000000


	//----- nvinfo : EIATTR_CBANK_PARAM_SIZE
	.align		4
.L_281:
        /*0064*/ 	.byte	0x03, 0x19
        /*0066*/ 	.short	0x0220


	//----- nvinfo : EIATTR_PARAM_CBANK
	.align		4
        /*0068*/ 	.byte	0x04, 0x0a
        /*006a*/ 	.short	(.L_283 - .L_282)
	.align		4
.L_282:
        /*006c*/ 	.word	index@(.nv.constant0._ZN2at6native18elementwise_kernelILi128ELi4EZNS0_22gpu_kernel_impl_nocastIZZZNS0_15cos_kernel_cudaERNS_18TensorIteratorBaseEENKUlvE0_clEvENKUlvE2_clEvEUlN3c108BFloat16EE_EEvS4_RKT_EUliE_EEviT1_)
        /*0070*/ 	.short	0x0380
        /*0072*/ 	.short	0x0220


	//----- nvinfo : EIATTR_SW_WAR
	.align		4
.L_283:
        /*0074*/ 	.byte	0x04, 0x36
        /*0076*/ 	.short	(.L_285 - .L_284)
.L_284:
        /*0078*/ 	.word	0x00000008
.L_285:


//--------------------- .nv.info._ZN2at6native27unrolled_elementwise_kernelIZZZNS0_15cos_kernel_cudaERNS_18TensorIteratorBaseEENKUlvE0_clEvENKUlvE2_clEvEUlN3c108BFloat16EE_St5arrayIPcLm2EELi4E23TrivialOffsetCalculatorILi1EjESD_NS0_6memory15LoadWithoutCastENSE_16StoreWithoutCastEEEviT_T0_T2_T3_T4_T5_ --------------------------
	.section	.nv.info._ZN2at6native27unrolled_elementwise_kernelIZZZNS0_15cos_kernel_cudaERNS_18TensorIteratorBaseEENKUlvE0_clEvENKUlvE2_clEvEUlN3c108BFloat16EE_St5arrayIPcLm2EELi4E23TrivialOffsetCalculatorILi1EjESD_NS0_6memory15LoadWithoutCastENSE_16StoreWithoutCastEEEviT_T0_T2_T3_T4_T5_,"",@"SHT_CUDA_INFO"
	.sectionflags	@""
	.align	4


	//----- nvinfo : EIATTR_CUDA_API_VERSION
	.align		4
        /*0000*/ 	.byte	0x04, 0x37
        /*0002*/ 	.short	(.L_287 - .L_286)
.L_286:
        /*0004*/ 	.word	0x00000082


	//----- nvinfo : EIATTR_KPARAM_INFO
	.align		4
.L_287:
        /*0008*/ 	.byte	0x04, 0x17
        /*000a*/ 	.short	(.L_289 - .L_288)
.L_288:
        /*000c*/ 	.word	0x00000000
        /*0010*/ 	.short	0x0006
        /*0012*/ 	.short	0x001b
        /*0014*/ 	.byte	0x00, 0xf0, 0x05, 0x00


	//----- nvinfo : EIATTR_KPARAM_INFO
	.align		4
.L_289:
        /*0018*/ 	.byte	0x04, 0x17
        /*001a*/ 	.short	(.L_291 - .L_290)
.L_290:
        /*001c*/ 	.word	0x00000000
        /*0020*/ 	.short	0x0005
        /*0022*/ 	.short	0x001a
        /*0024*/ 	.byte	0x00, 0xf0, 0x05, 0x00


	//----- nvinfo : EIATTR_KPARAM_INFO
	.align		4
.L_291:
        /*0028*/ 	.byte	0x04, 0x17
        /*002a*/ 	.short	(.L_293 - .L_292)
.L_292:
        /*002c*/ 	.word	0x00000000
        /*0030*/ 	.short	0x0004
        /*0032*/ 	.short	0x0019
        /*0034*/ 	.byte	0x00, 0xf0, 0x05, 0x00


	//----- nvinfo : EIATTR_KPARAM_INFO
	.align		4
.L_293:
        /*0038*/ 	.byte	0x04, 0x17
        /*003a*/ 	.short	(.L_295 - .L_294)
.L_294:
        /*003c*/ 	.word	0x00000000
        /*0040*/ 	.short	0x0003
        /*0042*/ 	.short	0x0018
        /*0044*/ 	.byte	0x00, 0xf0, 0x05, 0x00


	//----- nvinfo : EIATTR_KPARAM_INFO
	.align		4
.L_295:
        /*0048*/ 	.byte	0x04, 0x17
        /*004a*/ 	.short	(.L_297 - .L_296)
.L_296:
        /*004c*/ 	.word	0x00000000
        /*0050*/ 	.short	0x0002
        /*0052*/ 	.short	0x0008
        /*0054*/ 	.byte	0x00, 0xf0, 0x41, 0x00


	//----- nvinfo : EIATTR_KPARAM_INFO
	.align		4
.L_297:
        /*0058*/ 	.byte	0x04, 0x17
        /*005a*/ 	.short	(.L_299 - .L_298)
.L_298:
        /*005c*/ 	.word	0x00000000
        /*0060*/ 	.short	0x0001
        /*0062*/ 	.short	0x0004
        /*0064*/ 	.byte	0x00, 0xf0, 0x05, 0x00


	//----- nvinfo : EIATTR_KPARAM_INFO
	.align		4
.L_299:
        /*0068*/ 	.byte	0x04, 0x17
        /*006a*/ 	.short	(.L_301 - .L_300)
.L_300:
        /*006c*/ 	.word	0x00000000
        /*0070*/ 	.short	0x0000
        /*0072*/ 	.short	0x0000
        /*0074*/ 	.byte	0x00, 0xf0, 0x11, 0x00


	//----- nvinfo : EIATTR_SPARSE_MMA_MASK
	.align		4
.L_301:
        /*0078*/ 	.byte	0x03, 0x50
        /*007a*/ 	.short	0x0000


	//----- nvinfo : EIATTR_MAXREG_COUNT
	.align		4
        /*007c*/ 	.byte	0x03, 0x1b
        /*007e*/ 	.short	0x00ff


	//----- nvinfo : EIATTR_MERCURY_ISA_VERSION
	.align		4
        /*0080*/ 	.byte	0x03, 0x5f
        /*0082*/ 	.short	0x0101


	//----- nvinfo : EIATTR_VRC_CTA_INIT_COUNT
	.align		4
        /*0084*/ 	.byte	0x02, 0x4a
	.zero		1
	.zero		1


	//----- nvinfo : EIATTR_EXIT_INSTR_OFFSETS
	.align		4
        /*0088*/ 	.byte	0x04, 0x1c
        /*008a*/ 	.short	(.L_303 - .L_302)


	//   ....[0]....
.L_302:
        /*008c*/ 	.word	0x000004c0


	//   ....[1]....
        /*0090*/ 	.word	0x00000530


	//----- nvinfo : EIATTR_MAX_THREADS
	.align		4
.L_303:
        /*0094*/ 	.byte	0x04, 0x05
        /*0096*/ 	.short	(.L_305 - .L_304)
.L_304:
        /*0098*/ 	.word	0x00000080
        /*009c*/ 	.word	0x00000001
        /*00a0*/ 	.word	0x00000001


	//----- nvinfo : EIATTR_CRS_STACK_SIZE
	.align		4
.L_305:
        /*00a4*/ 	.byte	0x04, 0x1e
        /*00a6*/ 	.short	(.L_307 - .L_306)
.L_306:
        /*00a8*/ 	.word	0x00000000


	//----- nvinfo : EIATTR_CBANK_PARAM_SIZE
	.align		4
.L_307:
        /*00ac*/ 	.byte	0x03, 0x19
        /*00ae*/ 	.short	0x001c


	//----- nvinfo : EIATTR_PARAM_CBANK
	.align		4
        /*00b0*/ 	.byte	0x04, 0x0a
        /*00b2*/ 	.short	(.L_309 - .L_308)
	.align		4
.L_308:
        /*00b4*/ 	.word	index@(.nv.constant0._ZN2at6native27unrolled_elementwise_kernelIZZZNS0_15cos_kernel_cudaERNS_18TensorIteratorBaseEENKUlvE0_clEvENKUlvE2_clEvEUlN3c108BFloat16EE_St5arrayIPcLm2EELi4E23TrivialOffsetCalculatorILi1EjESD_NS0_6memory15LoadWithoutCastENSE_16StoreWithoutCastEEEviT_T0_T2_T3_T4_T5_)
        /*00b8*/ 	.short	0x0380
        /*00ba*/ 	.short	0x001c


	//----- nvinfo : EIATTR_SW_WAR
	.align		4
.L_309:
        /*00bc*/ 	.byte	0x04, 0x36
        /*00be*/ 	.short	(.L_311 - .L_310)
.L_310:
        /*00c0*/ 	.word	0x00000008
.L_311:


//--------------------- .nv.info._ZN2at6native29vectorized_elementwise_kernelILi2EZZZNS0_15cos_kernel_cudaERNS_18TensorIteratorBaseEENKUlvE0_clEvENKUlvE2_clEvEUlN3c108BFloat16EE_St5arrayIPcLm2EEEEviT0_T1_ --------------------------
	.section	.nv.info._ZN2at6native29vectorized_elementwise_kernelILi2EZZZNS0_15cos_kernel_cudaERNS_18TensorIteratorBaseEENKUlvE0_clEvENKUlvE2_clEvEUlN3c108BFloat16EE_St5arrayIPcLm2EEEEviT0_T1_,"",@"SHT_CUDA_INFO"
	.sectionflags	@""
	.align	4


	//----- nvinfo : EIATTR_CUDA_API_VERSION
	.align		4
        /*0000*/ 	.byte	0x04, 0x37
        /*0002*/ 	.short	(.L_313 - .L_312)
.L_312:
        /*0004*/ 	.word	0x00000082


	//----- nvinfo : EIATTR_KPARAM_INFO
	.align		4
.L_313:
        /*0008*/ 	.byte	0x04, 0x17
        /*000a*/ 	.short	(.L_315 - .L_314)
.L_314:
        /*000c*/ 	.word	0x00000000
        /*0010*/ 	.short	0x0002
        /*0012*/ 	.short	0x0008
        /*0014*/ 	.byte	0x00, 0xf0, 0x41, 0x00


	//----- nvinfo : EIATTR_KPARAM_INFO
	.align		4
.L_315:
        /*0018*/ 	.byte	0x04, 0x17
        /*001a*/ 	.short	(.L_317 - .L_316)
.L_316:
        /*001c*/ 	.word	0x00000000
        /*0020*/ 	.short	0x0001
        /*0022*/ 	.short	0x0004
        /*0024*/ 	.byte	0x00, 0xf0, 0x05, 0x00


	//----- nvinfo : EIATTR_KPARAM_INFO
	.align		4
.L_317:
        /*0028*/ 	.byte	0x04, 0x17
        /*002a*/ 	.short	(.L_319 - .L_318)
.L_318:
        /*002c*/ 	.word	0x00000000
        /*0030*/ 	.short	0x0000
        /*0032*/ 	.short	0x0000
        /*0034*/ 	.byte	0x00, 0xf0, 0x11, 0x00


	//----- nvinfo : EIATTR_SPARSE_MMA_MASK
	.align		4
.L_319:
        /*0038*/ 	.byte	0x03, 0x50
        /*003a*/ 	.short	0x0000


	//----- nvinfo : EIATTR_MAXREG_COUNT
	.align		4
        /*003c*/ 	.byte	0x03, 0x1b
        /*003e*/ 	.short	0x00ff


	//----- nvinfo : EIATTR_MERCURY_ISA_VERSION
	.align		4
        /*0040*/ 	.byte	0x03, 0x5f
        /*0042*/ 	.short	0x0101


	//----- nvinfo : EIATTR_VRC_CTA_INIT_COUNT
	.align		4
        /*0044*/ 	.byte	0x02, 0x4a
	.zero		1
	.zero		1


	//----- nvinfo : EIATTR_EXIT_INSTR_OFFSETS
	.align		4
        /*0048*/ 	.byte	0x04, 0x1c
        /*004a*/ 	.short	(.L_321 - .L_320)


	//   ....[0]....
.L_320:
        /*004c*/ 	.word	0x00000a50


	//   ....[1]....
        /*0050*/ 	.word	0x00000aa0


	//   ....[2]....
        /*0054*/ 	.word	0x00000da0


	//----- nvinfo : EIATTR_MAX_THREADS
	.align		4
.L_321:
        /*0058*/ 	.byte	0x04, 0x05
        /*005a*/ 	.short	(.L_323 - .L_322)
.L_322:
        /*005c*/ 	.word	0x00000080
        /*0060*/ 	.word	0x00000001
        /*0064*/ 	.word	0x00000001


	//----- nvinfo : EIATTR_CRS_STACK_SIZE
	.align		4
.L_323:
        /*0068*/ 	.byte	0x04, 0x1e
        /*006a*/ 	.short	(.L_325 - .L_324)
.L_324:
        /*006c*/ 	.word	0x00000000


	//----- nvinfo : EIATTR_CBANK_PARAM_SIZE
	.align		4
.L_325:
        /*0070*/ 	.byte	0x03, 0x19
        /*0072*/ 	.short	0x0018


	//----- nvinfo : EIATTR_PARAM_CBANK
	.align		4
        /*0074*/ 	.byte	0x04, 0x0a
        /*0076*/ 	.short	(.L_327 - .L_326)
	.align		4
.L_326:
        /*0078*/ 	.word	index@(.nv.constant0._ZN2at6native29vectorized_elementwise_kernelILi2EZZZNS0_15cos_kernel_cudaERNS_18TensorIteratorBaseEENKUlvE0_clEvENKUlvE2_clEvEUlN3c108BFloat16EE_St5arrayIPcLm2EEEEviT0_T1_)
        /*007c*/ 	.short	0x0380
        /*007e*/ 	.short	0x0018


	//----- nvinfo : EIATTR_SW_WAR
	.align		4
.L_327:
        /*0080*/ 	.byte	0x04, 0x36
        /*0082*/ 	.short	(.L_329 - .L_328)
.L_328:
        /*0084*/ 	.word	0x00000008
.L_329:


//--------------------- .nv.info._ZN2at6native29vectorized_elementwise_kernelILi4EZZZNS0_15cos_kernel_cudaERNS_18TensorIteratorBaseEENKUlvE0_clEvENKUlvE2_clEvEUlN3c108BFloat16EE_St5arrayIPcLm2EEEEviT0_T1_ --------------------------
	.section	.nv.info._ZN2at6native29vectorized_elementwise_kernelILi4EZZZNS0_15cos_kernel_cudaERNS_18TensorIteratorBaseEENKUlvE0_clEvENKUlvE2_clEvEUlN3c108BFloat16EE_St5arrayIPcLm2EEEEviT0_T1_,"",@"SHT_CUDA_INFO"
	.sectionflags	@""
	.align	4


	//----- nvinfo : EIATTR_CUDA_API_VERSION
	.align		4
        /*0000*/ 	.byte	0x04, 0x37
        /*0002*/ 	.short	(.L_331 - .L_330)
.L_330:
        /*0004*/ 	.word	0x00000082


	//----- nvinfo : EIATTR_KPARAM_INFO
	.align		4
.L_331:
        /*0008*/ 	.byte	0x04, 0x17
        /*000a*/ 	.short	(.L_333 - .L_332)
.L_332:
        /*000c*/ 	.word	0x00000000
        /*0010*/ 	.short	0x0002
        /*0012*/ 	.short	0x0008
        /*0014*/ 	.byte	0x00, 0xf0, 0x41, 0x00


	//----- nvinfo : EIATTR_KPARAM_INFO
	.align		4
.L_333:
        /*0018*/ 	.byte	0x04, 0x17
        /*001a*/ 	.short	(.L_335 - .L_334)
.L_334:
        /*001c*/ 	.word	0x00000000
        /*0020*/ 	.short	0x0001
        /*0022*/ 	.short	0x0004
        /*0024*/ 	.byte	0x00, 0xf0, 0x05, 0x00


	//----- nvinfo : EIATTR_KPARAM_INFO
	.align		4
.L_335:
        /*0028*/ 	.byte	0x04, 0x17
        /*002a*/ 	.short	(.L_337 - .L_336)
.L_336:
        /*002c*/ 	.word	0x00000000
        /*0030*/ 	.short	0x0000
        /*0032*/ 	.short	0x0000
        /*0034*/ 	.byte	0x00, 0xf0, 0x11, 0x00


	//----- nvinfo : EIATTR_SPARSE_MMA_MASK
	.align		4
.L_337:
        /*0038*/ 	.byte	0x03, 0x50
        /*003a*/ 	.short	0x0000


	//----- nvinfo : EIATTR_MAXREG_COUNT
	.align		4
        /*003c*/ 	.byte	0x03, 0x1b
        /*003e*/ 	.short	0x00ff


	//----- nvinfo : EIATTR_MERCURY_ISA_VERSION
	.align		4
        /*0040*/ 	.byte	0x03, 0x5f
        /*0042*/ 	.short	0x0101


	//----- nvinfo : EIATTR_VRC_CTA_INIT_COUNT
	.align		4
        /*0044*/ 	.byte	0x02, 0x4a
	.zero		1
	.zero		1


	//----- nvinfo : EIATTR_EXIT_INSTR_OFFSETS
	.align		4
        /*0048*/ 	.byte	0x04, 0x1c
        /*004a*/ 	.short	(.L_339 - .L_338)


	//   ....[0]....
.L_338:
        /*004c*/ 	.word	0x00000a50


	//   ....[1]....
        /*0050*/ 	.word	0x00000aa0


	//   ....[2]....
        /*0054*/ 	.word	0x00000d60


	//----- nvinfo : EIATTR_MAX_THREADS
	.align		4
.L_339:
        /*0058*/ 	.byte	0x04, 0x05
        /*005a*/ 	.short	(.L_341 - .L_340)
.L_340:
        /*005c*/ 	.word	0x00000080
        /*0060*/ 	.word	0x00000001
        /*0064*/ 	.word	0x00000001


	//----- nvinfo : EIATTR_CRS_STACK_SIZE
	.align		4
.L_341:
        /*0068*/ 	.byte	0x04, 0x1e
        /*006a*/ 	.short	(.L_343 - .L_342)
.L_342:
        /*006c*/ 	.word	0x00000000


	//----- nvinfo : EIATTR_CBANK_PARAM_SIZE
	.align		4
.L_343:
        /*0070*/ 	.byte	0x03, 0x19
        /*0072*/ 	.short	0x0018


	//----- nvinfo : EIATTR_PARAM_CBANK
	.align		4
        /*0074*/ 	.byte	0x04, 0x0a
        /*0076*/ 	.short	(.L_345 - .L_344)
	.align		4
.L_344:
        /*0078*/ 	.word	index@(.nv.constant0._ZN2at6native29vectorized_elementwise_kernelILi4EZZZNS0_15cos_kernel_cudaERNS_18TensorIteratorBaseEENKUlvE0_clEvENKUlvE2_clEvEUlN3c108BFloat16EE_St5arrayIPcLm2EEEEviT0_T1_)
        /*007c*/ 	.short	0x0380
        /*007e*/ 	.short	0x0018


	//----- nvinfo : EIATTR_SW_WAR
	.align		4
.L_345:
        /*0080*/ 	.byte	0x04, 0x36
        /*0082*/ 	.short	(.L_347 - .L_346)
.L_346:
        /*0084*/ 	.word	0x00000008
.L_347:


//--------------------- .nv.info._ZN2at6native29vectorized_elementwise_kernelILi8EZZZNS0_15cos_kernel_cudaERNS_18TensorIteratorBaseEENKUlvE0_clEvENKUlvE2_clEvEUlN3c108BFloat16EE_St5arrayIPcLm2EEEEviT0_T1_ --------------------------
	.section	.nv.info._ZN2at6native29vectorized_elementwise_kernelILi8EZZZNS0_15cos_kernel_cudaERNS_18TensorIteratorBaseEENKUlvE0_clEvENKUlvE2_clEvEUlN3c108BFloat16EE_St5arrayIPcLm2EEEEviT0_T1_,"",@"SHT_CUDA_INFO"
	.sectionflags	@""
	.align	4


	//----- nvinfo : EIATTR_CUDA_API_VERSION
	.align		4
        /*0000*/ 	.byte	0x04, 0x37
        /*0002*/ 	.short	(.L_349 - .L_348)
.L_348:
        /*0004*/ 	.word	0x00000082


	//----- nvinfo : EIATTR_KPARAM_INFO
	.align		4
.L_349:
        /*0008*/ 	.byte	0x04, 0x17
        /*000a*/ 	.short	(.L_351 - .L_350)
.L_350:
        /*000c*/ 	.word	0x00000000
        /*0010*/ 	.short	0x0002
        /*0012*/ 	.short	0x0008
        /*0014*/ 	.byte	0x00, 0xf0, 0x41, 0x00


	//----- nvinfo : EIATTR_KPARAM_INFO
	.align		4
.L_351:
        /*0018*/ 	.byte	0x04, 0x17
        /*001a*/ 	.short	(.L_353 - .L_352)
.L_352:
        /*001c*/ 	.word	0x00000000
        /*0020*/ 	.short	0x0001
        /*0022*/ 	.short	0x0004
        /*0024*/ 	.byte	0x00, 0xf0, 0x05, 0x00


	//----- nvinfo : EIATTR_KPARAM_INFO
	.align		4
.L_353:
        /*0028*/ 	.byte	0x04, 0x17
        /*002a*/ 	.short	(.L_355 - .L_354)
.L_354:
        /*002c*/ 	.word	0x00000000
        /*0030*/ 	.short	0x0000
        /*0032*/ 	.short	0x0000
        /*0034*/ 	.byte	0x00, 0xf0, 0x11, 0x00


	//----- nvinfo : EIATTR_SPARSE_MMA_MASK
	.align		4
.L_355:
        /*0038*/ 	.byte	0x03, 0x50
        /*003a*/ 	.short	0x0000


	//----- nvinfo : EIATTR_MAXREG_COUNT
	.align		4
        /*003c*/ 	.byte	0x03, 0x1b
        /*003e*/ 	.short	0x00ff


	//----- nvinfo : EIATTR_MERCURY_ISA_VERSION
	.align		4
        /*0040*/ 	.byte	0x03, 0x5f
        /*0042*/ 	.short	0x0101


	//----- nvinfo : EIATTR_VRC_CTA_INIT_COUNT
	.align		4
        /*0044*/ 	.byte	0x02, 0x4a
	.zero		1
	.zero		1


	//----- nvinfo : EIATTR_EXIT_INSTR_OFFSETS
	.align		4
        /*0048*/ 	.byte	0x04, 0x1c
        /*004a*/ 	.short	(.L_357 - .L_356)


	//   ....[0]....
.L_356:
        /*004c*/ 	.word	0x00000010


	//----- nvinfo : EIATTR_MAX_THREADS
	.align		4
.L_357:
        /*0050*/ 	.byte	0x04, 0x05
        /*0052*/ 	.short	(.L_359 - .L_358)
.L_358:
        /*0054*/ 	.word	0x00000080
        /*0058*/ 	.word	0x00000001
        /*005c*/ 	.word	0x00000001


	//----- nvinfo : EIATTR_CBANK_PARAM_SIZE
	.align		4
.L_359:
        /*0060*/ 	.byte	0x03, 0x19
        /*0062*/ 	.short	0x0018


	//----- nvinfo : EIATTR_PARAM_CBANK
	.align		4
        /*0064*/ 	.byte	0x04, 0x0a
        /*0066*/ 	.short	(.L_361 - .L_360)
	.align		4
.L_360:
        /*0068*/ 	.word	index@(.nv.constant0._ZN2at6native29vectorized_elementwise_kernelILi8EZZZNS0_15cos_kernel_cudaERNS_18TensorIteratorBaseEENKUlvE0_clEvENKUlvE2_clEvEUlN3c108BFloat16EE_St5arrayIPcLm2EEEEviT0_T1_)
        /*006c*/ 	.short	0x0380
        /*006e*/ 	.short	0x0018


	//----- nvinfo : EIATTR_SW_WAR
	.align		4
.L_361:
        /*0070*/ 	.byte	0x04, 0x36
        /*0072*/ 	.short	(.L_363 - .L_362)
.L_362:
        /*0074*/ 	.word	0x00000008
.L_363:


//--------------------- .nv.info._ZN2at6native18elementwise_kernelILi128ELi4EZNS0_15gpu_kernel_implIZZZNS0_15cos_kernel_cudaERNS_18TensorIteratorBaseEENKUlvE0_clEvENKUlvE1_clEvEUlN3c104HalfEE_EEvS4_RKT_EUliE_EEviT1_ --------------------------
	.section	.nv.info._ZN2at6native18elementwise_kernelILi128ELi4EZNS0_15gpu_kernel_implIZZZNS0_15cos_kernel_cudaERNS_18TensorIteratorBaseEENKUlvE0_clEvENKUlvE1_clEvEUlN3c104HalfEE_EEvS4_RKT_EUliE_EEviT1_,"",@"SHT_CUDA_INFO"
	.sectionflags	@""
	.align	4


	//----- nvinfo : EIATTR_CUDA_API_VERSION
	.align		4
        /*0000*/ 	.byte	0x04, 0x37
        /*0002*/ 	.short	(.L_365 - .L_364)
.L_364:
        /*0004*/ 	.word	0x00000082


	//----- nvinfo : EIATTR_KPARAM_INFO
	.align		4
.L_365:
        /*0008*/ 	.byte	0x04, 0x17
        /*000a*/ 	.short	(.L_367 - .L_366)
.L_366:
        /*000c*/ 	.word	0x00000000
        /*0010*/ 	.short	0x0001
        /*0012*/ 	.short	0x0008
        /*0014*/ 	.byte	0x00, 0xf0, 0x61, 0x08


	//----- nvinfo : EIATTR_KPARAM_INFO
	.align		4
.L_367:
        /*0018*/ 	.byte	0x04, 0x17
        /*001a*/ 	.short	(.L_369 - .L_368)
.L_368:
        /*001c*/ 	.word	0x00000000
        /*0020*/ 	.short	0x0000
        /*0022*/ 	.short	0x0000
        /*0024*/ 	.byte	0x00, 0xf0, 0x11, 0x00


	//----- nvinfo : EIATTR_SPARSE_MMA_MASK
	.align		4
.L_369:
        /*0028*/ 	.byte	0x03, 0x50
        /*002a*/ 	.short	0x0000


	//----- nvinfo : EIATTR_MAXREG_COUNT
	.align		4
        /*002c*/ 	.byte	0x03, 0x1b
        /*002e*/ 	.short	0x0080


	//----- nvinfo : EIATTR_EXTERNS
	.align		4
        /*0030*/ 	.byte	0x04, 0x0f
        /*0032*/ 	.short	(.L_371 - .L_370)


	//   ....[0]....
	.align		4
.L_370:
        /*0034*/ 	.word	index@(__assertfail)


	//----- nvinfo : EIATTR_MERCURY_ISA_VERSION
	.align		4
.L_371:
        /*0038*/ 	.byte	0x03, 0x5f
        /*003a*/ 	.short	0x0101


	//----- nvinfo : EIATTR_VRC_CTA_INIT_COUNT
	.align		4
        /*003c*/ 	.byte	0x02, 0x4a
	.zero		1
	.zero		1


	//----- nvinfo : EIATTR_SYSCALL_OFFSETS
	.align		4
        /*0040*/ 	.byte	0x04, 0x46
        /*0042*/ 	.short	(.L_373 - .L_372)


	//   ....[0]....
.L_372:
        /*0044*/ 	.word	0x00002270


	//   ....[1]....
        /*0048*/ 	.word	0x00003190


	//   ....[2]....
        /*004c*/ 	.word	0x000055a0


	//   ....[3]....
        /*0050*/ 	.word	0x000062f0


	//   ....[4]....
        /*0054*/ 	.word	0x00008810


	//   ....[5]....
        /*0058*/ 	.word	0x00009560


	//   ....[6]....
        /*005c*/ 	.word	0x0000ba90


	//   ....[7]....
        /*0060*/ 	.word	0x0000c7b0


	//----- nvinfo : EIATTR_EXIT_INSTR_OFFSETS
	.align		4
.L_373:
        /*0064*/ 	.byte	0x04, 0x1c
        /*0066*/ 	.short	(.L_375 - .L_374)


	//   ....[0]....
.L_374:
        /*0068*/ 	.word	0x00009840


	//   ....[1]....
        /*006c*/ 	.word	0x0000bc50


	//   ....[2]....
        /*0070*/ 	.word	0x0000bc90


	//   ....[3]....
        /*0074*/ 	.word	0x0000bd30


	//   ....[4]....
        /*0078*/ 	.word	0x0000bd70


	//   ....[5]....
        /*007c*/ 	.word	0x0000bdb0


	//   ....[6]....
        /*0080*/ 	.word	0x0000be40


	//   ....[7]....
        /*0084*/ 	.word	0x0000be60


	//   ....[8]....
        /*0088*/ 	.word	0x0000bf00


	//   ....[9]....
        /*008c*/ 	.word	0x0000bf50


	//   ....[10]....
        /*0090*/ 	.word	0x0000bfa0


	//   ....[11]....
        /*0094*/ 	.word	0x0000c080


	//   ....[12]....
        /*0098*/ 	.word	0x0000c1f0


	//   ....[13]....
        /*009c*/ 	.word	0x0000c360


	//   ....[14]....
        /*00a0*/ 	.word	0x0000c4c0


	//   ....[15]....
        /*00a4*/ 	.word	0x0000c500


	//   ....[16]....
        /*00a8*/ 	.word	0x0000c540


	//   ....[17]....
        /*00ac*/ 	.word	0x0000c5f0


	//   ....[18]....
        /*00b0*/ 	.word	0x0000c650


	//   ....[19]....
        /*00b4*/ 	.word	0x0000c7c0


	//   ....[20]....
        /*00b8*/ 	.word	0x0000c8d0


	//   ....[21]....
        /*00bc*/ 	.word	0x0000ca10


	//   ....[22]....
        /*00c0*/ 	.word	0x0000ca50


	//----- nvinfo : EIATTR_MAX_THREADS
	.align		4
.L_375:
        /*00c4*/ 	.byte	0x04, 0x05
        /*00c6*/ 	.short	(.L_377 - .L_376)
.L_376:
        /*00c8*/ 	.word	0x00000080
        /*00cc*/ 	.word	0x00000001
        /*00d0*/ 	.word	0x00000001


	//----- nvinfo : EIATTR_CRS_STACK_SIZE
	.align		4
.L_377:
        /*00d4*/ 	.byte	0x04, 0x1e
        /*00d6*/ 	.short	(.L_379 - .L_378)
.L_378:
        /*00d8*/ 	.word	0x00000000


	//----- nvinfo : EIATTR_CBANK_PARAM_SIZE
	.align		4
.L_379:
        /*00dc*/ 	.byte	0x03, 0x19
        /*00de*/ 	.short	0x0220


	//----- nvinfo : EIATTR_PARAM_CBANK
	.align		4
        /*00e0*/ 	.byte	0x04, 0x0a
        /*00e2*/ 	.short	(.L_381 - .L_380)
	.align		4
.L_380:
        /*00e4*/ 	.word	index@(.nv.constant0._ZN2at6native18elementwise_kernelILi128ELi4EZNS0_15gpu_kernel_implIZZZNS0_15cos_kernel_cudaERNS_18TensorIteratorBaseEENKUlvE0_clEvENKUlvE1_clEvEUlN3c104HalfEE_EEvS4_RKT_EUliE_EEviT1_)
        /*00e8*/ 	.short	0x0380
        /*00ea*/ 	.short	0x0220


	//----- nvinfo : EIATTR_SW_WAR
	.align		4
.L_381:
        /*00ec*/ 	.byte	0x04, 0x36
        /*00ee*/ 	.short	(.L_383 - .L_382)
.L_382:
        /*00f0*/ 	.word	0x00000008
.L_383:


//--------------------- .nv.info._ZN2at6native27unrolled_elementwise_kernelIZZZNS0_15cos_kernel_cudaERNS_18TensorIteratorBaseEENKUlvE0_clEvENKUlvE1_clEvEUlN3c104HalfEE_St5arrayIPcLm2EELi4E23TrivialOffsetCalculatorILi1EjESD_NS0_6memory12LoadWithCastILi1EEENSE_13StoreWithCastILi1EEEEEviT_T0_T2_T3_T4_T5_ --------------------------
	.section	.nv.info._ZN2at6native27unrolled_elementwise_kernelIZZZNS0_15cos_kernel_cudaERNS_18TensorIteratorBaseEENKUlvE0_clEvENKUlvE1_clEvEUlN3c104HalfEE_St5arrayIPcLm2EELi4E23TrivialOffsetCalculatorILi1EjESD_NS0_6memory12LoadWithCastILi1EEENSE_13StoreWithCastILi1EEEEEviT_T0_T2_T3_T4_T5_,"",@"SHT_CUDA_INFO"
	.sectionflags	@""
	.align	4


	//----- nvinfo : EIATTR_CUDA_API_VERSION
	.align		4
        /*0000*/ 	.byte	0x04, 0x37
        /*0002*/ 	.short	(.L_385 - .L_384)
.L_384:
        /*0004*/ 	.word	0x00000082


	//----- nvinfo : EIATTR_KPARAM_INFO
	.align		4
.L_385:
        /*0008*/ 	.byte	0x04, 0x17
        /*000a*/ 	.short	(.L_387 - .L_386)
.L_386:
        /*000c*/ 	.word	0x00000000
        /*0010*/ 	.short	0x0006
        /*0012*/ 	.short	0x0024
        /*0014*/ 	.byte	0x00, 0xf0, 0x21, 0x00


	//----- nvinfo : EIATTR_KPARAM_INFO
	.align		4
.L_387:
        /*0018*/ 	.byte	0x04, 0x17
        /*001a*/ 	.short	(.L_389 - .L_388)
.L_388:
        /*001c*/ 	.word	0x00000000
        /*0020*/ 	.short	0x0005
        /*0022*/ 	.short	0x001c
        /*0024*/ 	.byte	0x00, 0xf0, 0x21, 0x00


	//----- nvinfo : EIATTR_KPARAM_INFO
	.align		4
.L_389:
        /*0028*/ 	.byte	0x04, 0x17
        /*002a*/ 	.short	(.L_391 - .L_390)
.L_390:
        /*002c*/ 	.word	0x00000000
        /*0030*/ 	.short	0x0004
        /*0032*/ 	.short	0x0019
        /*0034*/ 	.byte	0x00, 0xf0, 0x05, 0x00


	//----- nvinfo : EIATTR_KPARAM_INFO
	.align		4
.L_391:
        /*0038*/ 	.byte	0x04, 0x17
        /*003a*/ 	.short	(.L_393 - .L_392)
.L_392:
        /*003c*/ 	.word	0x00000000
        /*0040*/ 	.short	0x0003
        /*0042*/ 	.short	0x0018
        /*0044*/ 	.byte	0x00, 0xf0, 0x05, 0x00


	//----- nvinfo : EIATTR_KPARAM_INFO
	.align		4
.L_393:
        /*0048*/ 	.byte	0x04, 0x17
        /*004a*/ 	.short	(.L_395 - .L_394)
.L_394:
        /*004c*/ 	.word	0x00000000
        /*0050*/ 	.short	0x0002
        /*0052*/ 	.short	0x0008
        /*0054*/ 	.byte	0x00, 0xf0, 0x41, 0x00


	//----- nvinfo : EIATTR_KPARAM_INFO
	.align		4
.L_395:
        /*0058*/ 	.byte	0x04, 0x17
        /*005a*/ 	.short	(.L_397 - .L_396)
.L_396:
        /*005c*/ 	.word	0x00000000
        /*0060*/ 	.short	0x0001
        /*0062*/ 	.short	0x0004
        /*0064*/ 	.byte	0x00, 0xf0, 0x05, 0x00


	//----- nvinfo : EIATTR_KPARAM_INFO
	.align		4
.L_397:
        /*0068*/ 	.byte	0x04, 0x17
        /*006a*/ 	.short	(.L_399 - .L_398)
.L_398:
        /*006c*/ 	.word	0x00000000
        /*0070*/ 	.short	0x0000
        /*0072*/ 	.short	0x0000
        /*0074*/ 	.byte	0x00, 0xf0, 0x11, 0x00


	//----- nvinfo : EIATTR_SPARSE_MMA_MASK
	.align		4
.L_399:
        /*0078*/ 	.byte	0x03, 0x50
        /*007a*/ 	.short	0x0000


	//----- nvinfo : EIATTR_MAXREG_COUNT
	.align		4
        /*007c*/ 	.byte	0x03, 0x1b
        /*007e*/ 	.short	0x00ff


	//----- nvinfo : EIATTR_EXTERNS
	.align		4
        /*0080*/ 	.byte	0x04, 0x0f
        /*0082*/ 	.short	(.L_401 - .L_400)


	//   ....[0]....
	.align		4
.L_400:
        /*0084*/ 	.word	index@(__assertfail)


	//----- nvinfo : EIATTR_MERCURY_ISA_VERSION
	.align		4
.L_401:
        /*0088*/ 	.byte	0x03, 0x5f
        /*008a*/ 	.short	0x0101


	//----- nvinfo : EIATTR_VRC_CTA_INIT_COUNT
	.align		4
        /*008c*/ 	.byte	0x02, 0x4a
	.zero		1
	.zero		1


	//----- nvinfo : EIATTR_SYSCALL_OFFSETS
	.align		4
        /*0090*/ 	.byte	0x04, 0x46
        /*0092*/ 	.short	(.L_403 - .L_402)


	//   ....[0]....
.L_402:
        /*0094*/ 	.word	0x00001040


	//   ....[1]....
        /*0098*/ 	.word	0x00002260


	//   ....[2]....
        /*009c*/ 	.word	0x000033c0


	//   ....[3]....
        /*00a0*/ 	.word	0x00004440


	//   ....[4]....
        /*00a4*/ 	.word	0x00005580


	//   ....[5]....
        /*00a8*/ 	.word	0x00006440


	//   ....[6]....
        /*00ac*/ 	.word	0x000073c0


	//   ....[7]....
        /*00b0*/ 	.word	0x00008340


	//----- nvinfo : EIATTR_EXIT_INSTR_OFFSETS
	.align		4
.L_403:
        /*00b4*/ 	.byte	0x04, 0x1c
        /*00b6*/ 	.short	(.L_405 - .L_404)


	//   ....[0]....
.L_404:
        /*00b8*/ 	.word	0x00007690


	//   ....[1]....
        /*00bc*/ 	.word	0x000077e0


	//   ....[2]....
        /*00c0*/ 	.word	0x00007820


	//   ....[3]....
        /*00c4*/ 	.word	0x000078c0


	//   ....[4]....
        /*00c8*/ 	.word	0x00007900


	//   ....[5]....
        /*00cc*/ 	.word	0x00007940


	//   ....[6]....
        /*00d0*/ 	.word	0x000079d0


	//   ....[7]....
        /*00d4*/ 	.word	0x000079f0


	//   ....[8]....
        /*00d8*/ 	.word	0x00007a90


	//   ....[9]....
        /*00dc*/ 	.word	0x00007ae0


	//   ....[10]....
        /*00e0*/ 	.word	0x00007b30


	//   ....[11]....
        /*00e4*/ 	.word	0x00007c10


	//   ....[12]....
        /*00e8*/ 	.word	0x00007d80


	//   ....[13]....
        /*00ec*/ 	.word	0x00007ef0


	//   ....[14]....
        /*00f0*/ 	.word	0x00008050


	//   ....[15]....
        /*00f4*/ 	.word	0x00008090


	//   ....[16]....
        /*00f8*/ 	.word	0x000080d0


	//   ....[17]....
        /*00fc*/ 	.word	0x00008180


	//   ....[18]....
        /*0100*/ 	.word	0x000081e0


	//   ....[19]....
        /*0104*/ 	.word	0x00008350


	//   ....[20]....
        /*0108*/ 	.word	0x00008460


	//   ....[21]....
        /*010c*/ 	.word	0x000085a0


	//   ....[22]....
        /*0110*/ 	.word	0x000085e0


	//----- nvinfo : EIATTR_MAX_THREADS
	.align		4
.L_405:
        /*0114*/ 	.byte	0x04, 0x05
        /*0116*/ 	.short	(.L_407 - .L_406)
.L_406:
        /*0118*/ 	.word	0x00000080
        /*011c*/ 	.word	0x00000001
        /*0120*/ 	.word	0x00000001


	//----- nvinfo : EIATTR_CRS_STACK_SIZE
	.align		4
.L_407:
        /*0124*/ 	.byte	0x04, 0x1e
        /*0126*/ 	.short	(.L_409 - .L_408)
.L_408:
        /*0128*/ 	.word	0x00000000


	//----- nvinfo : EIATTR_CBANK_PARAM_SIZE
	.align		4
.L_409:
        /*012c*/ 	.byte	0x03, 0x19
        /*012e*/ 	.short	0x002c


	//----- nvinfo : EIATTR_PARAM_CBANK
	.align		4
        /*0130*/ 	.byte	0x04, 0x0a
        /*0132*/ 	.short	(.L_411 - .L_410)
	.align		4
.L_410:
        /*0134*/ 	.word	index@(.nv.constant0._ZN2at6native27unrolled_elementwise_kernelIZZZNS0_15cos_kernel_cudaERNS_18TensorIteratorBaseEENKUlvE0_clEvENKUlvE1_clEvEUlN3c104HalfEE_St5arrayIPcLm2EELi4E23TrivialOffsetCalculatorILi1EjESD_NS0_6memory12LoadWithCastILi1EEENSE_13StoreWithCastILi1EEEEEviT_T0_T2_T3_T4_T5_)
        /*0138*/ 	.short	0x0380
        /*013a*/ 	.short	0x002c


	//----- nvinfo : EIATTR_SW_WAR
	.align		4
.L_411:
        /*013c*/ 	.byte	0x04, 0x36
        /*013e*/ 	.short	(.L_413 - .L_412)
.L_412:
        /*0140*/ 	.word	0x00000008
.L_413:


//--------------------- .nv.info._ZN2at6native18elementwise_kernelILi128ELi4EZNS0_22gpu_kernel_impl_nocastIZZZNS0_15cos_kernel_cudaERNS_18TensorIteratorBaseEENKUlvE0_clEvENKUlvE1_clEvEUlN3c104HalfEE_EEvS4_RKT_EUliE_EEviT1_ --------------------------
	.section	.nv.info._ZN2at6native18elementwise_kernelILi128ELi4EZNS0_22gpu_kernel_impl_nocastIZZZNS0_15cos_kernel_cudaERNS_18TensorIteratorBaseEENKUlvE0_clEvENKUlvE1_clEvEUlN3c104HalfEE_EEvS4_RKT_EUliE_EEviT1_,"",@"SHT_CUDA_INFO"
	.sectionflags	@""
	.align	4


	//----- nvinfo : EIATTR_CUDA_API_VERSION
	.align		4
        /*0000*/ 	.byte	0x04, 0x37
        /*0002*/ 	.short	(.L_415 - .L_414)
.L_414:
        /*0004*/ 	.word	0x00000082


	//----- nvinfo : EIATTR_KPARAM_INFO
	.align		4
.L_415:
        /*0008*/ 	.byte	0x04, 0x17
        /*000a*/ 	.short	(.L_417 - .L_416)
.L_416:
        /*000c*/ 	.word	0x00000000
        /*0010*/ 	.short	0x0001
        /*0012*/ 	.short	0x0008
        /*0014*/ 	.byte	0x00, 0xf0, 0x61, 0x08


	//----- nvinfo : EIATTR_KPARAM_INFO
	.align		4
.L_417:
        /*0018*/ 	.byte	0x04, 0x17
        /*001a*/ 	.short	(.L_419 - .L_418)
.L_418:
        /*001c*/ 	.word	0x00000000
        /*0020*/ 	.short	0x0000
        /*0022*/ 	.short	0x0000
        /*0024*/ 	.byte	0x00, 0xf0, 0x11, 0x00


	//----- nvinfo : EIATTR_SPARSE_MMA_MASK
	.align		4
.L_419:
        /*0028*/ 	.byte	0x03, 0x50
        /*002a*/ 	.short	0x0000


	//----- nvinfo : EIATTR_MAXREG_COUNT
	.align		4
        /*002c*/ 	.byte	0x03, 0x1b
        /*002e*/ 	.short	0x0080


	//----- nvinfo : EIATTR_MERCURY_ISA_VERSION
	.align		4
        /*0030*/ 	.byte	0x03, 0x5f
        /*0032*/ 	.short	0x0101


	//----- nvinfo : EIATTR_VRC_CTA_INIT_COUNT
	.align		4
        /*0034*/ 	.byte	0x02, 0x4a
	.zero		1
	.zero		1


	//----- nvinfo : EIATTR_EXIT_INSTR_OFFSETS
	.align		4
        /*0038*/ 	.byte	0x04, 0x1c
        /*003a*/ 	.short	(.L_421 - .L_420)


	//   ....[0]....
.L_420:
        /*003c*/ 	.word	0x00000330


	//   ....[1]....
        /*0040*/ 	.word	0x000003c0


	//   ....[2]....
        /*0044*/ 	.word	0x00003f10


	//   ....[3]....
        /*0048*/ 	.word	0x00005270


	//----- nvinfo : EIATTR_MAX_THREADS
	.align		4
.L_421:
        /*004c*/ 	.byte	0x04, 0x05
        /*004e*/ 	.short	(.L_423 - .L_422)
.L_422:
        /*0050*/ 	.word	0x00000080
        /*0054*/ 	.word	0x00000001
        /*0058*/ 	.word	0x00000001


	//----- nvinfo : EIATTR_CRS_STACK_SIZE
	.align		4
.L_423:
        /*005c*/ 	.byte	0x04, 0x1e
        /*005e*/ 	.short	(.L_425 - .L_424)
.L_424:
        /*0060*/ 	.word	0x00000000


	//----- nvinfo : EIATTR_CBANK_PARAM_SIZE
	.align		4
.L_425:
        /*0064*/ 	.byte	0x03, 0x19
        /*0066*/ 	.short	0x0220


	//----- nvinfo : EIATTR_PARAM_CBANK
	.align		4
        /*0068*/ 	.byte	0x04, 0x0a
        /*006a*/ 	.short	(.L_427 - .L_426)
	.align		4
.L_426:
        /*006c*/ 	.word	index@(.nv.constant0._ZN2at6native18elementwise_kernelILi128ELi4EZNS0_22gpu_kernel_impl_nocastIZZZNS0_15cos_kernel_cudaERNS_18TensorIteratorBaseEENKUlvE0_clEvENKUlvE1_clEvEUlN3c104HalfEE_EEvS4_RKT_EUliE_EEviT1_)
        /*0070*/ 	.short	0x0380
        /*0072*/ 	.short	0x0220


	//----- nvinfo : EIATTR_SW_WAR
	.align		4
.L_427:
        /*0074*/ 	.byte	0x04, 0x36
        /*0076*/ 	.short	(.L_429 - .L_428)
.L_428:
        /*0078*/ 	.word	0x00000008
.L_429:


//--------------------- .nv.info._ZN2at6native27unrolled_elementwise_kernelIZZZNS0_15cos_kernel_cudaERNS_18TensorIteratorBaseEENKUlvE0_clEvENKUlvE1_clEvEUlN3c104HalfEE_St5arrayIPcLm2EELi4E23TrivialOffsetCalculatorILi1EjESD_NS0_6memory15LoadWithoutCastENSE_16StoreWithoutCastEEEviT_T0_T2_T3_T4_T5_ --------------------------
	.section	.nv.info._ZN2at6native27unrolled_elementwise_kernelIZZZNS0_15cos_kernel_cudaERNS_18TensorIteratorBaseEENKUlvE0_clEvENKUlvE1_clEvEUlN3c104HalfEE_St5arrayIPcLm2EELi4E23TrivialOffsetCalculatorILi1EjESD_NS0_6memory15LoadWithoutCastENSE_16StoreWithoutCastEEEviT_T0_T2_T3_T4_T5_,"",@"SHT_CUDA_INFO"
	.sectionflags	@""
	.align	4


	//----- nvinfo : EIATTR_CUDA_API_VERSION
	.align		4
        /*0000*/ 	.byte	0x04, 0x37
        /*0002*/ 	.short	(.L_431 - .L_430)
.L_430:
        /*0004*/ 	.word	0x00000082


	//----- nvinfo : EIATTR_KPARAM_INFO
	.align		4
.L_431:
        /*0008*/ 	.byte	0x04, 0x17
        /*000a*/ 	.short	(.L_433 - .L_432)
.L_432:
        /*000c*/ 	.word	0x00000000
        /*0010*/ 	.short	0x0006
        /*0012*/ 	.short	0x001b
        /*0014*/ 	.byte	0x00, 0xf0, 0x05, 0x00


	//----- nvinfo : EIATTR_KPARAM_INFO
	.align		4
.L_433:
        /*0018*/ 	.byte	0x04, 0x17
        /*001a*/ 	.short	(.L_435 - .L_434)
.L_434:
        /*001c*/ 	.word	0x00000000
        /*0020*/ 	.short	0x0005
        /*0022*/ 	.short	0x001a
        /*0024*/ 	.byte	0x00, 0xf0, 0x05, 0x00


	//----- nvinfo : EIATTR_KPARAM_INFO
	.align		4
.L_435:
        /*0028*/ 	.byte	0x04, 0x17
        /*002a*/ 	.short	(.L_437 - .L_436)
.L_436:
        /*002c*/ 	.word	0x00000000
        /*0030*/ 	.short	0x0004
        /*0032*/ 	.short	0x0019
        /*0034*/ 	.byte	0x00, 0xf0, 0x05, 0x00


	//----- nvinfo : EIATTR_KPARAM_INFO
	.align		4
.L_437:
        /*0038*/ 	.byte	0x04, 0x17
        /*003a*/ 	.short	(.L_439 - .L_438)
.L_438:
        /*003c*/ 	.word	0x00000000
        /*0040*/ 	.short	0x0003
        /*0042*/ 	.short	0x0018
        /*0044*/ 	.byte	0x00, 0xf0, 0x05, 0x00


	//----- nvinfo : EIATTR_KPARAM_INFO
	.align		4
.L_439:
        /*0048*/ 	.byte	0x04, 0x17
        /*004a*/ 	.short	(.L_441 - .L_440)
.L_440:
        /*004c*/ 	.word	0x00000000
        /*0050*/ 	.short	0x0002
        /*0052*/ 	.short	0x0008
        /*0054*/ 	.byte	0x00, 0xf0, 0x41, 0x00


	//----- nvinfo : EIATTR_KPARAM_INFO
	.align		4
.L_441:
        /*0058*/ 	.byte	0x04, 0x17
        /*005a*/ 	.short	(.L_443 - .L_442)
.L_442:
        /*005c*/ 	.word	0x00000000
        /*0060*/ 	.short	0x0001
        /*0062*/ 	.short	0x0004
        /*0064*/ 	.byte	0x00, 0xf0, 0x05, 0x00


	//----- nvinfo : EIATTR_KPARAM_INFO
	.align		4
.L_443:
        /*0068*/ 	.byte	0x04, 0x17
        /*006a*/ 	.short	(.L_445 - .L_444)
.L_444:
        /*006c*/ 	.word	0x00000000
        /*0070*/ 	.short	0x0000
        /*0072*/ 	.short	0x0000
        /*0074*/ 	.byte	0x00, 0xf0, 0x11, 0x00


	//----- nvinfo : EIATTR_SPARSE_MMA_MASK
	.align		4
.L_445:
        /*0078*/ 	.byte	0x03, 0x50
        /*007a*/ 	.short	0x0000


	//----- nvinfo : EIATTR_MAXREG_COUNT
	.align		4
        /*007c*/ 	.byte	0x03, 0x1b
        /*007e*/ 	.short	0x00ff


	//----- nvinfo : EIATTR_MERCURY_ISA_VERSION
	.align		4
        /*0080*/ 	.byte	0x03, 0x5f
        /*0082*/ 	.short	0x0101


	//----- nvinfo : EIATTR_VRC_CTA_INIT_COUNT
	.align		4
        /*0084*/ 	.byte	0x02, 0x4a
	.zero		1
	.zero		1


	//----- nvinfo : EIATTR_EXIT_INSTR_OFFSETS
	.align		4
        /*0088*/ 	.byte	0x04, 0x1c
        /*008a*/ 	.short	(.L_447 - .L_446)


	//   ....[0]....
.L_446:
        /*008c*/ 	.word	0x000004c0


	//   ....[1]....
        /*0090*/ 	.word	0x00000530


	//----- nvinfo : EIATTR_MAX_THREADS
	.align		4
.L_447:
        /*0094*/ 	.byte	0x04, 0x05
        /*0096*/ 	.short	(.L_449 - .L_448)
.L_448:
        /*0098*/ 	.word	0x00000080
        /*009c*/ 	.word	0x00000001
        /*00a0*/ 	.word	0x00000001


	//----- nvinfo : EIATTR_CRS_STACK_SIZE
	.align		4
.L_449:
        /*00a4*/ 	.byte	0x04, 0x1e
        /*00a6*/ 	.short	(.L_451 - .L_450)
.L_450:
        /*00a8*/ 	.word	0x00000000


	//----- nvinfo : EIATTR_CBANK_PARAM_SIZE
	.align		4
.L_451:
        /*00ac*/ 	.byte	0x03, 0x19
        /*00ae*/ 	.short	0x001c


	//----- nvinfo : EIATTR_PARAM_CBANK
	.align		4
        /*00b0*/ 	.byte	0x04, 0x0a
        /*00b2*/ 	.short	(.L_453 - .L_452)
	.align		4
.L_452:
        /*00b4*/ 	.word	index@(.nv.constant0._ZN2at6native27unrolled_elementwise_kernelIZZZNS0_15cos_kernel_cudaERNS_18TensorIteratorBaseEENKUlvE0_clEvENKUlvE1_clEvEUlN3c104HalfEE_St5arrayIPcLm2EELi4E23TrivialOffsetCalculatorILi1EjESD_NS0_6memory15LoadWithoutCastENSE_16StoreWithoutCastEEEviT_T0_T2_T3_T4_T5_)
        /*00b8*/ 	.short	0x0380
        /*00ba*/ 	.short	0x001c


	//----- nvinfo : EIATTR_SW_WAR
	.align		4
.L_453:
        /*00bc*/ 	.byte	0x04, 0x36
        /*00be*/ 	.short	(.L_455 - .L_454)
.L_454:
        /*00c0*/ 	.word	0x00000008
.L_455:


//--------------------- .nv.info._ZN2at6native29vectorized_elementwise_kernelILi2EZZZNS0_15cos_kernel_cudaERNS_18TensorIteratorBaseEENKUlvE0_clEvENKUlvE1_clEvEUlN3c104HalfEE_St5arrayIPcLm2EEEEviT0_T1_ --------------------------
	.section	.nv.info._ZN2at6native29vectorized_elementwise_kernelILi2EZZZNS0_15cos_kernel_cudaERNS_18TensorIteratorBaseEENKUlvE0_clEvENKUlvE1_clEvEUlN3c104HalfEE_St5arrayIPcLm2EEEEviT0_T1_,"",@"SHT_CUDA_INFO"
	.sectionflags	@""
	.align	4


	//----- nvinfo : EIATTR_CUDA_API_VERSION
	.align		4
        /*0000*/ 	.byte	0x04, 0x37
        /*0002*/ 	.short	(.L_457 - .L_456)
.L_456:
        /*0004*/ 	.word	0x00000082


	//----- nvinfo : EIATTR_KPARAM_INFO
	.align		4
.L_457:
        /*0008*/ 	.byte	0x04, 0x17
        /*000a*/ 	.short	(.L_459 - .L_458)
.L_458:
        /*000c*/ 	.word	0x00000000
        /*0010*/ 	.short	0x0002
        /*0012*/ 	.short	0x0008
        /*0014*/ 	.byte	0x00, 0xf0, 0x41, 0x00


	//----- nvinfo : EIATTR_KPARAM_INFO
	.align		4
.L_459:
        /*0018*/ 	.byte	0x04, 0x17
        /*001a*/ 	.short	(.L_461 - .L_460)
.L_460:
        /*001c*/ 	.word	0x00000000
        /*0020*/ 	.short	0x0001
        /*0022*/ 	.short	0x0004
        /*0024*/ 	.byte	0x00, 0xf0, 0x05, 0x00


	//----- nvinfo : EIATTR_KPARAM_INFO
	.align		4
.L_461:
        /*0028*/ 	.byte	0x04, 0x17
        /*002a*/ 	.short	(.L_463 - .L_462)
.L_462:
        /*002c*/ 	.word	0x00000000
        /*0030*/ 	.short	0x0000
        /*0032*/ 	.short	0x0000
        /*0034*/ 	.byte	0x00, 0xf0, 0x11, 0x00


	//----- nvinfo : EIATTR_SPARSE_MMA_MASK
	.align		4
.L_463:
        /*0038*/ 	.byte	0x03, 0x50
        /*003a*/ 	.short	0x0000


	//----- nvinfo : EIATTR_MAXREG_COUNT
	.align		4
        /*003c*/ 	.byte	0x03, 0x1b
        /*003e*/ 	.short	0x00ff


	//----- nvinfo : EIATTR_MERCURY_ISA_VERSION
	.align		4
        /*0040*/ 	.byte	0x03, 0x5f
        /*0042*/ 	.short	0x0101


	//----- nvinfo : EIATTR_VRC_CTA_INIT_COUNT
	.align		4
        /*0044*/ 	.byte	0x02, 0x4a
	.zero		1
	.zero		1


	//----- nvinfo : EIATTR_EXIT_INSTR_OFFSETS
	.align		4
        /*0048*/ 	.byte	0x04, 0x1c
        /*004a*/ 	.short	(.L_465 - .L_464)


	//   ....[0]....
.L_464:
        /*004c*/ 	.word	0x00000a50


	//   ....[1]....
        /*0050*/ 	.word	0x00000aa0


	//   ....[2]....
        /*0054*/ 	.word	0x00000d60


	//----- nvinfo : EIATTR_MAX_THREADS
	.align		4
.L_465:
        /*0058*/ 	.byte	0x04, 0x05
        /*005a*/ 	.short	(.L_467 - .L_466)
.L_466:
        /*005c*/ 	.word	0x00000080
        /*0060*/ 	.word	0x00000001
        /*0064*/ 	.word	0x00000001


	//----- nvinfo : EIATTR_CRS_STACK_SIZE
	.align		4
.L_467:
        /*0068*/ 	.byte	0x04, 0x1e
        /*006a*/ 	.short	(.L_469 - .L_468)
.L_468:
        /*006c*/ 	.word	0x00000000


	//----- nvinfo : EIATTR_CBANK_PARAM_SIZE
	.align		4
.L_469:
        /*0070*/ 	.byte	0x03, 0x19
        /*0072*/ 	.short	0x0018


	//----- nvinfo : EIATTR_PARAM_CBANK
	.align		4
        /*0074*/ 	.byte	0x04, 0x0a
        /*0076*/ 	.short	(.L_471 - .L_470)
	.align		4
.L_470:
        /*0078*/ 	.word	index@(.nv.constant0._ZN2at6native29vectorized_elementwise_kernelILi2EZZZNS0_15cos_kernel_cudaERNS_18TensorIteratorBaseEENKUlvE0_clEvENKUlvE1_clEvEUlN3c104HalfEE_St5arrayIPcLm2EEEEviT0_T1_)
        /*007c*/ 	.short	0x0380
        /*007e*/ 	.short	0x0018


	//----- nvinfo : EIATTR_SW_WAR
	.align		4
.L_471:
        /*0080*/ 	.byte	0x04, 0x36
        /*0082*/ 	.short	(.L_473 - .L_472)
.L_472:
        /*0084*/ 	.word	0x00000008
.L_473:


//--------------------- .nv.info._ZN2at6native29vectorized_elementwise_kernelILi4EZZZNS0_15cos_kernel_cudaERNS_18TensorIteratorBaseEENKUlvE0_clEvENKUlvE1_clEvEUlN3c104HalfEE_St5arrayIPcLm2EEEEviT0_T1_ --------------------------
	.section	.nv.info._ZN2at6native29vectorized_elementwise_kernelILi4EZZZNS0_15cos_kernel_cudaERNS_18TensorIteratorBaseEENKUlvE0_clEvENKUlvE1_clEvEUlN3c104HalfEE_St5arrayIPcLm2EEEEviT0_T1_,"",@"SHT_CUDA_INFO"
	.sectionflags	@""
	.align	4


	//----- nvinfo : EIATTR_CUDA_API_VERSION
	.align		4
        /*0000*/ 	.byte	0x04, 0x37
        /*0002*/ 	.short	(.L_475 - .L_474)
.L_474:
        /*0004*/ 	.word	0x00000082


	//----- nvinfo : EIATTR_KPARAM_INFO
	.align		4
.L_475:
        /*0008*/ 	.byte	0x04, 0x17
        /*000a*/ 	.short	(.L_477 - .L_476)
.L_476:
        /*000c*/ 	.word	0x00000000
        /*0010*/ 	.short	0x0002
        /*0012*/ 	.short	0x0008
        /*0014*/ 	.byte	0x00, 0xf0, 0x41, 0x00


	//----- nvinfo : EIATTR_KPARAM_INFO
	.align		4
.L_477:
        /*0018*/ 	.byte	0x04, 0x17
        /*001a*/ 	.short	(.L_479 - .L_478)
.L_478:
        /*001c*/ 	.word	0x00000000
        /*0020*/ 	.short	0x0001
        /*0022*/ 	.short	0x0004
        /*0024*/ 	.byte	0x00, 0xf0, 0x05, 0x00


	//----- nvinfo : EIATTR_KPARAM_INFO
	.align		4
.L_479:
        /*0028*/ 	.byte	0x04, 0x17
        /*002a*/ 	.short	(.L_481 - .L_480)
.L_480:
        /*002c*/ 	.word	0x00000000
        /*0030*/ 	.short	0x0000
        /*0032*/ 	.short	0x0000
        /*0034*/ 	.byte	0x00, 0xf0, 0x11, 0x00


	//----- nvinfo : EIATTR_SPARSE_MMA_MASK
	.align		4
.L_481:
        /*0038*/ 	.byte	0x03, 0x50
        /*003a*/ 	.short	0x0000


	//----- nvinfo : EIATTR_MAXREG_COUNT
	.align		4
        /*003c*/ 	.byte	0x03, 0x1b
        /*003e*/ 	.short	0x00ff


	//----- nvinfo : EIATTR_MERCURY_ISA_VERSION
	.align		4
        /*0040*/ 	.byte	0x03, 0x5f
        /*0042*/ 	.short	0x0101


	//----- nvinfo : EIATTR_VRC_CTA_INIT_COUNT
	.align		4
        /*0044*/ 	.byte	0x02, 0x4a
	.zero		1
	.zero		1


	//----- nvinfo : EIATTR_EXIT_INSTR_OFFSETS
	.align		4
        /*0048*/ 	.byte	0x04, 0x1c
        /*004a*/ 	.short	(.L_483 - .L_482)


	//   ....[0]....
.L_482:
        /*004c*/ 	.word	0x00000a50


	//   ....[1]....
        /*0050*/ 	.word	0x00000aa0


	//   ....[2]....
        /*0054*/ 	.word	0x00000d20


	//----- nvinfo : EIATTR_MAX_THREADS
	.align		4
.L_483:
        /*0058*/ 	.byte	0x04, 0x05
        /*005a*/ 	.short	(.L_485 - .L_484)
.L_484:
        /*005c*/ 	.word	0x00000080
        /*0060*/ 	.word	0x00000001
        /*0064*/ 	.word	0x00000001


	//----- nvinfo : EIATTR_CRS_STACK_SIZE
	.align		4
.L_485:
        /*0068*/ 	.byte	0x04, 0x1e
        /*006a*/ 	.short	(.L_487 - .L_486)
.L_486:
        /*006c*/ 	.word	0x00000000


	//----- nvinfo : EIATTR_CBANK_PARAM_SIZE
	.align		4
.L_487:
        /*0070*/ 	.byte	0x03, 0x19
        /*0072*/ 	.short	0x0018


	//----- nvinfo : EIATTR_PARAM_CBANK
	.align		4
        /*0074*/ 	.byte	0x04, 0x0a
        /*0076*/ 	.short	(.L_489 - .L_488)
	.align		4
.L_488:
        /*0078*/ 	.word	index@(.nv.constant0._ZN2at6native29vectorized_elementwise_kernelILi4EZZZNS0_15cos_kernel_cudaERNS_18TensorIteratorBaseEENKUlvE0_clEvENKUlvE1_clEvEUlN3c104HalfEE_St5arrayIPcLm2EEEEviT0_T1_)
        /*007c*/ 	.short	0x0380
        /*007e*/ 	.short	0x0018


	//----- nvinfo : EIATTR_SW_WAR
	.align		4
.L_489:
        /*0080*/ 	.byte	0x04, 0x36
        /*0082*/ 	.short	(.L_491 - .L_490)
.L_490:
        /*0084*/ 	.word	0x00000008
.L_491:


//--------------------- .nv.info._ZN2at6native29vectorized_elementwise_kernelILi8EZZZNS0_15cos_kernel_cudaERNS_18TensorIteratorBaseEENKUlvE0_clEvENKUlvE1_clEvEUlN3c104HalfEE_St5arrayIPcLm2EEEEviT0_T1_ --------------------------
	.section	.nv.info._ZN2at6native29vectorized_elementwise_kernelILi8EZZZNS0_15cos_kernel_cudaERNS_18TensorIteratorBaseEENKUlvE0_clEvENKUlvE1_clEvEUlN3c104HalfEE_St5arrayIPcLm2EEEEviT0_T1_,"",@"SHT_CUDA_INFO"
	.sectionflags	@""
	.align	4


	//----- nvinfo : EIATTR_CUDA_API_VERSION
	.align		4
        /*0000*/ 	.byte	0x04, 0x37
        /*0002*/ 	.short	(.L_493 - .L_492)
.L_492:
        /*0004*/ 	.word	0x00000082


	//----- nvinfo : EIATTR_KPARAM_INFO
	.align		4
.L_493:
        /*0008*/ 	.byte	0x04, 0x17
        /*000a*/ 	.short	(.L_495 - .L_494)
.L_494:
        /*000c*/ 	.word	0x00000000
        /*0010*/ 	.short	0x0002
        /*0012*/ 	.short	0x0008
        /*0014*/ 	.byte	0x00, 0xf0, 0x41, 0x00


	//----- nvinfo : EIATTR_KPARAM_INFO
	.align		4
.L_495:
        /*0018*/ 	.byte	0x04, 0x17
        /*001a*/ 	.short	(.L_497 - .L_496)
.L_496:
        /*001c*/ 	.word	0x00000000
        /*0020*/ 	.short	0x0001
        /*0022*/ 	.short	0x0004
        /*0024*/ 	.byte	0x00, 0xf0, 0x05, 0x00


	//----- nvinfo : EIATTR_KPARAM_INFO
	.align		4
.L_497:
        /*0028*/ 	.byte	0x04, 0x17
        /*002a*/ 	.short	(.L_499 - .L_498)
.L_498:
        /*002c*/ 	.word	0x00000000
        /*0030*/ 	.short	0x0000
        /*0032*/ 	.short	0x0000
        /*0034*/ 	.byte	0x00, 0xf0, 0x11, 0x00


	//----- nvinfo : EIATTR_SPARSE_MMA_MASK
	.align		4
.L_499:
        /*0038*/ 	.byte	0x03, 0x50
        /*003a*/ 	.short	0x0000


	//----- nvinfo : EIATTR_MAXREG_COUNT
	.align		4
        /*003c*/ 	.byte	0x03, 0x1b
        /*003e*/ 	.short	0x00ff


	//----- nvinfo : EIATTR_MERCURY_ISA_VERSION
	.align		4
        /*0040*/ 	.byte	0x03, 0x5f
        /*0042*/ 	.short	0x0101


	//----- nvinfo : EIATTR_VRC_CTA_INIT_COUNT
	.align		4
        /*0044*/ 	.byte	0x02, 0x4a
	.zero		1
	.zero		1


	//----- nvinfo : EIATTR_EXIT_INSTR_OFFSETS
	.align		4
        /*0048*/ 	.byte	0x04, 0x1c
        /*004a*/ 	.short	(.L_501 - .L_500)


	//   ....[0]....
.L_500:
        /*004c*/ 	.word	0x00000010


	//----- nvinfo : EIATTR_MAX_THREADS
	.align		4
.L_501:
        /*0050*/ 	.byte	0x04, 0x05
        /*0052*/ 	.short	(.L_503 - .L_502)
.L_502:
        /*0054*/ 	.word	0x00000080
        /*0058*/ 	.word	0x00000001
        /*005c*/ 	.word	0x00000001


	//----- nvinfo : EIATTR_CBANK_PARAM_SIZE
	.align		4
.L_503:
        /*0060*/ 	.byte	0x03, 0x19
        /*0062*/ 	.short	0x0018


	//----- nvinfo : EIATTR_PARAM_CBANK
	.align		4
        /*0064*/ 	.byte	0x04, 0x0a
        /*0066*/ 	.short	(.L_505 - .L_504)
	.align		4
.L_504:
        /*0068*/ 	.word	index@(.nv.constant0._ZN2at6native29vectorized_elementwise_kernelILi8EZZZNS0_15cos_kernel_cudaERNS_18TensorIteratorBaseEENKUlvE0_clEvENKUlvE1_clEvEUlN3c104HalfEE_St5arrayIPcLm2EEEEviT0_T1_)
        /*006c*/ 	.short	0x0380
        /*006e*/ 	.short	0x0018


	//----- nvinfo : EIATTR_SW_WAR
	.align		4
.L_505:
        /*0070*/ 	.byte	0x04, 0x36
        /*0072*/ 	.short	(.L_507 - .L_506)
.L_506:
        /*0074*/ 	.word	0x00000008
.L_507:


//--------------------- .nv.info._ZN2at6native18elementwise_kernelILi128ELi4EZNS0_15gpu_kernel_implIZZZNS0_15cos_kernel_cudaERNS_18TensorIteratorBaseEENKUlvE0_clEvENKUlvE0_clEvEUlfE_EEvS4_RKT_EUliE_EEviT1_ --------------------------
	.section	.nv.info._ZN2at6native18elementwise_kernelILi128ELi4EZNS0_15gpu_kernel_implIZZZNS0_15cos_kernel_cudaERNS_18TensorIteratorBaseEENKUlvE0_clEvENKUlvE0_clEvEUlfE_EEvS4_RKT_EUliE_EEviT1_,"",@"SHT_CUDA_INFO"
	.sectionflags	@""
	.align	4


	//----- nvinfo : EIATTR_CUDA_API_VERSION
	.align		4
        /*0000*/ 	.byte	0x04, 0x37
        /*0002*/ 	.short	(.L_509 - .L_508)
.L_508:
        /*0004*/ 	.word	0x00000082


	//----- nvinfo : EIATTR_KPARAM_INFO
	.align		4
.L_509:
        /*0008*/ 	.byte	0x04, 0x17
        /*000a*/ 	.short	(.L_511 - .L_510)
.L_510:
        /*000c*/ 	.word	0x00000000
        /*0010*/ 	.short	0x0001
        /*0012*/ 	.short	0x0008
        /*0014*/ 	.byte	0x00, 0xf0, 0x61, 0x08


	//----- nvinfo : EIATTR_KPARAM_INFO
	.align		4
.L_511:
        /*0018*/ 	.byte	0x04, 0x17
        /*001a*/ 	.short	(.L_513 - .L_512)
.L_512:
        /*001c*/ 	.word	0x00000000
        /*0020*/ 	.short	0x0000
        /*0022*/ 	.short	0x0000
        /*0024*/ 	.byte	0x00, 0xf0, 0x11, 0x00


	//----- nvinfo : EIATTR_SPARSE_MMA_MASK
	.align		4
.L_513:
        /*0028*/ 	.byte	0x03, 0x50
        /*002a*/ 	.short	0x0000


	//----- nvinfo : EIATTR_MAXREG_COUNT
	.align		4
        /*002c*/ 	.byte	0x03, 0x1b
        /*002e*/ 	.short	0x0080


	//----- nvinfo : EIATTR_EXTERNS
	.align		4
        /*0030*/ 	.byte	0x04, 0x0f
        /*0032*/ 	.short	(.L_515 - .L_514)


	//   ....[0]....
	.align		4
.L_514:
        /*0034*/ 	.word	index@(__assertfail)


	//----- nvinfo : EIATTR_MERCURY_ISA_VERSION
	.align		4
.L_515:
        /*0038*/ 	.byte	0x03, 0x5f
        /*003a*/ 	.short	0x0101


	//----- nvinfo : EIATTR_VRC_CTA_INIT_COUNT
	.align		4
        /*003c*/ 	.byte	0x02, 0x4a
	.zero		1
	.zero		1


	//----- nvinfo : EIATTR_SYSCALL_OFFSETS
	.align		4
        /*0040*/ 	.byte	0x04, 0x46
        /*0042*/ 	.short	(.L_517 - .L_516)


	//   ....[0]....
.L_516:
        /*0044*/ 	.word	0x00002150


	//   ....[1]....
        /*0048*/ 	.word	0x00002f20


	//   ....[2]....
        /*004c*/ 	.word	0x000051b0


	//   ....[3]....
        /*0050*/ 	.word	0x00005de0


	//   ....[4]....
        /*0054*/ 	.word	0x00008180


	//   ....[5]....
        /*0058*/ 	.word	0x00008db0


	//   ....[6]....
        /*005c*/ 	.word	0x0000b160


	//   ....[7]....
        /*0060*/ 	.word	0x0000bd60


	//----- nvinfo : EIATTR_EXIT_INSTR_OFFSETS
	.align		4
.L_517:
        /*0064*/ 	.byte	0x04, 0x1c
        /*0066*/ 	.short	(.L_519 - .L_518)


	//   ....[0]....
.L_518:
        /*0068*/ 	.word	0x00009060


	//   ....[1]....
        /*006c*/ 	.word	0x0000b2e0


	//   ....[2]....
        /*0070*/ 	.word	0x0000b320


	//   ....[3]....
        /*0074*/ 	.word	0x0000b3b0


	//   ....[4]....
        /*0078*/ 	.word	0x0000b3e0


	//   ....[5]....
        /*007c*/ 	.word	0x0000b410


	//   ....[6]....
        /*0080*/ 	.word	0x0000b490


	//   ....[7]....
        /*0084*/ 	.word	0x0000b4c0


	//   ....[8]....
        /*0088*/ 	.word	0x0000b550


	//   ....[9]....
        /*008c*/ 	.word	0x0000b590


	//   ....[10]....
        /*0090*/ 	.word	0x0000b5d0


	//   ....[11]....
        /*0094*/ 	.word	0x0000b6a0


	//   ....[12]....
        /*0098*/ 	.word	0x0000b800


	//   ....[13]....
        /*009c*/ 	.word	0x0000b960


	//   ....[14]....
        /*00a0*/ 	.word	0x0000bab0


	//   ....[15]....
        /*00a4*/ 	.word	0x0000bae0


	//   ....[16]....
        /*00a8*/ 	.word	0x0000bb10


	//   ....[17]....
        /*00ac*/ 	.word	0x0000bbb0


	//   ....[18]....
        /*00b0*/ 	.word	0x0000bc00


	//   ....[19]....
        /*00b4*/ 	.word	0x0000bd70


	//   ....[20]....
        /*00b8*/ 	.word	0x0000be70


	//   ....[21]....
        /*00bc*/ 	.word	0x0000bfa0


	//   ....[22]....
        /*00c0*/ 	.word	0x0000bfd0


	//----- nvinfo : EIATTR_MAX_THREADS
	.align		4
.L_519:
        /*00c4*/ 	.byte	0x04, 0x05
        /*00c6*/ 	.short	(.L_521 - .L_520)
.L_520:
        /*00c8*/ 	.word	0x00000080
        /*00cc*/ 	.word	0x00000001
        /*00d0*/ 	.word	0x00000001


	//----- nvinfo : EIATTR_CRS_STACK_SIZE
	.align		4
.L_521:
        /*00d4*/ 	.byte	0x04, 0x1e
        /*00d6*/ 	.short	(.L_523 - .L_522)
.L_522:
        /*00d8*/ 	.word	0x00000000


	//----- nvinfo : EIATTR_CBANK_PARAM_SIZE
	.align		4
.L_523:
        /*00dc*/ 	.byte	0x03, 0x19
        /*00de*/ 	.short	0x0220


	//----- nvinfo : EIATTR_PARAM_CBANK
	.align		4
        /*00e0*/ 	.byte	0x04, 0x0a
        /*00e2*/ 	.short	(.L_525 - .L_524)
	.align		4
.L_524:
        /*00e4*/ 	.word	index@(.nv.constant0._ZN2at6native18elementwise_kernelILi128ELi4EZNS0_15gpu_kernel_implIZZZNS0_15cos_kernel_cudaERNS_18TensorIteratorBaseEENKUlvE0_clEvENKUlvE0_clEvEUlfE_EEvS4_RKT_EUliE_EEviT1_)
        /*00e8*/ 	.short	0x0380
        /*00ea*/ 	.short	0x0220


	//----- nvinfo : EIATTR_SW_WAR
	.align		4
.L_525:
        /*00ec*/ 	.byte	0x04, 0x36
        /*00ee*/ 	.short	(.L_527 - .L_526)
.L_526:
        /*00f0*/ 	.word	0x00000008
.L_527:


//--------------------- .nv.info._ZN2at6native27unrolled_elementwise_kernelIZZZNS0_15cos_kernel_cudaERNS_18TensorIteratorBaseEENKUlvE0_clEvENKUlvE0_clEvEUlfE_St5arrayIPcLm2EELi4E23TrivialOffsetCalculatorILi1EjESB_NS0_6memory12LoadWithCastILi1EEENSC_13StoreWithCastILi1EEEEEviT_T0_T2_T3_T4_T5_ --------------------------
	.section	.nv.info._ZN2at6native27unrolled_elementwise_kernelIZZZNS0_15cos_kernel_cudaERNS_18TensorIteratorBaseEENKUlvE0_clEvENKUlvE0_clEvEUlfE_St5arrayIPcLm2EELi4E23TrivialOffsetCalculatorILi1EjESB_NS0_6memory12LoadWithCastILi1EEENSC_13StoreWithCastILi1EEEEEviT_T0_T2_T3_T4_T5_,"",@"SHT_CUDA_INFO"
	.sectionflags	@""
	.align	4


	//----- nvinfo : EIATTR_CUDA_API_VERSION
	.align		4
        /*0000*/ 	.byte	0x04, 0x37
        /*0002*/ 	.short	(.L_529 - .L_528)
.L_528:
        /*0004*/ 	.word	0x00000082


	//----- nvinfo : EIATTR_KPARAM_INFO
	.align		4
.L_529:
        /*0008*/ 	.byte	0x04, 0x17
        /*000a*/ 	.short	(.L_531 - .L_530)
.L_530:
        /*000c*/ 	.word	0x00000000
        /*0010*/ 	.short	0x0006
        /*0012*/ 	.short	0x0024
        /*0014*/ 	.byte	0x00, 0xf0, 0x21, 0x00


	//----- nvinfo : EIATTR_KPARAM_INFO
	.align		4
.L_531:
        /*0018*/ 	.byte	0x04, 0x17
        /*001a*/ 	.short	(.L_533 - .L_532)
.L_532:
        /*001c*/ 	.word	0x00000000
        /*0020*/ 	.short	0x0005
        /*0022*/ 	.short	0x001c
        /*0024*/ 	.byte	0x00, 0xf0, 0x21, 0x00


	//----- nvinfo : EIATTR_KPARAM_INFO
	.align		4
.L_533:
        /*0028*/ 	.byte	0x04, 0x17
        /*002a*/ 	.short	(.L_535 - .L_534)
.L_534:
        /*002c*/ 	.word	0x00000000
        /*0030*/ 	.short	0x0004
        /*0032*/ 	.short	0x0019
        /*0034*/ 	.byte	0x00, 0xf0, 0x05, 0x00


	//----- nvinfo : EIATTR_KPARAM_INFO
	.align		4
.L_535:
        /*0038*/ 	.byte	0x04, 0x17
        /*003a*/ 	.short	(.L_537 - .L_536)
.L_536:
        /*003c*/ 	.word	0x00000000
        /*0040*/ 	.short	0x0003
        /*0042*/ 	.short	0x0018
        /*0044*/ 	.byte	0x00, 0xf0, 0x05, 0x00


	//----- nvinfo : EIATTR_KPARAM_INFO
	.align		4
.L_537:
        /*0048*/ 	.byte	0x04, 0x17
        /*004a*/ 	.short	(.L_539 - .L_538)
.L_538:
        /*004c*/ 	.word	0x00000000
        /*0050*/ 	.short	0x0002
        /*0052*/ 	.short	0x0008
        /*0054*/ 	.byte	0x00, 0xf0, 0x41, 0x00


	//----- nvinfo : EIATTR_KPARAM_INFO
	.align		4
.L_539:
        /*0058*/ 	.byte	0x04, 0x17
        /*005a*/ 	.short	(.L_541 - .L_540)
.L_540:
        /*005c*/ 	.word	0x00000000
        /*0060*/ 	.short	0x0001
        /*0062*/ 	.short	0x0004
        /*0064*/ 	.byte	0x00, 0xf0, 0x05, 0x00


	//----- nvinfo : EIATTR_KPARAM_INFO
	.align		4
.L_541:
        /*0068*/ 	.byte	0x04, 0x17
        /*006a*/ 	.short	(.L_543 - .L_542)
.L_542:
        /*006c*/ 	.word	0x00000000
        /*0070*/ 	.short	0x0000
        /*0072*/ 	.short	0x0000
        /*0074*/ 	.byte	0x00, 0xf0, 0x11, 0x00


	//----- nvinfo : EIATTR_SPARSE_MMA_MASK
	.align		4
.L_543:
        /*0078*/ 	.byte	0x03, 0x50
        /*007a*/ 	.short	0x0000


	//----- nvinfo : EIATTR_MAXREG_COUNT
	.align		4
        /*007c*/ 	.byte	0x03, 0x1b
        /*007e*/ 	.short	0x00ff


	//----- nvinfo : EIATTR_EXTERNS
	.align		4
        /*0080*/ 	.byte	0x04, 0x0f
        /*0082*/ 	.short	(.L_545 - .L_544)


	//   ....[0]....
	.align		4
.L_544:
        /*0084*/ 	.word	index@(__assertfail)


	//----- nvinfo : EIATTR_MERCURY_ISA_VERSION
	.align		4
.L_545:
        /*0088*/ 	.byte	0x03, 0x5f
        /*008a*/ 	.short	0x0101


	//----- nvinfo : EIATTR_VRC_CTA_INIT_COUNT
	.align		4
        /*008c*/ 	.byte	0x02, 0x4a
	.zero		1
	.zero		1


	//----- nvinfo : EIATTR_SYSCALL_OFFSETS
	.align		4
        /*0090*/ 	.byte	0x04, 0x46
        /*0092*/ 	.short	(.L_547 - .L_546)


	//   ....[0]....
.L_546:
        /*0094*/ 	.word	0x00000e60


	//   ....[1]....
        /*0098*/ 	.word	0x00001df0


	//   ....[2]....
        /*009c*/ 	.word	0x00002cf0


	//   ....[3]....
        /*00a0*/ 	.word	0x00003bd0


	//   ....[4]....
        /*00a4*/ 	.word	0x00004b70


	//   ....[5]....
        /*00a8*/ 	.word	0x00005910


	//   ....[6]....
        /*00ac*/ 	.word	0x00006770


	//   ....[7]....
        /*00b0*/ 	.word	0x000075d0


	//----- nvinfo : EIATTR_EXIT_INSTR_OFFSETS
	.align		4
.L_547:
        /*00b4*/ 	.byte	0x04, 0x1c
        /*00b6*/ 	.short	(.L_549 - .L_548)


	//   ....[0]....
.L_548:
        /*00b8*/ 	.word	0x00006a10


	//   ....[1]....
        /*00bc*/ 	.word	0x00006b50


	//   ....[2]....
        /*00c0*/ 	.word	0x00006b90


	//   ....[3]....
        /*00c4*/ 	.word	0x00006c20


	//   ....[4]....
        /*00c8*/ 	.word	0x00006c50


	//   ....[5]....
        /*00cc*/ 	.word	0x00006c80


	//   ....[6]....
        /*00d0*/ 	.word	0x00006d00


	//   ....[7]....
        /*00d4*/ 	.word	0x00006d30


	//   ....[8]....
        /*00d8*/ 	.word	0x00006dc0


	//   ....[9]....
        /*00dc*/ 	.word	0x00006e00


	//   ....[10]....
        /*00e0*/ 	.word	0x00006e40


	//   ....[11]....
        /*00e4*/ 	.word	0x00006f10


	//   ....[12]....
        /*00e8*/ 	.word	0x00007070


	//   ....[13]....
        /*00ec*/ 	.word	0x000071d0


	//   ....[14]....
        /*00f0*/ 	.word	0x00007320


	//   ....[15]....
        /*00f4*/ 	.word	0x00007350


	//   ....[16]....
        /*00f8*/ 	.word	0x00007380


	//   ....[17]....
        /*00fc*/ 	.word	0x00007420


	//   ....[18]....
        /*0100*/ 	.word	0x00007470


	//   ....[19]....
        /*0104*/ 	.word	0x000075e0


	//   ....[20]....
        /*0108*/ 	.word	0x000076e0


	//   ....[21]....
        /*010c*/ 	.word	0x00007810


	//   ....[22]....
        /*0110*/ 	.word	0x00007840


	//----- nvinfo : EIATTR_MAX_THREADS
	.align		4
.L_549:
        /*0114*/ 	.byte	0x04, 0x05
        /*0116*/ 	.short	(.L_551 - .L_550)
.L_550:
        /*0118*/ 	.word	0x00000080
        /*011c*/ 	.word	0x00000001
        /*0120*/ 	.word	0x00000001


	//----- nvinfo : EIATTR_CRS_STACK_SIZE
	.align		4
.L_551:
        /*0124*/ 	.byte	0x04, 0x1e
        /*0126*/ 	.short	(.L_553 - .L_552)
.L_552:
        /*0128*/ 	.word	0x00000000


	//----- nvinfo : EIATTR_CBANK_PARAM_SIZE
	.align		4
.L_553:
        /*012c*/ 	.byte	0x03, 0x19
        /*012e*/ 	.short	0x002c


	//----- nvinfo : EIATTR_PARAM_CBANK
	.align		4
        /*0130*/ 	.byte	0x04, 0x0a
        /*0132*/ 	.short	(.L_555 - .L_554)
	.align		4
.L_554:
        /*0134*/ 	.word	index@(.nv.constant0._ZN2at6native27unrolled_elementwise_kernelIZZZNS0_15cos_kernel_cudaERNS_18TensorIteratorBaseEENKUlvE0_clEvENKUlvE0_clEvEUlfE_St5arrayIPcLm2EELi4E23TrivialOffsetCalculatorILi1EjESB_NS0_6memory12LoadWithCastILi1EEENSC_13StoreWithCastILi1EEEEEviT_T0_T2_T3_T4_T5_)
        /*0138*/ 	.short	0x0380
        /*013a*/ 	.short	0x002c


	//----- nvinfo : EIATTR_SW_WAR
	.align		4
.L_555:
        /*013c*/ 	.byte	0x04, 0x36
        /*013e*/ 	.short	(.L_557 - .L_556)
.L_556:
        /*0140*/ 	.word	0x00000008
.L_557:


//--------------------- .nv.info._ZN2at6native18elementwise_kernelILi128ELi2EZNS0_22gpu_kernel_impl_nocastIZZZNS0_15cos_kernel_cudaERNS_18TensorIteratorBaseEENKUlvE0_clEvENKUlvE0_clEvEUlfE_EEvS4_RKT_EUliE_EEviT1_ --------------------------
	.section	.nv.info._ZN2at6native18elementwise_kernelILi128ELi2EZNS0_22gpu_kernel_impl_nocastIZZZNS0_15cos_kernel_cudaERNS_18TensorIteratorBaseEENKUlvE0_clEvENKUlvE0_clEvEUlfE_EEvS4_RKT_EUliE_EEviT1_,"",@"SHT_CUDA_INFO"
	.sectionflags	@""
	.align	4


	//----- nvinfo : EIATTR_CUDA_API_VERSION
	.align		4
        /*0000*/ 	.byte	0x04, 0x37
        /*0002*/ 	.short	(.L_559 - .L_558)
.L_558:
        /*0004*/ 	.word	0x00000082


	//----- nvinfo : EIATTR_KPARAM_INFO
	.align		4
.L_559:
        /*0008*/ 	.byte	0x04, 0x17
        /*000a*/ 	.short	(.L_561 - .L_560)
.L_560:
        /*000c*/ 	.word	0x00000000
        /*0010*/ 	.short	0x0001
        /*0012*/ 	.short	0x0008
        /*0014*/ 	.byte	0x00, 0xf0, 0x61, 0x08


	//----- nvinfo : EIATTR_KPARAM_INFO
	.align		4
.L_561:
        /*0018*/ 	.byte	0x04, 0x17
        /*001a*/ 	.short	(.L_563 - .L_562)
.L_562:
        /*001c*/ 	.word	0x00000000
        /*0020*/ 	.short	0x0000
        /*0022*/ 	.short	0x0000
        /*0024*/ 	.byte	0x00, 0xf0, 0x11, 0x00


	//----- nvinfo : EIATTR_SPARSE_MMA_MASK
	.align		4
.L_563:
        /*0028*/ 	.byte	0x03, 0x50
        /*002a*/ 	.short	0x0000


	//----- nvinfo : EIATTR_MAXREG_COUNT
	.align		4
        /*002c*/ 	.byte	0x03, 0x1b
        /*002e*/ 	.short	0x0080


	//----- nvinfo : EIATTR_MERCURY_ISA_VERSION
	.align		4
        /*0030*/ 	.byte	0x03, 0x5f
        /*0032*/ 	.short	0x0101


	//----- nvinfo : EIATTR_VRC_CTA_INIT_COUNT
	.align		4
        /*0034*/ 	.byte	0x02, 0x4a
	.zero		1
	.zero		1


	//----- nvinfo : EIATTR_EXIT_INSTR_OFFSETS
	.align		4
        /*0038*/ 	.byte	0x04, 0x1c
        /*003a*/ 	.short	(.L_565 - .L_564)


	//   ....[0]....
.L_564:
        /*003c*/ 	.word	0x00000160


	//   ....[1]....
        /*0040*/ 	.word	0x000001d0


	//   ....[2]....
        /*0044*/ 	.word	0x000015b0


	//   ....[3]....
        /*0048*/ 	.word	0x000028f0


	//----- nvinfo : EIATTR_MAX_THREADS
	.align		4
.L_565:
        /*004c*/ 	.byte	0x04, 0x05
        /*004e*/ 	.short	(.L_567 - .L_566)
.L_566:
        /*0050*/ 	.word	0x00000080
        /*0054*/ 	.word	0x00000001
        /*0058*/ 	.word	0x00000001


	//----- nvinfo : EIATTR_CRS_STACK_SIZE
	.align		4
.L_567:
        /*005c*/ 	.byte	0x04, 0x1e
        /*005e*/ 	.short	(.L_569 - .L_568)
.L_568:
        /*0060*/ 	.word	0x00000000


	//----- nvinfo : EIATTR_CBANK_PARAM_SIZE
	.align		4
.L_569:
        /*0064*/ 	.byte	0x03, 0x19
        /*0066*/ 	.short	0x0220


	//----- nvinfo : EIATTR_PARAM_CBANK
	.align		4
        /*0068*/ 	.byte	0x04, 0x0a
        /*006a*/ 	.short	(.L_571 - .L_570)
	.align		4
.L_570:
        /*006c*/ 	.word	index@(.nv.constant0._ZN2at6native18elementwise_kernelILi128ELi2EZNS0_22gpu_kernel_impl_nocastIZZZNS0_15cos_kernel_cudaERNS_18TensorIteratorBaseEENKUlvE0_clEvENKUlvE0_clEvEUlfE_EEvS4_RKT_EUliE_EEviT1_)
        /*0070*/ 	.short	0x0380
        /*0072*/ 	.short	0x0220


	//----- nvinfo : EIATTR_SW_WAR
	.align		4
.L_571:
        /*0074*/ 	.byte	0x04, 0x36
        /*0076*/ 	.short	(.L_573 - .L_572)
.L_572:
        /*0078*/ 	.word	0x00000008
.L_573:


//--------------------- .nv.info._ZN2at6native27unrolled_elementwise_kernelIZZZNS0_15cos_kernel_cudaERNS_18TensorIteratorBaseEENKUlvE0_clEvENKUlvE0_clEvEUlfE_St5arrayIPcLm2EELi4E23TrivialOffsetCalculatorILi1EjESB_NS0_6memory15LoadWithoutCastENSC_16StoreWithoutCastEEEviT_T0_T2_T3_T4_T5_ --------------------------
	.section	.nv.info._ZN2at6native27unrolled_elementwise_kernelIZZZNS0_15cos_kernel_cudaERNS_18TensorIteratorBaseEENKUlvE0_clEvENKUlvE0_clEvEUlfE_St5arrayIPcLm2EELi4E23TrivialOffsetCalculatorILi1EjESB_NS0_6memory15LoadWithoutCastENSC_16StoreWithoutCastEEEviT_T0_T2_T3_T4_T5_,"",@"SHT_CUDA_INFO"
	.sectionflags	@""
	.align	4


	//----- nvinfo : EIATTR_CUDA_API_VERSION
	.align		4
        /*0000*/ 	.byte	0x04, 0x37
        /*0002*/ 	.short	(.L_575 - .L_574)
.L_574:
        /*0004*/ 	.word	0x00000082


	//----- nvinfo : EIATTR_KPARAM_INFO
	.align		4
.L_575:
        /*0008*/ 	.byte	0x04, 0x17
        /*000a*/ 	.short	(.L_577 - .L_576)
.L_576:
        /*000c*/ 	.word	0x00000000
        /*0010*/ 	.short	0x0006
        /*0012*/ 	.short	0x001b
        /*0014*/ 	.byte	0x00, 0xf0, 0x05, 0x00


	//----- nvinfo : EIATTR_KPARAM_INFO
	.align		4
.L_577:
        /*0018*/ 	.byte	0x04, 0x17
        /*001a*/ 	.short	(.L_579 - .L_578)
.L_578:
        /*001c*/ 	.word	0x00000000
        /*0020*/ 	.short	0x0005
        /*0022*/ 	.short	0x001a
        /*0024*/ 	.byte	0x00, 0xf0, 0x05, 0x00


	//----- nvinfo : EIATTR_KPARAM_INFO
	.align		4
.L_579:
        /*0028*/ 	.byte	0x04, 0x17
        /*002a*/ 	.short	(.L_581 - .L_580)
.L_580:
        /*002c*/ 	.word	0x00000000
        /*0030*/ 	.short	0x0004
        /*0032*/ 	.short	0x0019
        /*0034*/ 	.byte	0x00, 0xf0, 0x05, 0x00


	//----- nvinfo : EIATTR_KPARAM_INFO
	.align		4
.L_581:
        /*0038*/ 	.byte	0x04, 0x17
        /*003a*/ 	.short	(.L_583 - .L_582)
.L_582:
        /*003c*/ 	.word	0x00000000
        /*0040*/ 	.short	0x0003
        /*0042*/ 	.short	0x0018
        /*0044*/ 	.byte	0x00, 0xf0, 0x05, 0x00


	//----- nvinfo : EIATTR_KPARAM_INFO
	.align		4
.L_583:
        /*0048*/ 	.byte	0x04, 0x17
        /*004a*/ 	.short	(.L_585 - .L_584)
.L_584:
        /*004c*/ 	.word	0x00000000
        /*0050*/ 	.short	0x0002
        /*0052*/ 	.short	0x0008
        /*0054*/ 	.byte	0x00, 0xf0, 0x41, 0x00


	//----- nvinfo : EIATTR_KPARAM_INFO
	.align		4
.L_585:
        /*0058*/ 	.byte	0x04, 0x17
        /*005a*/ 	.short	(.L_587 - .L_586)
.L_586:
        /*005c*/ 	.word	0x00000000
        /*0060*/ 	.short	0x0001
        /*0062*/ 	.short	0x0004
        /*0064*/ 	.byte	0x00, 0xf0, 0x05, 0x00


	//----- nvinfo : EIATTR_KPARAM_INFO
	.align		4
.L_587:
        /*0068*/ 	.byte	0x04, 0x17
        /*006a*/ 	.short	(.L_589 - .L_588)
.L_588:
        /*006c*/ 	.word	0x00000000
        /*0070*/ 	.short	0x0000
        /*0072*/ 	.short	0x0000
        /*0074*/ 	.byte	0x00, 0xf0, 0x11, 0x00


	//----- nvinfo : EIATTR_SPARSE_MMA_MASK
	.align		4
.L_589:
        /*0078*/ 	.byte	0x03, 0x50
        /*007a*/ 	.short	0x0000


	//----- nvinfo : EIATTR_MAXREG_COUNT
	.align		4
        /*007c*/ 	.byte	0x03, 0x1b
        /*007e*/ 	.short	0x00ff


	//----- nvinfo : EIATTR_MERCURY_ISA_VERSION
	.align		4
        /*0080*/ 	.byte	0x03, 0x5f
        /*0082*/ 	.short	0x0101


	//----- nvinfo : EIATTR_VRC_CTA_INIT_COUNT
	.align		4
        /*0084*/ 	.byte	0x02, 0x4a
	.zero		1
	.zero		1


	//----- nvinfo : EIATTR_EXIT_INSTR_OFFSETS
	.align		4
        /*0088*/ 	.byte	0x04, 0x1c
        /*008a*/ 	.short	(.L_591 - .L_590)


	//   ....[0]....
.L_590:
        /*008c*/ 	.word	0x00000430


	//   ....[1]....
        /*0090*/ 	.word	0x000004a0


	//----- nvinfo : EIATTR_MAX_THREADS
	.align		4
.L_591:
        /*0094*/ 	.byte	0x04, 0x05
        /*0096*/ 	.short	(.L_593 - .L_592)
.L_592:
        /*0098*/ 	.word	0x00000080
        /*009c*/ 	.word	0x00000001
        /*00a0*/ 	.word	0x00000001


	//----- nvinfo : EIATTR_CRS_STACK_SIZE
	.align		4
.L_593:
        /*00a4*/ 	.byte	0x04, 0x1e
        /*00a6*/ 	.short	(.L_595 - .L_594)
.L_594:
        /*00a8*/ 	.word	0x00000000


	//----- nvinfo : EIATTR_CBANK_PARAM_SIZE
	.align		4
.L_595:
        /*00ac*/ 	.byte	0x03, 0x19
        /*00ae*/ 	.short	0x001c


	//----- nvinfo : EIATTR_PARAM_CBANK
	.align		4
        /*00b0*/ 	.byte	0x04, 0x0a
        /*00b2*/ 	.short	(.L_597 - .L_596)
	.align		4
.L_596:
        /*00b4*/ 	.word	index@(.nv.constant0._ZN2at6native27unrolled_elementwise_kernelIZZZNS0_15cos_kernel_cudaERNS_18TensorIteratorBaseEENKUlvE0_clEvENKUlvE0_clEvEUlfE_St5arrayIPcLm2EELi4E23TrivialOffsetCalculatorILi1EjESB_NS0_6memory15LoadWithoutCastENSC_16StoreWithoutCastEEEviT_T0_T2_T3_T4_T5_)
        /*00b8*/ 	.short	0x0380
        /*00ba*/ 	.short	0x001c


	//----- nvinfo : EIATTR_SW_WAR
	.align		4
.L_597:
        /*00bc*/ 	.byte	0x04, 0x36
        /*00be*/ 	.short	(.L_599 - .L_598)
.L_598:
        /*00c0*/ 	.word	0x00000008
.L_599:


//--------------------- .nv.info._ZN2at6native29vectorized_elementwise_kernelILi2EZZZNS0_15cos_kernel_cudaERNS_18TensorIteratorBaseEENKUlvE0_clEvENKUlvE0_clEvEUlfE_St5arrayIPcLm2EEEEviT0_T1_ --------------------------
	.section	.nv.info._ZN2at6native29vectorized_elementwise_kernelILi2EZZZNS0_15cos_kernel_cudaERNS_18TensorIteratorBaseEENKUlvE0_clEvENKUlvE0_clEvEUlfE_St5arrayIPcLm2EEEEviT0_T1_,"",@"SHT_CUDA_INFO"
	.sectionflags	@""
	.align	4


	//----- nvinfo : EIATTR_CUDA_API_VERSION
	.align		4
        /*0000*/ 	.byte	0x04, 0x37
        /*0002*/ 	.short	(.L_601 - .L_600)
.L_600:
        /*0004*/ 	.word	0x00000082


	//----- nvinfo : EIATTR_KPARAM_INFO
	.align		4
.L_601:
        /*0008*/ 	.byte	0x04, 0x17
        /*000a*/ 	.short	(.L_603 - .L_602)
.L_602:
        /*000c*/ 	.word	0x00000000
        /*0010*/ 	.short	0x0002
        /*0012*/ 	.short	0x0008
        /*0014*/ 	.byte	0x00, 0xf0, 0x41, 0x00


	//----- nvinfo : EIATTR_KPARAM_INFO
	.align		4
.L_603:
        /*0018*/ 	.byte	0x04, 0x17
        /*001a*/ 	.short	(.L_605 - .L_604)
.L_604:
        /*001c*/ 	.word	0x00000000
        /*0020*/ 	.short	0x0001
        /*0022*/ 	.short	0x0004
        /*0024*/ 	.byte	0x00, 0xf0, 0x05, 0x00


	//----- nvinfo : EIATTR_KPARAM_INFO
	.align		4
.L_605:
        /*0028*/ 	.byte	0x04, 0x17
        /*002a*/ 	.short	(.L_607 - .L_606)
.L_606:
        /*002c*/ 	.word	0x00000000
        /*0030*/ 	.short	0x0000
        /*0032*/ 	.short	0x0000
        /*0034*/ 	.byte	0x00, 0xf0, 0x11, 0x00


	//----- nvinfo : EIATTR_SPARSE_MMA_MASK
	.align		4
.L_607:
        /*0038*/ 	.byte	0x03, 0x50
        /*003a*/ 	.short	0x0000


	//----- nvinfo : EIATTR_MAXREG_COUNT
	.align		4
        /*003c*/ 	.byte	0x03, 0x1b
        /*003e*/ 	.short	0x00ff


	//----- nvinfo : EIATTR_MERCURY_ISA_VERSION
	.align		4
        /*0040*/ 	.byte	0x03, 0x5f
        /*0042*/ 	.short	0x0101


	//----- nvinfo : EIATTR_VRC_CTA_INIT_COUNT
	.align		4
        /*0044*/ 	.byte	0x02, 0x4a
	.zero		1
	.zero		1


	//----- nvinfo : EIATTR_EXIT_INSTR_OFFSETS
	.align		4
        /*0048*/ 	.byte	0x04, 0x1c
        /*004a*/ 	.short	(.L_609 - .L_608)


	//   ....[0]....
.L_608:
        /*004c*/ 	.word	0x00000950


	//   ....[1]....
        /*0050*/ 	.word	0x000009a0


	//   ....[2]....
        /*0054*/ 	.word	0x00000ba0


	//----- nvinfo : EIATTR_MAX_THREADS
	.align		4
.L_609:
        /*0058*/ 	.byte	0x04, 0x05
        /*005a*/ 	.short	(.L_611 - .L_610)
.L_610:
        /*005c*/ 	.word	0x00000080
        /*0060*/ 	.word	0x00000001
        /*0064*/ 	.word	0x00000001


	//----- nvinfo : EIATTR_CRS_STACK_SIZE
	.align		4
.L_611:
        /*0068*/ 	.byte	0x04, 0x1e
        /*006a*/ 	.short	(.L_613 - .L_612)
.L_612:
        /*006c*/ 	.word	0x00000000


	//----- nvinfo : EIATTR_CBANK_PARAM_SIZE
	.align		4
.L_613:
        /*0070*/ 	.byte	0x03, 0x19
        /*0072*/ 	.short	0x0018


	//----- nvinfo : EIATTR_PARAM_CBANK
	.align		4
        /*0074*/ 	.byte	0x04, 0x0a
        /*0076*/ 	.short	(.L_615 - .L_614)
	.align		4
.L_614:
        /*0078*/ 	.word	index@(.nv.constant0._ZN2at6native29vectorized_elementwise_kernelILi2EZZZNS0_15cos_kernel_cudaERNS_18TensorIteratorBaseEENKUlvE0_clEvENKUlvE0_clEvEUlfE_St5arrayIPcLm2EEEEviT0_T1_)
        /*007c*/ 	.short	0x0380
        /*007e*/ 	.short	0x0018


	//----- nvinfo : EIATTR_SW_WAR
	.align		4
.L_615:
        /*0080*/ 	.byte	0x04, 0x36
        /*0082*/ 	.short	(.L_617 - .L_616)
.L_616:
        /*0084*/ 	.word	0x00000008
.L_617:


//--------------------- .nv.info._ZN2at6native29vectorized_elementwise_kernelILi4EZZZNS0_15cos_kernel_cudaERNS_18TensorIteratorBaseEENKUlvE0_clEvENKUlvE0_clEvEUlfE_St5arrayIPcLm2EEEEviT0_T1_ --------------------------
	.section	.nv.info._ZN2at6native29vectorized_elementwise_kernelILi4EZZZNS0_15cos_kernel_cudaERNS_18TensorIteratorBaseEENKUlvE0_clEvENKUlvE0_clEvEUlfE_St5arrayIPcLm2EEEEviT0_T1_,"",@"SHT_CUDA_INFO"
	.sectionflags	@""
	.align	4


	//----- nvinfo : EIATTR_CUDA_API_VERSION
	.align		4
        /*0000*/ 	.byte	0x04, 0x37
        /*0002*/ 	.short	(.L_619 - .L_618)
.L_618:
        /*0004*/ 	.word	0x00000082


	//----- nvinfo : EIATTR_KPARAM_INFO
	.align		4
.L_619:
        /*0008*/ 	.byte	0x04, 0x17
        /*000a*/ 	.short	(.L_621 - .L_620)
.L_620:
        /*000c*/ 	.word	0x00000000
        /*0010*/ 	.short	0x0002
        /*0012*/ 	.short	0x0008
        /*0014*/ 	.byte	0x00, 0xf0, 0x41, 0x00


	//----- nvinfo : EIATTR_KPARAM_INFO
	.align		4
.L_621:
        /*0018*/ 	.byte	0x04, 0x17
        /*001a*/ 	.short	(.L_623 - .L_622)
.L_622:
        /*001c*/ 	.word	0x00000000
        /*0020*/ 	.short	0x0001
        /*0022*/ 	.short	0x0004
        /*0024*/ 	.byte	0x00, 0xf0, 0x05, 0x00


	//----- nvinfo : EIATTR_KPARAM_INFO
	.align		4
.L_623:
        /*0028*/ 	.byte	0x04, 0x17
        /*002a*/ 	.short	(.L_625 - .L_624)
.L_624:
        /*002c*/ 	.word	0x00000000
        /*0030*/ 	.short	0x0000
        /*0032*/ 	.short	0x0000
        /*0034*/ 	.byte	0x00, 0xf0, 0x11, 0x00


	//----- nvinfo : EIATTR_SPARSE_MMA_MASK
	.align		4
.L_625:
        /*0038*/ 	.byte	0x03, 0x50
        /*003a*/ 	.short	0x0000


	//----- nvinfo : EIATTR_MAXREG_COUNT
	.align		4
        /*003c*/ 	.byte	0x03, 0x1b
        /*003e*/ 	.short	0x00ff


	//----- nvinfo : EIATTR_MERCURY_ISA_VERSION
	.align		4
        /*0040*/ 	.byte	0x03, 0x5f
        /*0042*/ 	.short	0x0101


	//----- nvinfo : EIATTR_VRC_CTA_INIT_COUNT
	.align		4
        /*0044*/ 	.byte	0x02, 0x4a
	.zero		1
	.zero		1


	//----- nvinfo : EIATTR_EXIT_INSTR_OFFSETS
	.align		4
        /*0048*/ 	.byte	0x04, 0x1c
        /*004a*/ 	.short	(.L_627 - .L_626)


	//   ....[0]....
.L_626:
        /*004c*/ 	.word	0x00000950


	//   ....[1]....
        /*0050*/ 	.word	0x000009a0


	//   ....[2]....
        /*0054*/ 	.word	0x00000b60


	//----- nvinfo : EIATTR_MAX_THREADS
	.align		4
.L_627:
        /*0058*/ 	.byte	0x04, 0x05
        /*005a*/ 	.short	(.L_629 - .L_628)
.L_628:
        /*005c*/ 	.word	0x00000080
        /*0060*/ 	.word	0x00000001
        /*0064*/ 	.word	0x00000001


	//----- nvinfo : EIATTR_CRS_STACK_SIZE
	.align		4
.L_629:
        /*0068*/ 	.byte	0x04, 0x1e
        /*006a*/ 	.short	(.L_631 - .L_630)
.L_630:
        /*006c*/ 	.word	0x00000000


	//----- nvinfo : EIATTR_CBANK_PARAM_SIZE
	.align		4
.L_631:
        /*0070*/ 	.byte	0x03, 0x19
        /*0072*/ 	.short	0x0018


	//----- nvinfo : EIATTR_PARAM_CBANK
	.align		4
        /*0074*/ 	.byte	0x04, 0x0a
        /*0076*/ 	.short	(.L_633 - .L_632)
	.align		4
.L_632:
        /*0078*/ 	.word	index@(.nv.constant0._ZN2at6native29vectorized_elementwise_kernelILi4EZZZNS0_15cos_kernel_cudaERNS_18TensorIteratorBaseEENKUlvE0_clEvENKUlvE0_clEvEUlfE_St5arrayIPcLm2EEEEviT0_T1_)
        /*007c*/ 	.short	0x0380
        /*007e*/ 	.short	0x0018


	//----- nvinfo : EIATTR_SW_WAR
	.align		4
.L_633:
        /*0080*/ 	.byte	0x04, 0x36
        /*0082*/ 	.short	(.L_635 - .L_634)
.L_634:
        /*0084*/ 	.word	0x00000008
.L_635:


//--------------------- .nv.info._ZN2at6native29vectorized_elementwise_kernelILi8EZZZNS0_15cos_kernel_cudaERNS_18TensorIteratorBaseEENKUlvE0_clEvENKUlvE0_clEvEUlfE_St5arrayIPcLm2EEEEviT0_T1_ --------------------------
	.section	.nv.info._ZN2at6native29vectorized_elementwise_kernelILi8EZZZNS0_15cos_kernel_cudaERNS_18TensorIteratorBaseEENKUlvE0_clEvENKUlvE0_clEvEUlfE_St5arrayIPcLm2EEEEviT0_T1_,"",@"SHT_CUDA_INFO"
	.sectionflags	@""
	.align	4


	//----- nvinfo : EIATTR_CUDA_API_VERSION
	.align		4
        /*0000*/ 	.byte	0x04, 0x37
        /*0002*/ 	.short	(.L_637 - .L_636)
.L_636:
        /*0004*/ 	.word	0x00000082


	//----- nvinfo : EIATTR_KPARAM_INFO
	.align		4
.L_637:
        /*0008*/ 	.byte	0x04, 0x17
        /*000a*/ 	.short	(.L_639 - .L_638)
.L_638:
        /*000c*/ 	.word	0x00000000
        /*0010*/ 	.short	0x0002
        /*0012*/ 	.short	0x0008
        /*0014*/ 	.byte	0x00, 0xf0, 0x41, 0x00


	//----- nvinfo : EIATTR_KPARAM_INFO
	.align		4
.L_639:
        /*0018*/ 	.byte	0x04, 0x17
        /*001a*/ 	.short	(.L_641 - .L_640)
.L_640:
        /*001c*/ 	.word	0x00000000
        /*0020*/ 	.short	0x0001
        /*0022*/ 	.short	0x0004
        /*0024*/ 	.byte	0x00, 0xf0, 0x05, 0x00


	//----- nvinfo : EIATTR_KPARAM_INFO
	.align		4
.L_641:
        /*0028*/ 	.byte	0x04, 0x17
        /*002a*/ 	.short	(.L_643 - .L_642)
.L_642:
        /*002c*/ 	.word	0x00000000
        /*0030*/ 	.short	0x0000
        /*0032*/ 	.short	0x0000
        /*0034*/ 	.byte	0x00, 0xf0, 0x11, 0x00


	//----- nvinfo : EIATTR_SPARSE_MMA_MASK
	.align		4
.L_643:
        /*0038*/ 	.byte	0x03, 0x50
        /*003a*/ 	.short	0x0000


	//----- nvinfo : EIATTR_MAXREG_COUNT
	.align		4
        /*003c*/ 	.byte	0x03, 0x1b
        /*003e*/ 	.short	0x00ff


	//----- nvinfo : EIATTR_MERCURY_ISA_VERSION
	.align		4
        /*0040*/ 	.byte	0x03, 0x5f
        /*0042*/ 	.short	0x0101


	//----- nvinfo : EIATTR_VRC_CTA_INIT_COUNT
	.align		4
        /*0044*/ 	.byte	0x02, 0x4a
	.zero		1
	.zero		1


	//----- nvinfo : EIATTR_EXIT_INSTR_OFFSETS
	.align		4
        /*0048*/ 	.byte	0x04, 0x1c
        /*004a*/ 	.short	(.L_645 - .L_644)


	//   ....[0]....
.L_644:
        /*004c*/ 	.word	0x00000010


	//----- nvinfo : EIATTR_MAX_THREADS
	.align		4
.L_645:
        /*0050*/ 	.byte	0x04, 0x05
        /*0052*/ 	.short	(.L_647 - .L_646)
.L_646:
        /*0054*/ 	.word	0x00000080
        /*0058*/ 	.word	0x00000001
        /*005c*/ 	.word	0x00000001


	//----- nvinfo : EIATTR_CBANK_PARAM_SIZE
	.align		4
.L_647:
        /*0060*/ 	.byte	0x03, 0x19
        /*0062*/ 	.short	0x0018


	//----- nvinfo : EIATTR_PARAM_CBANK
	.align		4
        /*0064*/ 	.byte	0x04, 0x0a
        /*0066*/ 	.short	(.L_649 - .L_648)
	.align		4
.L_648:
        /*0068*/ 	.word	index@(.nv.constant0._ZN2at6native29vectorized_elementwise_kernelILi8EZZZNS0_15cos_kernel_cudaERNS_18TensorIteratorBaseEENKUlvE0_clEvENKUlvE0_clEvEUlfE_St5arrayIPcLm2EEEEviT0_T1_)
        /*006c*/ 	.short	0x0380
        /*006e*/ 	.short	0x0018


	//----- nvinfo : EIATTR_SW_WAR
	.align		4
.L_649:
        /*0070*/ 	.byte	0x04, 0x36
        /*0072*/ 	.short	(.L_651 - .L_650)
.L_650:
        /*0074*/ 	.word	0x00000008
.L_651:


//--------------------- .nv.info._ZN2at6native18elementwise_kernelILi128ELi4EZNS0_15gpu_kernel_implIZZZNS0_15cos_kernel_cudaERNS_18TensorIteratorBaseEENKUlvE0_clEvENKUlvE_clEvEUldE_EEvS4_RKT_EUliE_EEviT1_ --------------------------
	.section	.nv.info._ZN2at6native18elementwise_kernelILi128ELi4EZNS0_15gpu_kernel_implIZZZNS0_15cos_kernel_cudaERNS_18TensorIteratorBaseEENKUlvE0_clEvENKUlvE_clEvEUldE_EEvS4_RKT_EUliE_EEviT1_,"",@"SHT_CUDA_INFO"
	.sectionflags	@""
	.align	4


	//----- nvinfo : EIATTR_CUDA_API_VERSION
	.align		4
        /*0000*/ 	.byte	0x04, 0x37
        /*0002*/ 	.short	(.L_653 - .L_652)
.L_652:
        /*0004*/ 	.word	0x00000082


	//----- nvinfo : EIATTR_KPARAM_INFO
	.align		4
.L_653:
        /*0008*/ 	.byte	0x04, 0x17
        /*000a*/ 	.short	(.L_655 - .L_654)
.L_654:
        /*000c*/ 	.word	0x00000000
        /*0010*/ 	.short	0x0001
        /*0012*/ 	.short	0x0008
        /*0014*/ 	.byte	0x00, 0xf0, 0x61, 0x08


	//----- nvinfo : EIATTR_KPARAM_INFO
	.align		4
.L_655:
        /*0018*/ 	.byte	0x04, 0x17
        /*001a*/ 	.short	(.L_657 - .L_656)
.L_656:
        /*001c*/ 	.word	0x00000000
        /*0020*/ 	.short	0x0000
        /*0022*/ 	.short	0x0000
        /*0024*/ 	.byte	0x00, 0xf0, 0x11, 0x00


	//----- nvinfo : EIATTR_SPARSE_MMA_MASK
	.align		4
.L_657:
        /*0028*/ 	.byte	0x03, 0x50
        /*002a*/ 	.short	0x0000


	//----- nvinfo : EIATTR_MAXREG_COUNT
	.align		4
        /*002c*/ 	.byte	0x03, 0x1b
        /*002e*/ 	.short	0x0080


	//----- nvinfo : EIATTR_EXTERNS
	.align		4
        /*0030*/ 	.byte	0x04, 0x0f
        /*0032*/ 	.short	(.L_659 - .L_658)


	//   ....[0]....
	.align		4
.L_658:
        /*0034*/ 	.word	index@(__assertfail)


	//----- nvinfo : EIATTR_MERCURY_ISA_VERSION
	.align		4
.L_659:
        /*0038*/ 	.byte	0x03, 0x5f
        /*003a*/ 	.short	0x0101


	//----- nvinfo : EIATTR_VRC_CTA_INIT_COUNT
	.align		4
        /*003c*/ 	.byte	0x02, 0x4a
	.zero		1
	.zero		1


	//----- nvinfo : EIATTR_SYSCALL_OFFSETS
	.align		4
        /*0040*/ 	.byte	0x04, 0x46
        /*0042*/ 	.short	(.L_661 - .L_660)


	//   ....[0]....
.L_660:
        /*0044*/ 	.word	0x000021a0


	//   ....[1]....
        /*0048*/ 	.word	0x00003bf0


	//   ....[2]....
        /*004c*/ 	.word	0x00005f90


	//   ....[3]....
        /*0050*/ 	.word	0x000076b0


	//   ....[4]....
        /*0054*/ 	.word	0x00009c80


	//   ....[5]....
        /*0058*/ 	.word	0x0000b3a0


	//   ....[6]....
        /*005c*/ 	.word	0x0000d970


	//   ....[7]....
        /*0060*/ 	.word	0x0000f060


	//----- nvinfo : EIATTR_EXIT_INSTR_OFFSETS
	.align		4
.L_661:
        /*0064*/ 	.byte	0x04, 0x1c
        /*0066*/ 	.short	(.L_663 - .L_662)


	//   ....[0]....
.L_662:
        /*0068*/ 	.word	0x0000b800


	//   ....[1]....
        /*006c*/ 	.word	0x0000e230


	//   ....[2]....
        /*0070*/ 	.word	0x0000e270


	//   ....[3]....
        /*0074*/ 	.word	0x0000e300


	//   ....[4]....
        /*0078*/ 	.word	0x0000e330


	//   ....[5]....
        /*007c*/ 	.word	0x0000e360


	//   ....[6]....
        /*0080*/ 	.word	0x0000e470


	//   ....[7]....
        /*0084*/ 	.word	0x0000e530


	//   ....[8]....
        /*0088*/ 	.word	0x0000e650


	//   ....[9]....
        /*008c*/ 	.word	0x0000e720


	//   ....[10]....
        /*0090*/ 	.word	0x0000e740


	//   ....[11]....
        /*0094*/ 	.word	0x0000e810


	//   ....[12]....
        /*0098*/ 	.word	0x0000ea00


	//   ....[13]....
        /*009c*/ 	.word	0x0000ebf0


	//   ....[14]....
        /*00a0*/ 	.word	0x0000edd0


	//   ....[15]....
        /*00a4*/ 	.word	0x0000ee00


	//   ....[16]....
        /*00a8*/ 	.word	0x0000ee30


	//   ....[17]....
        /*00ac*/ 	.word	0x0000eed0


	//   ....[18]....
        /*00b0*/ 	.word	0x0000ef00


	//   ....[19]....
        /*00b4*/ 	.word	0x0000f070


	//   ....[20]....
        /*00b8*/ 	.word	0x0000f200


	//   ....[21]....
        /*00bc*/ 	.word	0x0000f3c0


	//   ....[22]....
        /*00c0*/ 	.word	0x0000f480


	//----- nvinfo : EIATTR_MAX_THREADS
	.align		4
.L_663:
        /*00c4*/ 	.byte	0x04, 0x05
        /*00c6*/ 	.short	(.L_665 - .L_664)
.L_664:
        /*00c8*/ 	.word	0x00000080
        /*00cc*/ 	.word	0x00000001
        /*00d0*/ 	.word	0x00000001


	//----- nvinfo : EIATTR_CRS_STACK_SIZE
	.align		4
.L_665:
        /*00d4*/ 	.byte	0x04, 0x1e
        /*00d6*/ 	.short	(.L_667 - .L_666)
.L_666:
        /*00d8*/ 	.word	0x00000000


	//----- nvinfo : EIATTR_CBANK_PARAM_SIZE
	.align		4
.L_667:
        /*00dc*/ 	.byte	0x03, 0x19
        /*00de*/ 	.short	0x0220


	//----- nvinfo : EIATTR_PARAM_CBANK
	.align		4
        /*00e0*/ 	.byte	0x04, 0x0a
        /*00e2*/ 	.short	(.L_669 - .L_668)
	.align		4
.L_668:
        /*00e4*/ 	.word	index@(.nv.constant0._ZN2at6native18elementwise_kernelILi128ELi4EZNS0_15gpu_kernel_implIZZZNS0_15cos_kernel_cudaERNS_18TensorIteratorBaseEENKUlvE0_clEvENKUlvE_clEvEUldE_EEvS4_RKT_EUliE_EEviT1_)
        /*00e8*/ 	.short	0x0380
        /*00ea*/ 	.short	0x0220


	//----- nvinfo : EIATTR_SW_WAR
	.align		4
.L_669:
        /*00ec*/ 	.byte	0x04, 0x36
        /*00ee*/ 	.short	(.L_671 - .L_670)
.L_670:
        /*00f0*/ 	.word	0x00000008
.L_671:


//--------------------- .nv.info._ZN2at6native27unrolled_elementwise_kernelIZZZNS0_15cos_kernel_cudaERNS_18TensorIteratorBaseEENKUlvE0_clEvENKUlvE_clEvEUldE_St5arrayIPcLm2EELi4E23TrivialOffsetCalculatorILi1EjESB_NS0_6memory12LoadWithCastILi1EEENSC_13StoreWithCastILi1EEEEEviT_T0_T2_T3_T4_T5_ --------------------------
	.section	.nv.info._ZN2at6native27unrolled_elementwise_kernelIZZZNS0_15cos_kernel_cudaERNS_18TensorIteratorBaseEENKUlvE0_clEvENKUlvE_clEvEUldE_St5arrayIPcLm2EELi4E23TrivialOffsetCalculatorILi1EjESB_NS0_6memory12LoadWithCastILi1EEENSC_13StoreWithCastILi1EEEEEviT_T0_T2_T3_T4_T5_,"",@"SHT_CUDA_INFO"
	.sectionflags	@""
	.align	4


	//----- nvinfo : EIATTR_CUDA_API_VERSION
	.align		4
        /*0000*/ 	.byte	0x04, 0x37
        /*0002*/ 	.short	(.L_673 - .L_672)
.L_672:
        /*0004*/ 	.word	0x00000082


	//----- nvinfo : EIATTR_KPARAM_INFO
	.align		4
.L_673:
        /*0008*/ 	.byte	0x04, 0x17
        /*000a*/ 	.short	(.L_675 - .L_674)
.L_674:
        /*000c*/ 	.word	0x00000000
        /*0010*/ 	.short	0x0006
        /*0012*/ 	.short	0x0024
        /*0014*/ 	.byte	0x00, 0xf0, 0x21, 0x00


	//----- nvinfo : EIATTR_KPARAM_INFO
	.align		4
.L_675:
        /*0018*/ 	.byte	0x04, 0x17
        /*001a*/ 	.short	(.L_677 - .L_676)
.L_676:
        /*001c*/ 	.word	0x00000000
        /*0020*/ 	.short	0x0005
        /*0022*/ 	.short	0x001c
        /*0024*/ 	.byte	0x00, 0xf0, 0x21, 0x00


	//----- nvinfo : EIATTR_KPARAM_INFO
	.align		4
.L_677:
        /*0028*/ 	.byte	0x04, 0x17
        /*002a*/ 	.short	(.L_679 - .L_678)
.L_678:
        /*002c*/ 	.word	0x00000000
        /*0030*/ 	.short	0x0004
        /*0032*/ 	.short	0x0019
        /*0034*/ 	.byte	0x00, 0xf0, 0x05, 0x00


	//----- nvinfo : EIATTR_KPARAM_INFO
	.align		4
.L_679:
        /*0038*/ 	.byte	0x04, 0x17
        /*003a*/ 	.short	(.L_681 - .L_680)
.L_680:
        /*003c*/ 	.word	0x00000000
        /*0040*/ 	.short	0x0003
        /*0042*/ 	.short	0x0018
        /*0044*/ 	.byte	0x00, 0xf0, 0x05, 0x00


	//----- nvinfo : EIATTR_KPARAM_INFO
	.align		4
.L_681:
        /*0048*/ 	.byte	0x04, 0x17
        /*004a*/ 	.short	(.L_683 - .L_682)
.L_682:
        /*004c*/ 	.word	0x00000000
        /*0050*/ 	.short	0x0002
        /*0052*/ 	.short	0x0008
        /*0054*/ 	.byte	0x00, 0xf0, 0x41, 0x00


	//----- nvinfo : EIATTR_KPARAM_INFO
	.align		4
.L_683:
        /*0058*/ 	.byte	0x04, 0x17
        /*005a*/ 	.short	(.L_685 - .L_684)
.L_684:
        /*005c*/ 	.word	0x00000000
        /*0060*/ 	.short	0x0001
        /*0062*/ 	.short	0x0004
        /*0064*/ 	.byte	0x00, 0xf0, 0x05, 0x00


	//----- nvinfo : EIATTR_KPARAM_INFO
	.align		4
.L_685:
        /*0068*/ 	.byte	0x04, 0x17
        /*006a*/ 	.short	(.L_687 - .L_686)
.L_686:
        /*006c*/ 	.word	0x00000000
        /*0070*/ 	.short	0x0000
        /*0072*/ 	.short	0x0000
        /*0074*/ 	.byte	0x00, 0xf0, 0x11, 0x00


	//----- nvinfo : EIATTR_SPARSE_MMA_MASK
	.align		4
.L_687:
        /*0078*/ 	.byte	0x03, 0x50
        /*007a*/ 	.short	0x0000


	//----- nvinfo : EIATTR_MAXREG_COUNT
	.align		4
        /*007c*/ 	.byte	0x03, 0x1b
        /*007e*/ 	.short	0x00ff


	//----- nvinfo : EIATTR_EXTERNS
	.align		4
        /*0080*/ 	.byte	0x04, 0x0f
        /*0082*/ 	.short	(.L_689 - .L_688)


	//   ....[0]....
	.align		4
.L_688:
        /*0084*/ 	.word	index@(__assertfail)


	//----- nvinfo : EIATTR_MERCURY_ISA_VERSION
	.align		4
.L_689:
        /*0088*/ 	.byte	0x03, 0x5f
        /*008a*/ 	.short	0x0101


	//----- nvinfo : EIATTR_VRC_CTA_INIT_COUNT
	.align		4
        /*008c*/ 	.byte	0x02, 0x4a
	.zero		1
	.zero		1


	//----- nvinfo : EIATTR_SYSCALL_OFFSETS
	.align		4
        /*0090*/ 	.byte	0x04, 0x46
        /*0092*/ 	.short	(.L_691 - .L_690)


	//   ....[0]....
.L_690:
        /*0094*/ 	.word	0x00000ea0


	//   ....[1]....
        /*0098*/ 	.word	0x00001ee0


	//   ....[2]....
        /*009c*/ 	.word	0x00002e60


	//   ....[3]....
        /*00a0*/ 	.word	0x00003db0


	//   ....[4]....
        /*00a4*/ 	.word	0x00007090


	//   ....[5]....
        /*00a8*/ 	.word	0x00008260


	//   ....[6]....
        /*00ac*/ 	.word	0x00009640


	//   ....[7]....
        /*00b0*/ 	.word	0x0000aa00


	//----- nvinfo : EIATTR_EXIT_INSTR_OFFSETS
	.align		4
.L_691:
        /*00b4*/ 	.byte	0x04, 0x1c
        /*00b6*/ 	.short	(.L_693 - .L_692)


	//   ....[0]....
.L_692:
        /*00b8*/ 	.word	0x00009a90


	//   ....[1]....
        /*00bc*/ 	.word	0x00009bd0


	//   ....[2]....
        /*00c0*/ 	.word	0x00009c10


	//   ....[3]....
        /*00c4*/ 	.word	0x00009ca0


	//   ....[4]....
        /*00c8*/ 	.word	0x00009cd0


	//   ....[5]....
        /*00cc*/ 	.word	0x00009d00


	//   ....[6]....
        /*00d0*/ 	.word	0x00009e10


	//   ....[7]....
        /*00d4*/ 	.word	0x00009ed0


	//   ....[8]....
        /*00d8*/ 	.word	0x00009ff0


	//   ....[9]....
        /*00dc*/ 	.word	0x0000a0c0


	//   ....[10]....
        /*00e0*/ 	.word	0x0000a0e0


	//   ....[11]....
        /*00e4*/ 	.word	0x0000a1b0


	//   ....[12]....
        /*00e8*/ 	.word	0x0000a3a0


	//   ....[13]....
        /*00ec*/ 	.word	0x0000a590


	//   ....[14]....
        /*00f0*/ 	.word	0x0000a770


	//   ....[15]....
        /*00f4*/ 	.word	0x0000a7a0


	//   ....[16]....
        /*00f8*/ 	.word	0x0000a7d0


	//   ....[17]....
        /*00fc*/ 	.word	0x0000a870


	//   ....[18]....
        /*0100*/ 	.word	0x0000a8a0


	//   ....[19]....
        /*0104*/ 	.word	0x0000aa10


	//   ....[20]....
        /*0108*/ 	.word	0x0000aba0


	//   ....[21]....
        /*010c*/ 	.word	0x0000ad60


	//   ....[22]....
        /*0110*/ 	.word	0x0000ae20


	//----- nvinfo : EIATTR_MAX_THREADS
	.align		4
.L_693:
        /*0114*/ 	.byte	0x04, 0x05
        /*0116*/ 	.short	(.L_695 - .L_694)
.L_694:
        /*0118*/ 	.word	0x00000080
        /*011c*/ 	.word	0x00000001
        /*0120*/ 	.word	0x00000001


	//----- nvinfo : EIATTR_CRS_STACK_SIZE
	.align		4
.L_695:
        /*0124*/ 	.byte	0x04, 0x1e
        /*0126*/ 	.short	(.L_697 - .L_696)
.L_696:
        /*0128*/ 	.word	0x00000000


	//----- nvinfo : EIATTR_CBANK_PARAM_SIZE
	.align		4
.L_697:
        /*012c*/ 	.byte	0x03, 0x19
        /*012e*/ 	.short	0x002c


	//----- nvinfo : EIATTR_PARAM_CBANK
	.align		4
        /*0130*/ 	.byte	0x04, 0x0a
        /*0132*/ 	.short	(.L_699 - .L_698)
	.align		4
.L_698:
        /*0134*/ 	.word	index@(.nv.constant0._ZN2at6native27unrolled_elementwise_kernelIZZZNS0_15cos_kernel_cudaERNS_18TensorIteratorBaseEENKUlvE0_clEvENKUlvE_clEvEUldE_St5arrayIPcLm2EELi4E23TrivialOffsetCalculatorILi1EjESB_NS0_6memory12LoadWithCastILi1EEENSC_13StoreWithCastILi1EEEEEviT_T0_T2_T3_T4_T5_)
        /*0138*/ 	.short	0x0380
        /*013a*/ 	.short	0x002c


	//----- nvinfo : EIATTR_SW_WAR
	.align		4
.L_699:
        /*013c*/ 	.byte	0x04, 0x36
        /*013e*/ 	.short	(.L_701 - .L_700)
.L_700:
        /*0140*/ 	.word	0x00000008
.L_701:


//--------------------- .nv.info._ZN2at6native18elementwise_kernelILi128ELi2EZNS0_22gpu_kernel_impl_nocastIZZZNS0_15cos_kernel_cudaERNS_18TensorIteratorBaseEENKUlvE0_clEvENKUlvE_clEvEUldE_EEvS4_RKT_EUliE_EEviT1_ --------------------------
	.section	.nv.info._ZN2at6native18elementwise_kernelILi128ELi2EZNS0_22gpu_kernel_impl_nocastIZZZNS0_15cos_kernel_cudaERNS_18TensorIteratorBaseEENKUlvE0_clEvENKUlvE_clEvEUldE_EEvS4_RKT_EUliE_EEviT1_,"",@"SHT_CUDA_INFO"
	.sectionflags	@""
	.align	4


	//----- nvinfo : EIATTR_CUDA_API_VERSION
	.align		4
        /*0000*/ 	.byte	0x04, 0x37
        /*0002*/ 	.short	(.L_703 - .L_702)
.L_702:
        /*0004*/ 	.word	0x00000082


	//----- nvinfo : EIATTR_KPARAM_INFO
	.align		4
.L_703:
        /*0008*/ 	.byte	0x04, 0x17
        /*000a*/ 	.short	(.L_705 - .L_704)
.L_704:
        /*000c*/ 	.word	0x00000000
        /*0010*/ 	.short	0x0001
        /*0012*/ 	.short	0x0008
        /*0014*/ 	.byte	0x00, 0xf0, 0x61, 0x08


	//----- nvinfo : EIATTR_KPARAM_INFO
	.align		4
.L_705:
        /*0018*/ 	.byte	0x04, 0x17
        /*001a*/ 	.short	(.L_707 - .L_706)
.L_706:
        /*001c*/ 	.word	0x00000000
        /*0020*/ 	.short	0x0000
        /*0022*/ 	.short	0x0000
        /*0024*/ 	.byte	0x00, 0xf0, 0x11, 0x00


	//----- nvinfo : EIATTR_SPARSE_MMA_MASK
	.align		4
.L_707:
        /*0028*/ 	.byte	0x03, 0x50
        /*002a*/ 	.short	0x0000


	//----- nvinfo : EIATTR_MAXREG_COUNT
	.align		4
        /*002c*/ 	.byte	0x03, 0x1b
        /*002e*/ 	.short	0x0080


	//----- nvinfo : EIATTR_MERCURY_ISA_VERSION
	.align		4
        /*0030*/ 	.byte	0x03, 0x5f
        /*0032*/ 	.short	0x0101


	//----- nvinfo : EIATTR_VRC_CTA_INIT_COUNT
	.align		4
        /*0034*/ 	.byte	0x02, 0x4a
	.zero		1
	.zero		1


	//----- nvinfo : EIATTR_EXIT_INSTR_OFFSETS
	.align		4
        /*0038*/ 	.byte	0x04, 0x1c
        /*003a*/ 	.short	(.L_709 - .L_708)


	//   ....[0]....
.L_708:
        /*003c*/ 	.word	0x000008b0


	//   ....[1]....
        /*0040*/ 	.word	0x00001050


	//   ....[2]....
        /*0044*/ 	.word	0x00002bb0


	//   ....[3]....
        /*0048*/ 	.word	0x00004630


	//----- nvinfo : EIATTR_MAX_THREADS
	.align		4
.L_709:
        /*004c*/ 	.byte	0x04, 0x05
        /*004e*/ 	.short	(.L_711 - .L_710)
.L_710:
        /*0050*/ 	.word	0x00000080
        /*0054*/ 	.word	0x00000001
        /*0058*/ 	.word	0x00000001


	//----- nvinfo : EIATTR_CRS_STACK_SIZE
	.align		4
.L_711:
        /*005c*/ 	.byte	0x04, 0x1e
        /*005e*/ 	.short	(.L_713 - .L_712)
.L_712:
        /*0060*/ 	.word	0x00000000


	//----- nvinfo : EIATTR_CBANK_PARAM_SIZE
	.align		4
.L_713:
        /*0064*/ 	.byte	0x03, 0x19
        /*0066*/ 	.short	0x0220


	//----- nvinfo : EIATTR_PARAM_CBANK
	.align		4
        /*0068*/ 	.byte	0x04, 0x0a
        /*006a*/ 	.short	(.L_715 - .L_714)
	.align		4
.L_714:
        /*006c*/ 	.word	index@(.nv.constant0._ZN2at6native18elementwise_kernelILi128ELi2EZNS0_22gpu_kernel_impl_nocastIZZZNS0_15cos_kernel_cudaERNS_18TensorIteratorBaseEENKUlvE0_clEvENKUlvE_clEvEUldE_EEvS4_RKT_EUliE_EEviT1_)
        /*0070*/ 	.short	0x0380
        /*0072*/ 	.short	0x0220


	//----- nvinfo : EIATTR_SW_WAR
	.align		4
.L_715:
        /*0074*/ 	.byte	0x04, 0x36
        /*0076*/ 	.short	(.L_717 - .L_716)
.L_716:
        /*0078*/ 	.word	0x00000008
.L_717:


//--------------------- .nv.info._ZN2at6native27unrolled_elementwise_kernelIZZZNS0_15cos_kernel_cudaERNS_18TensorIteratorBaseEENKUlvE0_clEvENKUlvE_clEvEUldE_St5arrayIPcLm2EELi4E23TrivialOffsetCalculatorILi1EjESB_NS0_6memory15LoadWithoutCastENSC_16StoreWithoutCastEEEviT_T0_T2_T3_T4_T5_ --------------------------
	.section	.nv.info._ZN2at6native27unrolled_elementwise_kernelIZZZNS0_15cos_kernel_cudaERNS_18TensorIteratorBaseEENKUlvE0_clEvENKUlvE_clEvEUldE_St5arrayIPcLm2EELi4E23TrivialOffsetCalculatorILi1EjESB_NS0_6memory15LoadWithoutCastENSC_16StoreWithoutCastEEEviT_T0_T2_T3_T4_T5_,"",@"SHT_CUDA_INFO"
	.sectionflags	@""
	.align	4


	//----- nvinfo : EIATTR_CUDA_API_VERSION
	.align		4
        /*0000*/ 	.byte	0x04, 0x37
        /*0002*/ 	.short	(.L_719 - .L_718)
.L_718:
        /*0004*/ 	.word	0x00000082


	//----- nvinfo : EIATTR_KPARAM_INFO
	.align		4
.L_719:
        /*0008*/ 	.byte	0x04, 0x17
        /*000a*/ 	.short	(.L_721 - .L_720)
.L_720:
        /*000c*/ 	.word	0x00000000
        /*0010*/ 	.short	0x0006
        /*0012*/ 	.short	0x001b
        /*0014*/ 	.byte	0x00, 0xf0, 0x05, 0x00


	//----- nvinfo : EIATTR_KPARAM_INFO
	.align		4
.L_721:
        /*0018*/ 	.byte	0x04, 0x17
        /*001a*/ 	.short	(.L_723 - .L_722)
.L_722:
        /*001c*/ 	.word	0x00000000
        /*0020*/ 	.short	0x0005
        /*0022*/ 	.short	0x001a
        /*0024*/ 	.byte	0x00, 0xf0, 0x05, 0x00


	//----- nvinfo : EIATTR_KPARAM_INFO
	.align		4
.L_723:
        /*0028*/ 	.byte	0x04, 0x17
        /*002a*/ 	.short	(.L_725 - .L_724)
.L_724:
        /*002c*/ 	.word	0x00000000
        /*0030*/ 	.short	0x0004
        /*0032*/ 	.short	0x0019
        /*0034*/ 	.byte	0x00, 0xf0, 0x05, 0x00


	//----- nvinfo : EIATTR_KPARAM_INFO
	.align		4
.L_725:
        /*0038*/ 	.byte	0x04, 0x17
        /*003a*/ 	.short	(.L_727 - .L_726)
.L_726:
        /*003c*/ 	.word	0x00000000
        /*0040*/ 	.short	0x0003
        /*0042*/ 	.short	0x0018
        /*0044*/ 	.byte	0x00, 0xf0, 0x05, 0x00


	//----- nvinfo : EIATTR_KPARAM_INFO
	.align		4
.L_727:
        /*0048*/ 	.byte	0x04, 0x17
        /*004a*/ 	.short	(.L_729 - .L_728)
.L_728:
        /*004c*/ 	.word	0x00000000
        /*0050*/ 	.short	0x0002
        /*0052*/ 	.short	0x0008
        /*0054*/ 	.byte	0x00, 0xf0, 0x41, 0x00


	//----- nvinfo : EIATTR_KPARAM_INFO
	.align		4
.L_729:
        /*0058*/ 	.byte	0x04, 0x17
        /*005a*/ 	.short	(.L_731 - .L_730)
.L_730:
        /*005c*/ 	.word	0x00000000
        /*0060*/ 	.short	0x0001
        /*0062*/ 	.short	0x0004
        /*0064*/ 	.byte	0x00, 0xf0, 0x05, 0x00


	//----- nvinfo : EIATTR_KPARAM_INFO
	.align		4
.L_731:
        /*0068*/ 	.byte	0x04, 0x17
        /*006a*/ 	.short	(.L_733 - .L_732)
.L_732:
        /*006c*/ 	.word	0x00000000
        /*0070*/ 	.short	0x0000
        /*0072*/ 	.short	0x0000
        /*0074*/ 	.byte	0x00, 0xf0, 0x11, 0x00


	//----- nvinfo : EIATTR_SPARSE_MMA_MASK
	.align		4
.L_733:
        /*0078*/ 	.byte	0x03, 0x50
        /*007a*/ 	.short	0x0000


	//----- nvinfo : EIATTR_MAXREG_COUNT
	.align		4
        /*007c*/ 	.byte	0x03, 0x1b
        /*007e*/ 	.short	0x00ff


	//----- nvinfo : EIATTR_MERCURY_ISA_VERSION
	.align		4
        /*0080*/ 	.byte	0x03, 0x5f
        /*0082*/ 	.short	0x0101


	//----- nvinfo : EIATTR_VRC_CTA_INIT_COUNT
	.align		4
        /*0084*/ 	.byte	0x02, 0x4a
	.zero		1
	.zero		1


	//----- nvinfo : EIATTR_EXIT_INSTR_OFFSETS
	.align		4
        /*0088*/ 	.byte	0x04, 0x1c
        /*008a*/ 	.short	(.L_735 - .L_734)


	//   ....[0]....
.L_734:
        /*008c*/ 	.word	0x00002320


	//   ....[1]....
        /*0090*/ 	.word	0x00002370


	//----- nvinfo : EIATTR_MAX_THREADS
	.align		4
.L_735:
        /*0094*/ 	.byte	0x04, 0x05
        /*0096*/ 	.short	(.L_737 - .L_736)
.L_736:
        /*0098*/ 	.word	0x00000080
        /*009c*/ 	.word	0x00000001
        /*00a0*/ 	.word	0x00000001


	//----- nvinfo : EIATTR_CRS_STACK_SIZE
	.align		4
.L_737:
        /*00a4*/ 	.byte	0x04, 0x1e
        /*00a6*/ 	.short	(.L_739 - .L_738)
.L_738:
        /*00a8*/ 	.word	0x00000000


	//----- nvinfo : EIATTR_CBANK_PARAM_SIZE
	.align		4
.L_739:
        /*00ac*/ 	.byte	0x03, 0x19
        /*00ae*/ 	.short	0x001c


	//----- nvinfo : EIATTR_PARAM_CBANK
	.align		4
        /*00b0*/ 	.byte	0x04, 0x0a
        /*00b2*/ 	.short	(.L_741 - .L_740)
	.align		4
.L_740:
        /*00b4*/ 	.word	index@(.nv.constant0._ZN2at6native27unrolled_elementwise_kernelIZZZNS0_15cos_kernel_cudaERNS_18TensorIteratorBaseEENKUlvE0_clEvENKUlvE_clEvEUldE_St5arrayIPcLm2EELi4E23TrivialOffsetCalculatorILi1EjESB_NS0_6memory15LoadWithoutCastENSC_16StoreWithoutCastEEEviT_T0_T2_T3_T4_T5_)
        /*00b8*/ 	.short	0x0380
        /*00ba*/ 	.short	0x001c


	//----- nvinfo : EIATTR_SW_WAR
	.align		4
.L_741:
        /*00bc*/ 	.byte	0x04, 0x36
        /*00be*/ 	.short	(.L_743 - .L_742)
.L_742:
        /*00c0*/ 	.word	0x00000008
.L_743:


//--------------------- .nv.info._ZN2at6native29vectorized_elementwise_kernelILi2EZZZNS0_15cos_kernel_cudaERNS_18TensorIteratorBaseEENKUlvE0_clEvENKUlvE_clEvEUldE_St5arrayIPcLm2EEEEviT0_T1_ --------------------------
	.section	.nv.info._ZN2at6native29vectorized_elementwise_kernelILi2EZZZNS0_15cos_kernel_cudaERNS_18TensorIteratorBaseEENKUlvE0_clEvENKUlvE_clEvEUldE_St5arrayIPcLm2EEEEviT0_T1_,"",@"SHT_CUDA_INFO"
	.sectionflags	@""
	.align	4


	//----- nvinfo : EIATTR_CUDA_API_VERSION
	.align		4
        /*0000*/ 	.byte	0x04, 0x37
        /*0002*/ 	.short	(.L_745 - .L_744)
.L_744:
        /*0004*/ 	.word	0x00000082


	//----- nvinfo : EIATTR_KPARAM_INFO
	.align		4
.L_745:
        /*0008*/ 	.byte	0x04, 0x17
        /*000a*/ 	.short	(.L_747 - .L_746)
.L_746:
        /*000c*/ 	.word	0x00000000
        /*0010*/ 	.short	0x0002
        /*0012*/ 	.short	0x0008
        /*0014*/ 	.byte	0x00, 0xf0, 0x41, 0x00


	//----- nvinfo : EIATTR_KPARAM_INFO
	.align		4
.L_747:
        /*0018*/ 	.byte	0x04, 0x17
        /*001a*/ 	.short	(.L_749 - .L_748)
.L_748:
        /*001c*/ 	.word	0x00000000
        /*0020*/ 	.short	0x0001
        /*0022*/ 	.short	0x0004
        /*0024*/ 	.byte	0x00, 0xf0, 0x05, 0x00


	//----- nvinfo : EIATTR_KPARAM_INFO
	.align		4
.L_749:
        /*0028*/ 	.byte	0x04, 0x17
        /*002a*/ 	.short	(.L_751 - .L_750)
.L_750:
        /*002c*/ 	.word	0x00000000
        /*0030*/ 	.short	0x0000
        /*0032*/ 	.short	0x0000
        /*0034*/ 	.byte	0x00, 0xf0, 0x11, 0x00


	//----- nvinfo : EIATTR_SPARSE_MMA_MASK
	.align		4
.L_751:
        /*0038*/ 	.byte	0x03, 0x50
        /*003a*/ 	.short	0x0000


	//----- nvinfo : EIATTR_MAXREG_COUNT
	.align		4
        /*003c*/ 	.byte	0x03, 0x1b
        /*003e*/ 	.short	0x00ff


	//----- nvinfo : EIATTR_MERCURY_ISA_VERSION
	.align		4
        /*0040*/ 	.byte	0x03, 0x5f
        /*0042*/ 	.short	0x0101


	//----- nvinfo : EIATTR_VRC_CTA_INIT_COUNT
	.align		4
        /*0044*/ 	.byte	0x02, 0x4a
	.zero		1
	.zero		1


	//----- nvinfo : EIATTR_EXIT_INSTR_OFFSETS
	.align		4
        /*0048*/ 	.byte	0x04, 0x1c
        /*004a*/ 	.short	(.L_753 - .L_752)


	//   ....[0]....
.L_752:
        /*004c*/ 	.word	0x00004590


	//   ....[1]....
        /*0050*/ 	.word	0x000045f0


	//   ....[2]....
        /*0054*/ 	.word	0x000083c0


	//----- nvinfo : EIATTR_MAX_THREADS
	.align		4
.L_753:
        /*0058*/ 	.byte	0x04, 0x05
        /*005a*/ 	.short	(.L_755 - .L_754)
.L_754:
        /*005c*/ 	.word	0x00000080
        /*0060*/ 	.word	0x00000001
        /*0064*/ 	.word	0x00000001


	//----- nvinfo : EIATTR_CRS_STACK_SIZE
	.align		4
.L_755:
        /*0068*/ 	.byte	0x04, 0x1e
        /*006a*/ 	.short	(.L_757 - .L_756)
.L_756:
        /*006c*/ 	.word	0x00000000


	//----- nvinfo : EIATTR_CBANK_PARAM_SIZE
	.align		4
.L_757:
        /*0070*/ 	.byte	0x03, 0x19
        /*0072*/ 	.short	0x0018


	//----- nvinfo : EIATTR_PARAM_CBANK
	.align		4
        /*0074*/ 	.byte	0x04, 0x0a
        /*0076*/ 	.short	(.L_759 - .L_758)
	.align		4
.L_758:
        /*0078*/ 	.word	index@(.nv.constant0._ZN2at6native29vectorized_elementwise_kernelILi2EZZZNS0_15cos_kernel_cudaERNS_18TensorIteratorBaseEENKUlvE0_clEvENKUlvE_clEvEUldE_St5arrayIPcLm2EEEEviT0_T1_)
        /*007c*/ 	.short	0x0380
        /*007e*/ 	.short	0x0018


	//----- nvinfo : EIATTR_SW_WAR
	.align		4
.L_759:
        /*0080*/ 	.byte	0x04, 0x36
        /*0082*/ 	.short	(.L_761 - .L_760)
.L_760:
        /*0084*/ 	.word	0x00000008
.L_761:


//--------------------- .nv.info._ZN2at6native29vectorized_elementwise_kernelILi4EZZZNS0_15cos_kernel_cudaERNS_18TensorIteratorBaseEENKUlvE0_clEvENKUlvE_clEvEUldE_St5arrayIPcLm2EEEEviT0_T1_ --------------------------
	.section	.nv.info._ZN2at6native29vectorized_elementwise_kernelILi4EZZZNS0_15cos_kernel_cudaERNS_18TensorIteratorBaseEENKUlvE0_clEvENKUlvE_clEvEUldE_St5arrayIPcLm2EEEEviT0_T1_,"",@"SHT_CUDA_INFO"
	.sectionflags	@""
	.align	4


	//----- nvinfo : EIATTR_CUDA_API_VERSION
	.align		4
        /*0000*/ 	.byte	0x04, 0x37
        /*0002*/ 	.short	(.L_763 - .L_762)
.L_762:
        /*0004*/ 	.word	0x00000082


	//----- nvinfo : EIATTR_KPARAM_INFO
	.align		4
.L_763:
        /*0008*/ 	.byte	0x04, 0x17
        /*000a*/ 	.short	(.L_765 - .L_764)
.L_764:
        /*000c*/ 	.word	0x00000000
        /*0010*/ 	.short	0x0002
        /*0012*/ 	.short	0x0008
        /*0014*/ 	.byte	0x00, 0xf0, 0x41, 0x00


	//----- nvinfo : EIATTR_KPARAM_INFO
	.align		4
.L_765:
        /*0018*/ 	.byte	0x04, 0x17
        /*001a*/ 	.short	(.L_767 - .L_766)
.L_766:
        /*001c*/ 	.word	0x00000000
        /*0020*/ 	.short	0x0001
        /*0022*/ 	.short	0x0004
        /*0024*/ 	.byte	0x00, 0xf0, 0x05, 0x00


	//----- nvinfo : EIATTR_KPARAM_INFO
	.align		4
.L_767:
        /*0028*/ 	.byte	0x04, 0x17
        /*002a*/ 	.short	(.L_769 - .L_768)
.L_768:
        /*002c*/ 	.word	0x00000000
        /*0030*/ 	.short	0x0000
        /*0032*/ 	.short	0x0000
        /*0034*/ 	.byte	0x00, 0xf0, 0x11, 0x00


	//----- nvinfo : EIATTR_SPARSE_MMA_MASK
	.align		4
.L_769:
        /*0038*/ 	.byte	0x03, 0x50
        /*003a*/ 	.short	0x0000


	//----- nvinfo : EIATTR_MAXREG_COUNT
	.align		4
        /*003c*/ 	.byte	0x03, 0x1b
        /*003e*/ 	.short	0x00ff


	//----- nvinfo : EIATTR_MERCURY_ISA_VERSION
	.align		4
        /*0040*/ 	.byte	0x03, 0x5f
        /*0042*/ 	.short	0x0101


	//----- nvinfo : EIATTR_VRC_CTA_INIT_COUNT
	.align		4
        /*0044*/ 	.byte	0x02, 0x4a
	.zero		1
	.zero		1


	//----- nvinfo : EIATTR_EXIT_INSTR_OFFSETS
	.align		4
        /*0048*/ 	.byte	0x04, 0x1c
        /*004a*/ 	.short	(.L_771 - .L_770)


	//   ....[0]....
.L_770:
        /*004c*/ 	.word	0x00004590


	//   ....[1]....
        /*0050*/ 	.word	0x000045f0


	//   ....[2]....
        /*0054*/ 	.word	0x00008390


	//----- nvinfo : EIATTR_MAX_THREADS
	.align		4
.L_771:
        /*0058*/ 	.byte	0x04, 0x05
        /*005a*/ 	.short	(.L_773 - .L_772)
.L_772:
        /*005c*/ 	.word	0x00000080
        /*0060*/ 	.word	0x00000001
        /*0064*/ 	.word	0x00000001


	//----- nvinfo : EIATTR_CRS_STACK_SIZE
	.align		4
.L_773:
        /*0068*/ 	.byte	0x04, 0x1e
        /*006a*/ 	.short	(.L_775 - .L_774)
.L_774:
        /*006c*/ 	.word	0x00000000


	//----- nvinfo : EIATTR_CBANK_PARAM_SIZE
	.align		4
.L_775:
        /*0070*/ 	.byte	0x03, 0x19
        /*0072*/ 	.short	0x0018


	//----- nvinfo : EIATTR_PARAM_CBANK
	.align		4
        /*0074*/ 	.byte	0x04, 0x0a
        /*0076*/ 	.short	(.L_777 - .L_776)
	.align		4
.L_776:
        /*0078*/ 	.word	index@(.nv.constant0._ZN2at6native29vectorized_elementwise_kernelILi4EZZZNS0_15cos_kernel_cudaERNS_18TensorIteratorBaseEENKUlvE0_clEvENKUlvE_clEvEUldE_St5arrayIPcLm2EEEEviT0_T1_)
        /*007c*/ 	.short	0x0380
        /*007e*/ 	.short	0x0018


	//----- nvinfo : EIATTR_SW_WAR
	.align		4
.L_777:
        /*0080*/ 	.byte	0x04, 0x36
        /*0082*/ 	.short	(.L_779 - .L_778)
.L_778:
        /*0084*/ 	.word	0x00000008
.L_779:


//--------------------- .nv.info._ZN2at6native29vectorized_elementwise_kernelILi8EZZZNS0_15cos_kernel_cudaERNS_18TensorIteratorBaseEENKUlvE0_clEvENKUlvE_clEvEUldE_St5arrayIPcLm2EEEEviT0_T1_ --------------------------
	.section	.nv.info._ZN2at6native29vectorized_elementwise_kernelILi8EZZZNS0_15cos_kernel_cudaERNS_18TensorIteratorBaseEENKUlvE0_clEvENKUlvE_clEvEUldE_St5arrayIPcLm2EEEEviT0_T1_,"",@"SHT_CUDA_INFO"
	.sectionflags	@""
	.align	4


	//----- nvinfo : EIATTR_CUDA_API_VERSION
	.align		4
        /*0000*/ 	.byte	0x04, 0x37
        /*0002*/ 	.short	(.L_781 - .L_780)
.L_780:
        /*0004*/ 	.word	0x00000082


	//----- nvinfo : EIATTR_KPARAM_INFO
	.align		4
.L_781:
        /*0008*/ 	.byte	0x04, 0x17
        /*000a*/ 	.short	(.L_783 - .L_782)
.L_782:
        /*000c*/ 	.word	0x00000000
        /*0010*/ 	.short	0x0002
        /*0012*/ 	.short	0x0008
        /*0014*/ 	.byte	0x00, 0xf0, 0x41, 0x00


	//----- nvinfo : EIATTR_KPARAM_INFO
	.align		4
.L_783:
        /*0018*/ 	.byte	0x04, 0x17
        /*001a*/ 	.short	(.L_785 - .L_784)
.L_784:
        /*001c*/ 	.word	0x00000000
        /*0020*/ 	.short	0x0001
        /*0022*/ 	.short	0x0004
        /*0024*/ 	.byte	0x00, 0xf0, 0x05, 0x00


	//----- nvinfo : EIATTR_KPARAM_INFO
	.align		4
.L_785:
        /*0028*/ 	.byte	0x04, 0x17
        /*002a*/ 	.short	(.L_787 - .L_786)
.L_786:
        /*002c*/ 	.word	0x00000000
        /*0030*/ 	.short	0x0000
        /*0032*/ 	.short	0x0000
        /*0034*/ 	.byte	0x00, 0xf0, 0x11, 0x00


	//----- nvinfo : EIATTR_SPARSE_MMA_MASK
	.align		4
.L_787:
        /*0038*/ 	.byte	0x03, 0x50
        /*003a*/ 	.short	0x0000


	//----- nvinfo : EIATTR_MAXREG_COUNT
	.align		4
        /*003c*/ 	.byte	0x03, 0x1b
        /*003e*/ 	.short	0x00ff


	//----- nvinfo : EIATTR_MERCURY_ISA_VERSION
	.align		4
        /*0040*/ 	.byte	0x03, 0x5f
        /*0042*/ 	.short	0x0101


	//----- nvinfo : EIATTR_VRC_CTA_INIT_COUNT
	.align		4
        /*0044*/ 	.byte	0x02, 0x4a
	.zero		1
	.zero		1


	//----- nvinfo : EIATTR_EXIT_INSTR_OFFSETS
	.align		4
        /*0048*/ 	.byte	0x04, 0x1c
        /*004a*/ 	.short	(.L_789 - .L_788)


	//   ....[0]....
.L_788:
        /*004c*/ 	.word	0x00000010


	//----- nvinfo : EIATTR_MAX_THREADS
	.align		4
.L_789:
        /*0050*/ 	.byte	0x04, 0x05
        /*0052*/ 	.short	(.L_791 - .L_790)
.L_790:
        /*0054*/ 	.word	0x00000080
        /*0058*/ 	.word	0x00000001
        /*005c*/ 	.word	0x00000001


	//----- nvinfo : EIATTR_CBANK_PARAM_SIZE
	.align		4
.L_791:
        /*0060*/ 	.byte	0x03, 0x19
        /*0062*/ 	.short	0x0018


	//----- nvinfo : EIATTR_PARAM_CBANK
	.align		4
        /*0064*/ 	.byte	0x04, 0x0a
        /*0066*/ 	.short	(.L_793 - .L_792)
	.align		4
.L_792:
        /*0068*/ 	.word	index@(.nv.constant0._ZN2at6native29vectorized_elementwise_kernelILi8EZZZNS0_15cos_kernel_cudaERNS_18TensorIteratorBaseEENKUlvE0_clEvENKUlvE_clEvEUldE_St5arrayIPcLm2EEEEviT0_T1_)
        /*006c*/ 	.short	0x0380
        /*006e*/ 	.short	0x0018


	//----- nvinfo : EIATTR_SW_WAR
	.align		4
.L_793:
        /*0070*/ 	.byte	0x04, 0x36
        /*0072*/ 	.short	(.L_795 - .L_794)
.L_794:
        /*0074*/ 	.word	0x00000008
.L_795:


//--------------------- .nv.callgraph             --------------------------
	.section	.nv.callgraph,"",@"SHT_CUDA_CALLGRAPH"
	.align	4
	.sectionentsize	8
	.align		4
        /*0000*/ 	.word	0x00000000
	.align		4
        /*0004*/ 	.word	0xffffffff
	.align		4
        /*0008*/ 	.word	index@(_ZN2at6native18elementwise_kernelILi128ELi4EZNS0_15gpu_kernel_implIZZZNS0_15cos_kernel_cudaERNS_18TensorIteratorBaseEENKUlvE0_clEvENKUlvE2_clEvEUlN3c108BFloat16EE_EEvS4_RKT_EUliE_EEviT1_)
	.align		4
        /*000c*/ 	.word	index@(__assertfail)
	.align		4
        /*0010*/ 	.word	index@(_ZN2at6native27unrolled_elementwise_kernelIZZZNS0_15cos_kernel_cudaERNS_18TensorIteratorBaseEENKUlvE0_clEvENKUlvE2_clEvEUlN3c108BFloat16EE_St5arrayIPcLm2EELi4E23TrivialOffsetCalculatorILi1EjESD_NS0_6memory12LoadWithCastILi1EEENSE_13StoreWithCastILi1EEEEEviT_T0_T2_T3_T4_T5_)
	.align		4
        /*0014*/ 	.word	index@(__assertfail)
	.align		4
        /*0018*/ 	.word	index@(_ZN2at6native18elementwise_kernelILi128ELi4EZNS0_15gpu_kernel_implIZZZNS0_15cos_kernel_cudaERNS_18TensorIteratorBaseEENKUlvE0_clEvENKUlvE1_clEvEUlN3c104HalfEE_EEvS4_RKT_EUliE_EEviT1_)
	.align		4
        /*001c*/ 	.word	index@(__assertfail)
	.align		4
        /*0020*/ 	.word	index@(_ZN2at6native27unrolled_elementwise_kernelIZZZNS0_15cos_kernel_cudaERNS_18TensorIteratorBaseEENKUlvE0_clEvENKUlvE1_clEvEUlN3c104HalfEE_St5arrayIPcLm2EELi4E23TrivialOffsetCalculatorILi1EjESD_NS0_6memory12LoadWithCastILi1EEENSE_13StoreWithCastILi1EEEEEviT_T0_T2_T3_T4_T5_)
	.align		4
        /*0024*/ 	.word	index@(__assertfail)
	.align		4
        /*0028*/ 	.word	index@(_ZN2at6native18elementwise_kernelILi128ELi4EZNS0_15gpu_kernel_implIZZZNS0_15cos_kernel_cudaERNS_18TensorIteratorBaseEENKUlvE0_clEvENKUlvE0_clEvEUlfE_EEvS4_RKT_EUliE_EEviT1_)
	.align		4
        /*002c*/ 	.word	index@(__assertfail)
	.align		4
        /*0030*/ 	.word	index@(_ZN2at6native27unrolled_elementwise_kernelIZZZNS0_15cos_kernel_cudaERNS_18TensorIteratorBaseEENKUlvE0_clEvENKUlvE0_clEvEUlfE_St5arrayIPcLm2EELi4E23TrivialOffsetCalculatorILi1EjESB_NS0_6memory12LoadWithCastILi1EEENSC_13StoreWithCastILi1EEEEEviT_T0_T2_T3_T4_T5_)
	.align		4
        /*0034*/ 	.word	index@(__assertfail)
	.align		4
        /*0038*/ 	.word	index@(_ZN2at6native18elementwise_kernelILi128ELi4EZNS0_15gpu_kernel_implIZZZNS0_15cos_kernel_cudaERNS_18TensorIteratorBaseEENKUlvE0_clEvENKUlvE_clEvEUldE_EEvS4_RKT_EUliE_EEviT1_)
	.align		4
        /*003c*/ 	.word	index@(__assertfail)
	.align		4
        /*0040*/ 	.word	index@(_ZN2at6native27unrolled_elementwise_kernelIZZZNS0_15cos_kernel_cudaERNS_18TensorIteratorBaseEENKUlvE0_clEvENKUlvE_clEvEUldE_St5arrayIPcLm2EELi4E23TrivialOffsetCalculatorILi1EjESB_NS0_6memory12LoadWithCastILi1EEENSC_13StoreWithCastILi1EEEEEviT_T0_T2_T3_T4_T5_)
	.align		4
        /*0044*/ 	.word	index@(__assertfail)
	.align		4
        /*0048*/ 	.word	0x00000000
	.align		4
        /*004c*/ 	.word	0xfffffffe
	.align		4
        /*0050*/ 	.word	0x00000000
	.align		4
        /*0054*/ 	.word	0xfffffffd
	.align		4
        /*0058*/ 	.word	0x00000000
	.align		4
        /*005c*/ 	.word	0xfffffffc


//--------------------- .nv.constant4             --------------------------
	.section	.nv.constant4,"a",@progbits
	.align	8
	.align		8
.nv.constant4:
        /*0000*/ 	.dword	__assertfail
	.align		8
        /*0008*/ 	.dword	__unnamed_1
	.align		8
        /*0010*/ 	.dword	__unnamed_2
	.align		8
        /*0018*/ 	.dword	__unnamed_3
	.align		8
        /*0020*/ 	.dword	__unnamed_4
	.align		8
        /*0028*/ 	.dword	__unnamed_5
	.align		8
        /*0030*/ 	.dword	__unnamed_6
	.align		8
        /*0038*/ 	.dword	__unnamed_7
	.align		8
        /*0040*/ 	.dword	__unnamed_8
	.align		8
        /*0048*/ 	.dword	_ZN57_INTERNAL_cbff1b48_26_UnaryGeometricCosKernel_cu_2ee9eea24cuda3std3__45__cpo5beginE
	.align		8
        /*0050*/ 	.dword	_ZN57_INTERNAL_cbff1b48_26_UnaryGeometricCosKernel_cu_2ee9eea24cuda3std3__45__cpo3endE
	.align		8
        /*0058*/ 	.dword	_ZN57_INTERNAL_cbff1b48_26_UnaryGeometricCosKernel_cu_2ee9eea24cuda3std3__45__cpo6cbeginE
	.align		8
        /*0060*/ 	.dword	_ZN57_INTERNAL_cbff1b48_26_UnaryGeometricCosKernel_cu_2ee9eea24cuda3std3__45__cpo4cendE
	.align		8
        /*0068*/ 	.dword	_ZN57_INTERNAL_cbff1b48_26_UnaryGeometricCosKernel_cu_2ee9eea24cuda3std3__45__cpo6rbeginE
	.align		8
        /*0070*/ 	.dword	_ZN57_INTERNAL_cbff1b48_26_UnaryGeometricCosKernel_cu_2ee9eea24cuda3std3__45__cpo4rendE
	.align		8
        /*0078*/ 	.dword	_ZN57_INTERNAL_cbff1b48_26_UnaryGeometricCosKernel_cu_2ee9eea24cuda3std3__45__cpo7crbeginE
	.align		8
        /*0080*/ 	.dword	_ZN57_INTERNAL_cbff1b48_26_UnaryGeometricCosKernel_cu_2ee9eea24cuda3std3__45__cpo5crendE
	.align		8
        /*0088*/ 	.dword	_ZN57_INTERNAL_cbff1b48_26_UnaryGeometricCosKernel_cu_2ee9eea24cuda3std3__459_GLOBAL__N__cbff1b48_26_UnaryGeometricCosKernel_cu_2ee9eea26ignoreE
	.align		8
        /*0090*/ 	.dword	_ZN57_INTERNAL_cbff1b48_26_UnaryGeometricCosKernel_cu_2ee9eea24cuda3std3__419piecewise_constructE
	.align		8
        /*0098*/ 	.dword	_ZN57_INTERNAL_cbff1b48_26_UnaryGeometricCosKernel_cu_2ee9eea24cuda3std3__48in_placeE
	.align		8
        /*00a0*/ 	.dword	_ZN57_INTERNAL_cbff1b48_26_UnaryGeometricCosKernel_cu_2ee9eea24cuda3std3__420unreachable_sentinelE
	.align		8
        /*00a8*/ 	.dword	_ZN57_INTERNAL_cbff1b48_26_UnaryGeometricCosKernel_cu_2ee9eea24cuda3std6ranges3__45__cpo4swapE
	.align		8
        /*00b0*/ 	.dword	_ZN57_INTERNAL_cbff1b48_26_UnaryGeometricCosKernel_cu_2ee9eea24cuda3std6ranges3__45__cpo9iter_moveE
	.align		8
        /*00b8*/ 	.dword	_ZN57_INTERNAL_cbff1b48_26_UnaryGeometricCosKernel_cu_2ee9eea24cuda3std6ranges3__45__cpo5beginE
	.align		8
        /*00c0*/ 	.dword	_ZN57_INTERNAL_cbff1b48_26_UnaryGeometricCosKernel_cu_2ee9eea24cuda3std6ranges3__45__cpo3endE
	.align		8
        /*00c8*/ 	.dword	_ZN57_INTERNAL_cbff1b48_26_UnaryGeometricCosKernel_cu_2ee9eea24cuda3std6ranges3__45__cpo6cbeginE
	.align		8
        /*00d0*/ 	.dword	_ZN57_INTERNAL_cbff1b48_26_UnaryGeometricCosKernel_cu_2ee9eea24cuda3std6ranges3__45__cpo4cendE
	.align		8
        /*00d8*/ 	.dword	_ZN57_INTERNAL_cbff1b48_26_UnaryGeometricCosKernel_cu_2ee9eea24cuda3std6ranges3__45__cpo7advanceE
	.align		8
        /*00e0*/ 	.dword	_ZN57_INTERNAL_cbff1b48_26_UnaryGeometricCosKernel_cu_2ee9eea24cuda3std6ranges3__45__cpo9iter_swapE
	.align		8
        /*00e8*/ 	.dword	_ZN57_INTERNAL_cbff1b48_26_UnaryGeometricCosKernel_cu_2ee9eea24cuda3std6ranges3__45__cpo4nextE
	.align		8
        /*00f0*/ 	.dword	_ZN57_INTERNAL_cbff1b48_26_UnaryGeometricCosKernel_cu_2ee9eea24cuda3std6ranges3__45__cpo4prevE
	.align		8
        /*00f8*/ 	.dword	_ZN57_INTERNAL_cbff1b48_26_UnaryGeometricCosKernel_cu_2ee9eea24cuda3std6ranges3__45__cpo4dataE
	.align		8
        /*0100*/ 	.dword	_ZN57_INTERNAL_cbff1b48_26_UnaryGeometricCosKernel_cu_2ee9eea24cuda3std6ranges3__45__cpo5cdataE
	.align		8
        /*0108*/ 	.dword	_ZN57_INTERNAL_cbff1b48_26_UnaryGeometricCosKernel_cu_2ee9eea24cuda3std6ranges3__45__cpo4sizeE
	.align		8
        /*0110*/ 	.dword	_ZN57_INTERNAL_cbff1b48_26_UnaryGeometricCosKernel_cu_2ee9eea24cuda3std6ranges3__45__cpo5ssizeE
	.align		8
        /*0118*/ 	.dword	_ZN57_INTERNAL_cbff1b48_26_UnaryGeometricCosKernel_cu_2ee9eea24cuda3std6ranges3__45__cpo8distanceE
	.align		8
        /*0120*/ 	.dword	_ZN57_INTERNAL_cbff1b48_26_UnaryGeometricCosKernel_cu_2ee9eea26thrust24THRUST_300001_SM_1030_NS6system6detail10sequential3seqE
	.align		8
        /*0128*/ 	.dword	$str$6
	.align		8
        /*0130*/ 	.dword	$str$7
	.align		8
        /*0138*/ 	.dword	__cudart_i2opi_d
	.align		8
        /*0140*/ 	.dword	__cudart_sin_cos_coeffs


//--------------------- .text._ZN2at6native18elementwise_kernelILi128ELi4EZNS0_15gpu_kernel_implIZZZNS0_15cos_kernel_cudaERNS_18TensorIteratorBaseEENKUlvE0_clEvENKUlvE2_clEvEUlN3c108BFloat16EE_EEvS4_RKT_EUliE_EEviT1_ --------------------------
	.section	.text._ZN2at6native18elementwise_kernelILi128ELi4EZNS0_15gpu_kernel_implIZZZNS0_15cos_kernel_cudaERNS_18TensorIteratorBaseEENKUlvE0_clEvENKUlvE2_clEvEUlN3c108BFloat16EE_EEvS4_RKT_EUliE_EEviT1_,"ax",@progbits
	.align	128
        .global         _ZN2at6native18elementwise_kernelILi128ELi4EZNS0_15gpu_kernel_implIZZZNS0_15cos_kernel_cudaERNS_18TensorIteratorBaseEENKUlvE0_clEvENKUlvE2_clEvEUlN3c108BFloat16EE_EEvS4_RKT_EUliE_EEviT1_
        .type           _ZN2at6native18elementwise_kernelILi128ELi4EZNS0_15gpu_kernel_implIZZZNS0_15cos_kernel_cudaERNS_18TensorIteratorBaseEENKUlvE0_clEvENKUlvE2_clEvEUlN3c108BFloat16EE_EEvS4_RKT_EUliE_EEviT1_,@function
        .size           _ZN2at6native18elementwise_kernelILi128ELi4EZNS0_15gpu_kernel_implIZZZNS0_15cos_kernel_cudaERNS_18TensorIteratorBaseEENKUlvE0_clEvENKUlvE2_clEvEUlN3c108BFloat16EE_EEvS4_RKT_EUliE_EEviT1_,(.L_x_2653 - _ZN2at6native18elementwise_kernelILi128ELi4EZNS0_15gpu_kernel_implIZZZNS0_15cos_kernel_cudaERNS_18TensorIteratorBaseEENKUlvE0_clEvENKUlvE2_clEvEUlN3c108BFloat16EE_EEvS4_RKT_EUliE_EEviT1_)
        .other          _ZN2at6native18elementwise_kernelILi128ELi4EZNS0_15gpu_kernel_implIZZZNS0_15cos_kernel_cudaERNS_18TensorIteratorBaseEENKUlvE0_clEvENKUlvE2_clEvEUlN3c108BFloat16EE_EEvS4_RKT_EUliE_EEviT1_,@"STO_CUDA_ENTRY STV_DEFAULT"
_ZN2at6native18elementwise_kernelILi128ELi4EZNS0_15gpu_kernel_implIZZZNS0_15cos_kernel_cudaERNS_18TensorIteratorBaseEENKUlvE0_clEvENKUlvE2_clEvEUlN3c108BFloat16EE_EEvS4_RKT_EUliE_EEviT1_:
.text._ZN2at6native18elementwise_kernelILi128ELi4EZNS0_15gpu_kernel_implIZZZNS0_15cos_kernel_cudaERNS_18TensorIteratorBaseEENKUlvE0_clEvENKUlvE2_clEvEUlN3c108BFloat16EE_EEvS4_RKT_EUliE_EEviT1_:
[----:B------:R-:W0:Y:S01]  /*0000*/  LDC R1, c[0x0][0x37c] ;  /* 0x0000df00ff017b82 */ /* 0x000e220000000800 */
[----:B------:R-:W1:Y:S07]  /*0010*/  S2R R17, SR_TID.X ;  /* 0x0000000000117919 */ /* 0x000e6e0000002100 */
[----:B------:R-:W2:Y:S01]  /*0020*/  S2UR UR4, SR_CTAID.X ;  /* 0x00000000000479c3 */ /* 0x000ea20000002500 */
[----:B------:R-:W3:Y:S01]  /*0030*/  LDCU UR39, c[0x0][0x388] ;  /* 0x00007100ff2777ac */ /* 0x000ee20008000800 */
[----:B------:R-:W-:Y:S01]  /*0040*/  BSSY.RECONVERGENT B6, `(.L_x_0) ;  /* 0x0000331000067945 */ /* 0x000fe20003800200 */
[----:B------:R-:W4:Y:S01]  /*0050*/  LDCU UR5, c[0x0][0x380] ;  /* 0x00007000ff0577ac */ /* 0x000f220008000800 */
[----:B------:R-:W0:Y:S01]  /*0060*/  LDCU.64 UR36, c[0x0][0x358] ;  /* 0x00006b00ff2477ac */ /* 0x000e220008000a00 */
[----:B------:R-:W0:Y:S01]  /*0070*/  LDCU.U8 UR41, c[0x0][0x592] ;  /* 0x0000b240ff2977ac */ /* 0x000e220008000000 */
[----:B------:R-:W0:Y:S01]  /*0080*/  LDCU.U8 UR42, c[0x0][0x591] ;  /* 0x0000b220ff2a77ac */ /* 0x000e220008000000 */
[----:B---3--:R-:W-:-:S02]  /*0090*/  UIADD3 UR40, UPT, UPT, UR39, -0x1, URZ ;  /* 0xffffffff27287890 */ /* 0x008fc4000fffe0ff */
[----:B--2---:R-:W-:Y:S02]  /*00a0*/  USHF.L.U32 UR4, UR4, 0x9, URZ ;  /* 0x0000000904047899 */ /* 0x004fe400080006ff */
[----:B------:R-:W-:-:S04]  /*00b0*/  UISETP.LT.U32.AND UP0, UPT, UR40, 0x18, UPT ;  /* 0x000000182800788c */ /* 0x000fc8000bf01070 */
[----:B------:R-:W-:Y:S01]  /*00c0*/  USEL UR38, UR40, 0x18, UP0 ;  /* 0x0000001828267887 */ /* 0x000fe20008000000 */
[----:B-1----:R-:W-:-:S03]  /*00d0*/  LOP3.LUT R17, R17, UR4, RZ, 0xfc, !PT ;  /* 0x0000000411117c12 */ /* 0x002fc6000f8efcff */
[----:B------:R-:W-:Y:S01]  /*00e0*/  UIADD3 UR38, UPT, UPT, UR38, 0x1, URZ ;  /* 0x0000000126267890 */ /* 0x000fe2000fffe0ff */
[----:B----4-:R-:W-:-:S13]  /*00f0*/  ISETP.GE.AND P0, PT, R17, UR5, PT ;  /* 0x0000000511007c0c */ /* 0x010fda000bf06270 */
[----:B0-----:R-:W-:Y:S05]  /*0100*/  @P0 BRA `(.L_x_1) ;  /* 0x0000003000900947 */ /* 0x001fea0003800000 */
[----:B------:R-:W-:Y:S01]  /*0110*/  UISETP.NE.AND UP0, UPT, UR39, URZ, UPT ;  /* 0x000000ff2700728c */ /* 0x000fe2000bf05270 */
[----:B------:R-:W-:Y:S02]  /*0120*/  IMAD.MOV.U32 R0, RZ, RZ, RZ ;  /* 0x000000ffff007224 */ /* 0x000fe400078e00ff */
[----:B------:R-:W-:-:S06]  /*0130*/  IMAD.MOV.U32 R16, RZ, RZ, RZ ;  /* 0x000000ffff107224 */ /* 0x000fcc00078e00ff */
[----:B------:R-:W-:Y:S05]  /*0140*/  BRA.U !UP0, `(.L_x_2) ;  /* 0x0000001108a87547 */ /* 0x000fea000b800000 */
[----:B------:R-:W0:Y:S01]  /*0150*/  LDCU.64 UR4, c[0x0][0x390] ;  /* 0x00007200ff0477ac */ /* 0x000e220008000a00 */
[----:B------:R-:W-:Y:S01]  /*0160*/  IMAD.MOV.U32 R16, RZ, RZ, RZ ;  /* 0x000000ffff107224 */ /* 0x000fe200078e00ff */
[----:B------:R-:W1:Y:S01]  /*0170*/  LDCU UR6, c[0x0][0x38c] ;  /* 0x00007180ff0677ac */ /* 0x000e620008000800 */
[----:B------:R-:W2:Y:S01]  /*0180*/  LDCU.64 UR8, c[0x0][0x4b8] ;  /* 0x00009700ff0877ac */ /* 0x000ea20008000a00 */
[----:B------:R-:W-:Y:S01]  /*0190*/  UISETP.NE.AND UP0, UPT, UR40, URZ, UPT ;  /* 0x000000ff2800728c */ /* 0x000fe2000bf05270 */
[----:B0-----:R-:W-:-:S05]  /*01a0*/  IMAD.HI.U32 R2, R17, UR4, R16 ;  /* 0x0000000411027c27 */ /* 0x001fca000f8e0010 */
[----:B------:R-:W-:-:S04]  /*01b0*/  SHF.R.U32.HI R3, RZ, UR5, R2 ;  /* 0x00000005ff037c19 */ /* 0x000fc80008011602 */
[----:B------:R-:W-:-:S05]  /*01c0*/  IADD3 R0, PT, PT, -R3, RZ, RZ ;  /* 0x000000ff03007210 */ /* 0x000fca0007ffe1ff */
[----:B-1----:R-:W-:-:S04]  /*01d0*/  IMAD R0, R0, UR6, R17 ;  /* 0x0000000600007c24 */ /* 0x002fc8000f8e0211 */
[C---:B--2---:R-:W-:Y:S02]  /*01e0*/  IMAD R16, R0.reuse, UR8, RZ ;  /* 0x0000000800107c24 */ /* 0x044fe4000f8e02ff */
[----:B------:R-:W-:Y:S01]  /*01f0*/  IMAD R0, R0, UR9, RZ ;  /* 0x0000000900007c24 */ /* 0x000fe2000f8e02ff */
[----:B------:R-:W-:Y:S06]  /*0200*/  BRA.U !UP0, `(.L_x_2) ;  /* 0x0000001108787547 */ /* 0x000fec000b800000 */
[----:B------:R-:W0:Y:S01]  /*0210*/  LDCU.64 UR6, c[0x0][0x398] ;  /* 0x00007300ff0677ac */ /* 0x000e220008000a00 */
[----:B------:R-:W-:Y:S01]  /*0220*/  IMAD.MOV.U32 R2, RZ, RZ, RZ ;  /* 0x000000ffff027224 */ /* 0x000fe200078e00ff */
[----:B------:R-:W1:Y:S01]  /*0230*/  LDCU UR4, c[0x0][0x3a0] ;  /* 0x00007400ff0477ac */ /* 0x000e620008000800 */
[----:B------:R-:W2:Y:S01]  /*0240*/  LDCU.64 UR8, c[0x0][0x4c0] ;  /* 0x00009800ff0877ac */ /* 0x000ea20008000a00 */
[----:B------:R-:W-:Y:S01]  /*0250*/  UISETP.NE.AND UP0, UPT, UR38, 0x2, UPT ;  /* 0x000000022600788c */ /* 0x000fe2000bf05270 */
[----:B0-----:R-:W-:-:S05]  /*0260*/  IMAD.HI.U32 R4, R3, UR7, R2 ;  /* 0x0000000703047c27 */ /* 0x001fca000f8e0002 */
[----:B-1----:R-:W-:-:S05]  /*0270*/  SHF.R.U32.HI R5, RZ, UR4, R4 ;  /* 0x00000004ff057c19 */ /* 0x002fca0008011604 */
[----:B------:R-:W-:-:S04]  /*0280*/  IMAD.MOV R2, RZ, RZ, -R5 ;  /* 0x000000ffff027224 */ /* 0x000fc800078e0a05 */
[----:B------:R-:W-:-:S04]  /*0290*/  IMAD R3, R2, UR6, R3 ;  /* 0x0000000602037c24 */ /* 0x000fc8000f8e0203 */
[C---:B--2---:R-:W-:Y:S02]  /*02a0*/  IMAD R16, R3.reuse, UR8, R16 ;  /* 0x0000000803107c24 */ /* 0x044fe4000f8e0210 */
[----:B------:R-:W-:Y:S01]  /*02b0*/  IMAD R0, R3, UR9, R0 ;  /* 0x0000000903007c24 */ /* 0x000fe2000f8e0200 */
[----:B------:R-:W-:Y:S06]  /*02c0*/  BRA.U !UP0, `(.L_x_2) ;  /* 0x0000001108487547 */ /* 0x000fec000b800000 */
[----:B------:R-:W0:Y:S01]  /*02d0*/  LDCU.64 UR4, c[0x0][0x3a8] ;  /* 0x00007500ff0477ac */ /* 0x000e220008000a00 */
[----:B------:R-:W-:Y:S01]  /*02e0*/  IMAD.MOV.U32 R4, RZ, RZ, RZ ;  /* 0x000000ffff047224 */ /* 0x000fe200078e00ff */
[----:B------:R-:W1:Y:S01]  /*02f0*/  LDCU UR6, c[0x0][0x3a4] ;  /* 0x00007480ff0677ac */ /* 0x000e620008000800 */
[----:B------:R-:W2:Y:S01]  /*0300*/  LDCU.64 UR8, c[0x0][0x4c8] ;  /* 0x00009900ff0877ac */ /* 0x000ea20008000a00 */
[----:B------:R-:W-:Y:S01]  /*0310*/  UISETP.NE.AND UP0, UPT, UR38, 0x3, UPT ;  /* 0x000000032600788c */ /* 0x000fe2000bf05270 */
[----:B0-----:R-:W-:-:S05]  /*0320*/  IMAD.HI.U32 R2, R5, UR4, R4 ;  /* 0x0000000405027c27 */ /* 0x001fca000f8e0004 */
[----:B------:R-:W-:-:S04]  /*0330*/  SHF.R.U32.HI R3, RZ, UR5, R2 ;  /* 0x00000005ff037c19 */ /* 0x000fc80008011602 */
[----:B------:R-:W-:-:S05]  /*0340*/  IADD3 R4, PT, PT, -R3, RZ, RZ ;  /* 0x000000ff03047210 */ /* 0x000fca0007ffe1ff */
[----:B-1----:R-:W-:-:S04]  /*0350*/  IMAD R5, R4, UR6, R5 ;  /* 0x0000000604057c24 */ /* 0x002fc8000f8e0205 */
        /* <DEDUP_REMOVED lines=258> */
[----:B------:R-:W2:Y:S02]  /*1380*/  LDCU.64 UR8, c[0x0][0x578] ;  /* 0x0000af00ff0877ac */ /* 0x000ea40008000a00 */
[----:B0-----:R-:W-:-:S05]  /*1390*/  IMAD.HI.U32 R2, R5, UR4, R4 ;  /* 0x0000000405027c27 */ /* 0x001fca000f8e0004 */
[----:B------:R-:W-:-:S04]  /*13a0*/  SHF.R.U32.HI R2, RZ, UR5, R2 ;  /* 0x00000005ff027c19 */ /* 0x000fc80008011602 */
[----:B------:R-:W-:-:S05]  /*13b0*/  IADD3 R3, PT, PT, -R2, RZ, RZ ;  /* 0x000000ff02037210 */ /* 0x000fca0007ffe1ff */
[----:B-1----:R-:W-:-:S04]  /*13c0*/  IMAD R5, R3, UR6, R5 ;  /* 0x0000000603057c24 */ /* 0x002fc8000f8e0205 */
[C---:B--2---:R-:W-:Y:S02]  /*13d0*/  IMAD R16, R5.reuse, UR8, R16 ;  /* 0x0000000805107c24 */ /* 0x044fe4000f8e0210 */
[----:B------:R-:W-:-:S07]  /*13e0*/  IMAD R0, R5, UR9, R0 ;  /* 0x0000000905007c24 */ /* 0x000fce000f8e0200 */
.L_x_2:
[----:B------:R-:W0:Y:S01]  /*13f0*/  LDCU.64 UR6, c[0x0][0x588] ;  /* 0x0000b100ff0677ac */ /* 0x000e220008000a00 */
[----:B------:R-:W-:-:S04]  /*1400*/  UPRMT UR4, UR41, 0x9910, URZ ;  /* 0x0000991029047896 */ /* 0x000fc800080000ff */
[----:B------:R-:W-:Y:S01]  /*1410*/  UISETP.GT.AND UP0, UPT, UR4, 0x9, UPT ;  /* 0x000000090400788c */ /* 0x000fe2000bf04270 */
[----:B0-----:R-:W-:-:S05]  /*1420*/  IADD3 R2, P0, PT, R0, UR6, RZ ;  /* 0x0000000600027c10 */ /* 0x001fca000ff1e0ff */
[----:B------:R-:W-:-:S03]  /*1430*/  IMAD.X R3, RZ, RZ, UR7, P0 ;  /* 0x00000007ff037e24 */ /* 0x000fc600080e06ff */
[----:B------:R-:W-:Y:S05]  /*1440*/  BRA.U UP0, `(.L_x_3) ;  /* 0x0000000500207547 */ /* 0x000fea000b800000 */
[----:B------:R-:W-:-:S09]  /*1450*/  UISETP.GT.AND UP0, UPT, UR4, 0x4, UPT ;  /* 0x000000040400788c */ /* 0x000fd2000bf04270 */
[----:B------:R-:W-:Y:S05]  /*1460*/  BRA.U UP0, `(.L_x_4) ;  /* 0x0000000100807547 */ /* 0x000fea000b800000 */
[----:B------:R-:W-:-:S09]  /*1470*/  UISETP.GT.AND UP0, UPT, UR4, 0x1, UPT ;  /* 0x000000010400788c */ /* 0x000fd2000bf04270 */
[----:B------:R-:W-:Y:S05]  /*1480*/  BRA.U UP0, `(.L_x_5) ;  /* 0x0000000100307547 */ /* 0x000fea000b800000 */
[----:B------:R-:W-:-:S09]  /*1490*/  UISETP.NE.AND UP0, UPT, UR41, URZ, UPT ;  /* 0x000000ff2900728c */ /* 0x000fd2000bf05270 */
[----:B------:R-:W-:Y:S05]  /*14a0*/  BRA.U !UP0, `(.L_x_6) ;  /* 0x0000000108187547 */ /* 0x000fea000b800000 */
[----:B------:R-:W-:-:S09]  /*14b0*/  UISETP.NE.AND UP0, UPT, UR4, 0x1, UPT ;  /* 0x000000010400788c */ /* 0x000fd2000bf05270 */
[----:B------:R-:W-:Y:S05]  /*14c0*/  BRA.U UP0, `(.L_x_7) ;  /* 0x0000000d00347547 */ /* 0x000fea000b800000 */
[----:B------:R-:W2:Y:S02]  /*14d0*/  LDG.E.S8 R2, desc[UR36][R2.64] ;  /* 0x0000002402027981 */ /* 0x000ea4000c1e1300 */
[----:B--2---:R-:W0:Y:S02]  /*14e0*/  I2F.S16 R0, R2 ;  /* 0x0000000200007306 */ /* 0x004e240000101400 */
[----:B0-----:R-:W-:Y:S01]  /*14f0*/  F2FP.BF16.F32.PACK_AB R0, RZ, R0 ;  /* 0x00000000ff00723e */ /* 0x001fe200000010ff */
[----:B------:R-:W-:Y:S06]  /*1500*/  BRA `(.L_x_8) ;  /* 0x0000000c00b47947 */ /* 0x000fec0003800000 */
.L_x_6:
[----:B------:R-:W2:Y:S02]  /*1510*/  LDG.E.U8 R2, desc[UR36][R2.64] ;  /* 0x0000002402027981 */ /* 0x000ea4000c1e1100 */
[----:B--2---:R-:W-:-:S04]  /*1520*/  I2FP.F32.U32 R0, R2 ;  /* 0x0000000200007245 */ /* 0x004fc80000201000 */
[----:B------:R-:W-:Y:S01]  /*1530*/  F2FP.BF16.F32.PACK_AB R0, RZ, R0 ;  /* 0x00000000ff00723e */ /* 0x000fe200000010ff */
[----:B------:R-:W-:Y:S06]  /*1540*/  BRA `(.L_x_8) ;  /* 0x0000000c00a47947 */ /* 0x000fec0003800000 */
.L_x_5:
[----:B------:R-:W-:-:S09]  /*1550*/  UISETP.NE.AND UP0, UPT, UR4, 0x2, UPT ;  /* 0x000000020400788c */ /* 0x000fd2000bf05270 */
[----:B------:R-:W-:Y:S05]  /*1560*/  BRA.U !UP0, `(.L_x_9) ;  /* 0x0000000108307547 */ /* 0x000fea000b800000 */
[----:B------:R-:W-:-:S09]  /*1570*/  UISETP.NE.AND UP0, UPT, UR4, 0x3, UPT ;  /* 0x000000030400788c */ /* 0x000fd2000bf05270 */
[----:B------:R-:W-:Y:S05]  /*1580*/  BRA.U !UP0, `(.L_x_10) ;  /* 0x0000000108187547 */ /* 0x000fea000b800000 */
[----:B------:R-:W-:-:S09]  /*1590*/  UISETP.NE.AND UP0, UPT, UR4, 0x4, UPT ;  /* 0x000000040400788c */ /* 0x000fd2000bf05270 */
[----:B------:R-:W-:Y:S05]  /*15a0*/  BRA.U UP0, `(.L_x_7) ;  /* 0x0000000900fc7547 */ /* 0x000fea000b800000 */
[----:B------:R-:W2:Y:S02]  /*15b0*/  LDG.E.64 R2, desc[UR36][R2.64] ;  /* 0x0000002402027981 */ /* 0x000ea4000c1e1b00 */
[----:B--2---:R-:W0:Y:S02]  /*15c0*/  I2F.S64 R0, R2 ;  /* 0x0000000200007312 */ /* 0x004e240000301400 */
[----:B0-----:R-:W-:Y:S01]  /*15d0*/  F2FP.BF16.F32.PACK_AB R0, RZ, R0 ;  /* 0x00000000ff00723e */ /* 0x001fe200000010ff */
[----:B------:R-:W-:Y:S06]  /*15e0*/  BRA `(.L_x_8) ;  /* 0x0000000c007c7947 */ /* 0x000fec0003800000 */
.L_x_10:
[----:B------:R-:W2:Y:S02]  /*15f0*/  LDG.E R2, desc[UR36][R2.64] ;  /* 0x0000002402027981 */ /* 0x000ea4000c1e1900 */
[----:B--2---:R-:W-:-:S04]  /*1600*/  I2FP.F32.S32 R0, R2 ;  /* 0x0000000200007245 */ /* 0x004fc80000201400 */
[----:B------:R-:W-:Y:S01]  /*1610*/  F2FP.BF16.F32.PACK_AB R0, RZ, R0 ;  /* 0x00000000ff00723e */ /* 0x000fe200000010ff */
[----:B------:R-:W-:Y:S06]  /*1620*/  BRA `(.L_x_8) ;  /* 0x0000000c006c7947 */ /* 0x000fec0003800000 */
.L_x_9:
[----:B------:R-:W2:Y:S02]  /*1630*/  LDG.E.U16 R2, desc[UR36][R2.64] ;  /* 0x0000002402027981 */ /* 0x000ea4000c1e1500 */
[----:B--2---:R-:W0:Y:S02]  /*1640*/  I2F.S16 R0, R2 ;  /* 0x0000000200007306 */ /* 0x004e240000101400 */
[----:B0-----:R-:W-:Y:S01]  /*1650*/  F2FP.BF16.F32.PACK_AB R0, RZ, R0 ;  /* 0x00000000ff00723e */ /* 0x001fe200000010ff */
[----:B------:R-:W-:Y:S06]  /*1660*/  BRA `(.L_x_8) ;  /* 0x0000000c005c7947 */ /* 0x000fec0003800000 */
.L_x_4:
[----:B------:R-:W-:-:S09]  /*1670*/  UISETP.GT.AND UP0, UPT, UR4, 0x6, UPT ;  /* 0x000000060400788c */ /* 0x000fd2000bf04270 */
[----:B------:R-:W-:Y:S05]  /*1680*/  BRA.U UP0, `(.L_x_11) ;  /* 0x00000001002c7547 */ /* 0x000fea000b800000 */
[----:B------:R-:W-:-:S09]  /*1690*/  UISETP.NE.AND UP0, UPT, UR4, 0x5, UPT ;  /* 0x000000050400788c */ /* 0x000fd2000bf05270 */
[----:B------:R-:W-:Y:S05]  /*16a0*/  BRA.U !UP0, `(.L_x_12) ;  /* 0x0000000108147547 */ /* 0x000fea000b800000 */
[----:B------:R-:W-:-:S09]  /*16b0*/  UISETP.NE.AND UP0, UPT, UR4, 0x6, UPT ;  /* 0x000000060400788c */ /* 0x000fd2000bf05270 */
[----:B------:R-:W-:Y:S05]  /*16c0*/  BRA.U UP0, `(.L_x_7) ;  /* 0x0000000900b47547 */ /* 0x000fea000b800000 */
[----:B------:R-:W2:Y:S02]  /*16d0*/  LDG.E R2, desc[UR36][R2.64] ;  /* 0x0000002402027981 */ /* 0x000ea4000c1e1900 */
[----:B--2---:R-:W-:Y:S01]  /*16e0*/  F2FP.BF16.F32.PACK_AB R0, RZ, R2 ;  /* 0x00000002ff00723e */ /* 0x004fe200000010ff */
[----:B------:R-:W-:Y:S06]  /*16f0*/  BRA `(.L_x_8) ;  /* 0x0000000c00387947 */ /* 0x000fec0003800000 */
.L_x_12:
[----:B------:R-:W2:Y:S02]  /*1700*/  LDG.E.U16 R0, desc[UR36][R2.64] ;  /* 0x0000002402007981 */ /* 0x000ea4000c1e1500 */
[----:B--2---:R-:W-:-:S05]  /*1710*/  HADD2.F32 R0, -RZ, R0.H0_H0 ;  /* 0x20000000ff007230 */ /* 0x004fca0000004100 */
[----:B------:R-:W-:Y:S01]  /*1720*/  F2FP.BF16.F32.PACK_AB R0, RZ, R0 ;  /* 0x00000000ff00723e */ /* 0x000fe200000010ff */
[----:B------:R-:W-:Y:S06]  /*1730*/  BRA `(.L_x_8) ;  /* 0x0000000c00287947 */ /* 0x000fec0003800000 */
.L_x_11:
[----:B------:R-:W-:-:S09]  /*1740*/  UISETP.NE.AND UP0, UPT, UR4, 0x7, UPT ;  /* 0x000000070400788c */ /* 0x000fd2000bf05270 */
[----:B------:R-:W-:Y:S05]  /*1750*/  BRA.U !UP0, `(.L_x_13) ;  /* 0x00000001082c7547 */ /* 0x000fea000b800000 */
[----:B------:R-:W-:-:S09]  /*1760*/  UISETP.NE.AND UP0, UPT, UR4, 0x8, UPT ;  /* 0x000000080400788c */ /* 0x000fd2000bf05270 */
[----:B------:R-:W-:Y:S05]  /*1770*/  BRA.U !UP0, `(.L_x_14) ;  /* 0x0000000108147547 */ /* 0x000fea000b800000 */
[----:B------:R-:W-:-:S09]  /*1780*/  UISETP.NE.AND UP0, UPT, UR4, 0x9, UPT ;  /* 0x000000090400788c */ /* 0x000fd2000bf05270 */
[----:B------:R-:W-:Y:S05]  /*1790*/  BRA.U UP0, `(.L_x_7) ;  /* 0x0000000900807547 */ /* 0x000fea000b800000 */
[----:B------:R-:W2:Y:S02]  /*17a0*/  LDG.E R2, desc[UR36][R2.64] ;  /* 0x0000002402027981 */ /* 0x000ea4000c1e1900 */
[----:B--2---:R-:W-:Y:S01]  /*17b0*/  F2FP.BF16.F32.PACK_AB R0, RZ, R2 ;  /* 0x00000002ff00723e */ /* 0x004fe200000010ff */
[----:B------:R-:W-:Y:S06]  /*17c0*/  BRA `(.L_x_8) ;  /* 0x0000000c00047947 */ /* 0x000fec0003800000 */
.L_x_14:
[----:B------:R-:W2:Y:S02]  /*17d0*/  LDG.E.U16 R2, desc[UR36][R2.64] ;  /* 0x0000002402027981 */ /* 0x000ea4000c1e1500 */
[----:B--2---:R-:W-:-:S05]  /*17e0*/  HADD2.F32 R0, -RZ, R2.H0_H0 ;  /* 0x20000002ff007230 */ /* 0x004fca0000004100 */
[----:B------:R-:W-:Y:S01]  /*17f0*/  F2FP.BF16.F32.PACK_AB R0, RZ, R0 ;  /* 0x00000000ff00723e */ /* 0x000fe200000010ff */
[----:B------:R-:W-:Y:S06]  /*1800*/  BRA `(.L_x_8) ;  /* 0x0000000800f47947 */ /* 0x000fec0003800000 */
.L_x_13:
[----:B------:R-:W2:Y:S01]  /*1810*/  LDG.E.64 R2, desc[UR36][R2.64] ;  /* 0x0000002402027981 */ /* 0x000ea2000c1e1b00 */
[----:B------:R-:W-:Y:S01]  /*1820*/  UMOV UR4, 0xf0000000 ;  /* 0xf000000000047882 */ /* 0x000fe20000000000 */
[----:B------:R-:W-:Y:S02]  /*1830*/  UMOV UR5, 0x380fffff ;  /* 0x380fffff00057882 */ /* 0x000fe40000000000 */
[----:B--2---:R-:W0:-:S15]  /*1840*/  DSETP.GEU.AND P0, PT, |R2|, UR4, PT ;  /* 0x0000000402007e2a */ /* 0x004e1e000bf0e200 */
[----:B------:R-:W-:-:S15]  /*1850*/  NOP ;  /* 0x0000000000007918 */ /* 0x000fde0000000000 */
[----:B------:R-:W-:-:S15]  /*1860*/  NOP ;  /* 0x0000000000007918 */ /* 0x000fde0000000000 */
[----:B------:R-:W-:-:S15]  /*1870*/  NOP ;  /* 0x0000000000007918 */ /* 0x000fde0000000000 */
[----:B------:R-:W-:-:S04]  /*1880*/  NOP ;  /* 0x0000000000007918 */ /* 0x000fc80000000000 */
[----:B------:R-:W0:Y:S02]  /*1890*/  F2F.F32.F64 R0, R2 ;  /* 0x0000000200007310 */ /* 0x000e240000301000 */
[----:B0-----:R-:W-:-:S05]  /*18a0*/  @!P0 FMUL R0, R0, 1.175494350822287508e-38 ;  /* 0x0080000000008820 */ /* 0x001fca0000400000 */
[----:B------:R-:W-:Y:S01]  /*18b0*/  F2FP.BF16.F32.PACK_AB R0, RZ, R0 ;  /* 0x00000000ff00723e */ /* 0x000fe200000010ff */
[----:B------:R-:W-:Y:S06]  /*18c0*/  BRA `(.L_x_8) ;  /* 0x0000000800c47947 */ /* 0x000fec0003800000 */
.L_x_3:
[----:B------:R-:W-:-:S09]  /*18d0*/  UISETP.GT.AND UP0, UPT, UR4, 0x18, UPT ;  /* 0x000000180400788c */ /* 0x000fd2000bf04270 */
[----:B------:R-:W-:Y:S05]  /*18e0*/  BRA.U UP0, `(.L_x_15) ;  /* 0x0000000500047547 */ /* 0x000fea000b800000 */
[----:B------:R-:W-:-:S09]  /*18f0*/  UISETP.GT.AND UP0, UPT, UR4, 0xe, UPT ;  /* 0x0000000e0400788c */ /* 0x000fd2000bf04270 */
[----:B------:R-:W-:Y:S05]  /*1900*/  BRA.U UP0, `(.L_x_16) ;  /* 0x0000000100547547 */ /* 0x000fea000b800000 */
[----:B------:R-:W-:-:S09]  /*1910*/  UISETP.NE.AND UP0, UPT, UR4, 0xa, UPT ;  /* 0x0000000a0400788c */ /* 0x000fd2000bf05270 */
[----:B------:R-:W-:Y:S05]  /*1920*/  BRA.U !UP0, `(.L_x_17) ;  /* 0x00000001081c7547 */ /* 0x000fea000b800000 */
[----:B------:R-:W-:-:S09]  /*1930*/  UISETP.NE.AND UP0, UPT, UR4, 0xb, UPT ;  /* 0x0000000b0400788c */ /* 0x000fd2000bf05270 */
[----:B------:R-:W-:Y:S05]  /*1940*/  BRA.U UP0, `(.L_x_7) ;  /* 0x0000000900147547 */ /* 0x000fea000b800000 */
[----:B------:R-:W2:Y:S02]  /*1950*/  LDG.E.U8 R2, desc[UR36][R2.64] ;  /* 0x0000002402027981 */ /* 0x000ea4000c1e1100 */
[----:B--2---:R-:W-:-:S04]  /*1960*/  ISETP.NE.AND P0, PT, R2, RZ, PT ;  /* 0x000000ff0200720c */ /* 0x004fc80003f05270 */
[----:B------:R-:W-:-:S04]  /*1970*/  FSEL R0, RZ, 1, !P0 ;  /* 0x3f800000ff007808 */ /* 0x000fc80004000000 */
[----:B------:R-:W-:Y:S01]  /*1980*/  F2FP.BF16.F32.PACK_AB R0, RZ, R0 ;  /* 0x00000000ff00723e */ /* 0x000fe200000010ff */
[----:B------:R-:W-:Y:S06]  /*1990*/  BRA `(.L_x_8) ;  /* 0x0000000800907947 */ /* 0x000fec0003800000 */
.L_x_17:
        /* <DEDUP_REMOVED lines=12> */
.L_x_16:
[----:B------:R-:W-:-:S09]  /*1a60*/  UISETP.NE.AND UP0, UPT, UR4, 0xf, UPT ;  /* 0x0000000f0400788c */ /* 0x000fd2000bf05270 */
[----:B------:R-:W-:Y:S05]  /*1a70*/  BRA.U !UP0, `(.L_x_18) ;  /* 0x0000000108987547 */ /* 0x000fea000b800000 */
[----:B------:R-:W-:-:S09]  /*1a80*/  UISETP.NE.AND UP0, UPT, UR4, 0x17, UPT ;  /* 0x000000170400788c */ /* 0x000fd2000bf05270 */
[----:B------:R-:W-:Y:S05]  /*1a90*/  BRA.U !UP0, `(.L_x_19) ;  /* 0x00000001085c7547 */ /* 0x000fea000b800000 */
[----:B------:R-:W-:-:S09]  /*1aa0*/  UISETP.NE.AND UP0, UPT, UR4, 0x18, UPT ;  /* 0x000000180400788c */ /* 0x000fd2000bf05270 */
[----:B------:R-:W-:Y:S05]  /*1ab0*/  BRA.U UP0, `(.L_x_7) ;  /* 0x0000000500b87547 */ /* 0x000fea000b800000 */
[----:B------:R-:W2:Y:S01]  /*1ac0*/  LDG.E.U8 R0, desc[UR36][R2.64] ;  /* 0x0000002402007981 */ /* 0x000ea2000c1e1100 */
[----:B------:R-:W-:Y:S02]  /*1ad0*/  IMAD.MOV.U32 R6, RZ, RZ, 0x1f ;  /* 0x0000001fff067424 */ /* 0x000fe400078e00ff */
[----:B--2---:R-:W-:-:S05]  /*1ae0*/  IMAD.SHL.U32 R0, R0, 0x1000000, RZ ;  /* 0x0100000000007824 */ /* 0x004fca00078e00ff */
[C---:B------:R-:W-:Y:S02]  /*1af0*/  LOP3.LUT R4, R0.reuse, 0x7f000000, RZ, 0xc0, !PT ;  /* 0x7f00000000047812 */ /* 0x040fe400078ec0ff */
[----:B------:R-:W-:Y:S02]  /*1b00*/  LOP3.LUT P0, RZ, R0, 0x7f000000, RZ, 0xc0, !PT ;  /* 0x7f00000000ff7812 */ /* 0x000fe4000780c0ff */
[----:B------:R-:W0:Y:S02]  /*1b10*/  FLO.U32 R5, R4 ;  /* 0x0000000400057300 */ /* 0x000e2400000e0000 */
[----:B0-----:R-:W-:-:S04]  /*1b20*/  IADD3 R5, PT, PT, -R5, RZ, RZ ;  /* 0x000000ff05057210 */ /* 0x001fc80007ffe1ff */
[----:B------:R-:W-:-:S05]  /*1b30*/  VIADDMNMX.U32 R5, R5, R6, 0x4, !PT ;  /* 0x0000000405057446 */ /* 0x000fca0007800006 */
[----:B------:R-:W-:-:S04]  /*1b40*/  VIADD R5, R5, 0xfffffffc ;  /* 0xfffffffc05057836 */ /* 0x000fc80000000000 */
[----:B------:R-:W-:Y:S01]  /*1b50*/  IMAD.SHL.U32 R7, R5, 0x800000, RZ ;  /* 0x0080000005077824 */ /* 0x000fe200078e00ff */
[C---:B------:R-:W-:Y:S01]  /*1b60*/  SHF.L.U32 R6, R4.reuse, R5, RZ ;  /* 0x0000000504067219 */ /* 0x040fe200000006ff */
[----:B------:R-:W-:-:S03]  /*1b70*/  VIADD R5, R4, 0x1000000 ;  /* 0x0100000004057836 */ /* 0x000fc60000000000 */
[----:B------:R-:W-:Y:S02]  /*1b80*/  LEA.HI R6, R6, -R7, RZ, 0x1c ;  /* 0x8000000706067211 */ /* 0x000fe400078fe0ff */
[----:B------:R-:W-:Y:S02]  /*1b90*/  SHF.R.S32.HI R5, RZ, 0x8, R5 ;  /* 0x00000008ff057819 */ /* 0x000fe40000011405 */
[----:B------:R-:W-:-:S04]  /*1ba0*/  IADD3 R6, PT, PT, R6, 0x3c000000, RZ ;  /* 0x3c00000006067810 */ /* 0x000fc80007ffe0ff */
[----:B------:R-:W-:-:S04]  /*1bb0*/  LOP3.LUT R5, R6, 0x7f800000, R5, 0xf8, !PT ;  /* 0x7f80000006057812 */ /* 0x000fc800078ef805 */
[----:B------:R-:W-:-:S04]  /*1bc0*/  SEL R5, R5, RZ, P0 ;  /* 0x000000ff05057207 */ /* 0x000fc80000000000 */
[----:B------:R-:W-:-:S04]  /*1bd0*/  LOP3.LUT R5, R5, 0x80000000, R0, 0xf8, !PT ;  /* 0x8000000005057812 */ /* 0x000fc800078ef800 */
[----:B------:R-:W-:-:S04]  /*1be0*/  F2FP.BF16.F32.PACK_AB R5, RZ, R5 ;  /* 0x00000005ff05723e */ /* 0x000fc800000010ff */
[----:B------:R-:W-:Y:S01]  /*1bf0*/  PRMT R0, R5, 0x7610, R0 ;  /* 0x0000761005007816 */ /* 0x000fe20000000000 */
[----:B------:R-:W-:Y:S06]  /*1c00*/  BRA `(.L_x_8) ;  /* 0x0000000400f47947 */ /* 0x000fec0003800000 */
.L_x_19:
[----:B------:R-:W2:Y:S02]  /*1c10*/  LDG.E.U8 R2, desc[UR36][R2.64] ;  /* 0x0000002402027981 */ /* 0x000ea4000c1e1100 */
[C---:B--2---:R-:W-:Y:S02]  /*1c20*/  IMAD.SHL.U32 R4, R2.reuse, 0x2000000, RZ ;  /* 0x0200000002047824 */ /* 0x044fe400078e00ff */
[----:B------:R-:W-:-:S03]  /*1c30*/  IMAD.SHL.U32 R5, R2, 0x100, RZ ;  /* 0x0000010002057824 */ /* 0x000fc600078e00ff */
[----:B------:R-:W-:-:S13]  /*1c40*/  ISETP.GT.U32.AND P0, PT, R4, 0x7ffffff, PT ;  /* 0x07ffffff0400780c */ /* 0x000fda0003f04070 */
[C---:B------:R-:W-:Y:S02]  /*1c50*/  @!P0 LOP3.LUT R0, R5.reuse, 0x7f00, RZ, 0xc0, !PT ;  /* 0x00007f0005008812 */ /* 0x040fe400078ec0ff */
[----:B------:R-:W-:Y:S02]  /*1c60*/  @P0 LEA.HI R4, R4, 0x70000000, RZ, 0x1c ;  /* 0x7000000004040811 */ /* 0x000fe400078fe0ff */
[----:B------:R-:W-:Y:S02]  /*1c70*/  @!P0 LOP3.LUT R0, R0, 0x3f000000, RZ, 0xfc, !PT ;  /* 0x3f00000000008812 */ /* 0x000fe400078efcff */
[----:B------:R-:W-:-:S03]  /*1c80*/  PRMT R5, R5, 0x9910, RZ ;  /* 0x0000991005057816 */ /* 0x000fc600000000ff */
[----:B------:R-:W-:Y:S01]  /*1c90*/  @!P0 FADD.FTZ R0, R0, -0.5 ;  /* 0xbf00000000008421 */ /* 0x000fe20000010000 */
[----:B------:R-:W-:-:S05]  /*1ca0*/  @P0 FMUL.FTZ R0, R4, 1.9259299443872358531e-34 ;  /* 0x0780000004000820 */ /* 0x000fca0000410000 */
[----:B------:R-:W-:-:S04]  /*1cb0*/  LOP3.LUT R0, R0, 0x80000000, R5, 0xf8, !PT ;  /* 0x8000000000007812 */ /* 0x000fc800078ef805 */
[----:B------:R-:W-:Y:S01]  /*1cc0*/  F2FP.BF16.F32.PACK_AB R0, RZ, R0 ;  /* 0x00000000ff00723e */ /* 0x000fe200000010ff */
[----:B------:R-:W-:Y:S06]  /*1cd0*/  BRA `(.L_x_8) ;  /* 0x0000000400c07947 */ /* 0x000fec0003800000 */
.L_x_18:
[----:B------:R0:W5:Y:S01]  /*1ce0*/  LDG.E.U16 R0, desc[UR36][R2.64] ;  /* 0x0000002402007981 */ /* 0x000162000c1e1500 */
[----:B------:R-:W-:Y:S05]  /*1cf0*/  BRA `(.L_x_8) ;  /* 0x0000000400b87947 */ /* 0x000fea0003800000 */
.L_x_15:
[----:B------:R-:W-:-:S09]  /*1d00*/  UISETP.GT.AND UP0, UPT, UR4, 0x1b, UPT ;  /* 0x0000001b0400788c */ /* 0x000fd2000bf04270 */
[----:B------:R-:W-:Y:S05]  /*1d10*/  BRA.U UP0, `(.L_x_20) ;  /* 0x0000000500087547 */ /* 0x000fea000b800000 */
[----:B------:R-:W-:-:S09]  /*1d20*/  UISETP.NE.AND UP0, UPT, UR4, 0x19, UPT ;  /* 0x000000190400788c */ /* 0x000fd2000bf05270 */
[----:B------:R-:W-:Y:S05]  /*1d30*/  BRA.U !UP0, `(.L_x_21) ;  /* 0x0000000108907547 */ /* 0x000fea000b800000 */
[----:B------:R-:W-:-:S09]  /*1d40*/  UISETP.NE.AND UP0, UPT, UR4, 0x1a, UPT ;  /* 0x0000001a0400788c */ /* 0x000fd2000bf05270 */
[----:B------:R-:W-:Y:S05]  /*1d50*/  BRA.U !UP0, `(.L_x_22) ;  /* 0x0000000108187547 */ /* 0x000fea000b800000 */
[----:B------:R-:W-:-:S09]  /*1d60*/  UISETP.NE.AND UP0, UPT, UR4, 0x1b, UPT ;  /* 0x0000001b0400788c */ /* 0x000fd2000bf05270 */
[----:B------:R-:W-:Y:S05]  /*1d70*/  BRA.U UP0, `(.L_x_7) ;  /* 0x0000000500087547 */ /* 0x000fea000b800000 */
[----:B------:R-:W2:Y:S02]  /*1d80*/  LDG.E.U16 R0, desc[UR36][R2.64] ;  /* 0x0000002402007981 */ /* 0x000ea4000c1e1500 */
[----:B--2---:R-:W-:-:S04]  /*1d90*/  I2FP.F32.U32 R0, R0 ;  /* 0x0000000000007245 */ /* 0x004fc80000201000 */
[----:B------:R-:W-:Y:S01]  /*1da0*/  F2FP.BF16.F32.PACK_AB R0, RZ, R0 ;  /* 0x00000000ff00723e */ /* 0x000fe200000010ff */
[----:B------:R-:W-:Y:S06]  /*1db0*/  BRA `(.L_x_8) ;  /* 0x0000000400887947 */ /* 0x000fec0003800000 */
.L_x_22:
[----:B------:R-:W2:Y:S01]  /*1dc0*/  LDG.E.U8 R3, desc[UR36][R2.64] ;  /* 0x0000002402037981 */ /* 0x000ea2000c1e1100 */
[----:B------:R-:W-:Y:S01]  /*1dd0*/  BSSY.RECONVERGENT B0, `(.L_x_23) ;  /* 0x0000018000007945 */ /* 0x000fe20003800200 */
[----:B------:R-:W-:Y:S01]  /*1de0*/  IMAD.MOV.U32 R0, RZ, RZ, RZ ;  /* 0x000000ffff007224 */ /* 0x000fe200078e00ff */
[----:B--2---:R-:W-:-:S13]  /*1df0*/  ISETP.NE.AND P0, PT, R3, RZ, PT ;  /* 0x000000ff0300720c */ /* 0x004fda0003f05270 */
[----:B------:R-:W-:Y:S05]  /*1e00*/  @!P0 BRA `(.L_x_24) ;  /* 0x0000000000508947 */ /* 0x000fea0003800000 */
[----:B------:R-:W-:-:S13]  /*1e10*/  ISETP.NE.AND P0, PT, R3, 0x80, PT ;  /* 0x000000800300780c */ /* 0x000fda0003f05270 */
[----:B------:R-:W-:Y:S01]  /*1e20*/  @!P0 MOV R0, 0x7f800001 ;  /* 0x7f80000100008802 */ /* 0x000fe20000000f00 */
[----:B------:R-:W-:Y:S06]  /*1e30*/  @!P0 BRA `(.L_x_24) ;  /* 0x0000000000448947 */ /* 0x000fec0003800000 */
[--C-:B------:R-:W-:Y:S01]  /*1e40*/  SHF.R.U32.HI R0, RZ, 0x3, R3.reuse ;  /* 0x00000003ff007819 */ /* 0x100fe20000011603 */
[----:B------:R-:W-:Y:S03]  /*1e50*/  BSSY.RECONVERGENT B1, `(.L_x_25) ;  /* 0x000000c000017945 */ /* 0x000fe60003800200 */
[----:B------:R-:W-:Y:S02]  /*1e60*/  LOP3.LUT P0, R2, R0, 0xf, RZ, 0xc0, !PT ;  /* 0x0000000f00027812 */ /* 0x000fe4000780c0ff */
[----:B------:R-:W-:-:S05]  /*1e70*/  SHF.R.U32.HI R0, RZ, 0x7, R3 ;  /* 0x00000007ff007819 */ /* 0x000fca0000011603 */
[----:B------:R-:W-:Y:S01]  /*1e80*/  IMAD.U32 R7, R0, -0x80000000, RZ ;  /* 0x8000000000077824 */ /* 0x000fe200078e00ff */
[----:B------:R-:W-:-:S05]  /*1e90*/  LOP3.LUT R0, R3, 0x7, RZ, 0xc0, !PT ;  /* 0x0000000703007812 */ /* 0x000fca00078ec0ff */
[----:B------:R-:W-:Y:S05]  /*1ea0*/  @P0 BRA `(.L_x_26) ;  /* 0x0000000000180947 */ /* 0x000fea0003800000 */
[----:B------:R-:W0:Y:S02]  /*1eb0*/  FLO.U32 R3, R0 ;  /* 0x0000000000037300 */ /* 0x000e2400000e0000 */
[----:B0-----:R-:W-:-:S04]  /*1ec0*/  IADD3 R3, PT, PT, -R3, 0x1f, RZ ;  /* 0x0000001f03037810 */ /* 0x001fc80007ffe1ff */
[----:B------:R-:W-:Y:S01]  /*1ed0*/  IADD3 R2, PT, PT, R2, 0x1d, -R3 ;  /* 0x0000001d02027810 */ /* 0x000fe20007ffe803 */
[----:B------:R-:W-:-:S05]  /*1ee0*/  VIADD R5, R3, 0xffffffe4 ;  /* 0xffffffe403057836 */ /* 0x000fca0000000000 */
[----:B------:R-:W-:-:S04]  /*1ef0*/  SHF.L.U32 R5, R0, R5, RZ ;  /* 0x0000000500057219 */ /* 0x000fc800000006ff */
[----:B------:R-:W-:-:S07]  /*1f00*/  LOP3.LUT R0, R5, 0x7, RZ, 0xc0, !PT ;  /* 0x0000000705007812 */ /* 0x000fce00078ec0ff */
.L_x_26:
[----:B------:R-:W-:Y:S05]  /*1f10*/  BSYNC.RECONVERGENT B1 ;  /* 0x0000000000017941 */ /* 0x000fea0003800200 */
.L_x_25:
[----:B------:R-:W-:Y:S01]  /*1f20*/  IMAD.SHL.U32 R0, R0, 0x100000, RZ ;  /* 0x0010000000007824 */ /* 0x000fe200078e00ff */
[----:B------:R-:W-:-:S04]  /*1f30*/  LEA R2, R2, 0x3b800000, 0x17 ;  /* 0x3b80000002027811 */ /* 0x000fc800078eb8ff */
[----:B------:R-:W-:-:S07]  /*1f40*/  LOP3.LUT R0, R2, R0, R7, 0xfe, !PT ;  /* 0x0000000002007212 */ /* 0x000fce00078efe07 */
.L_x_24:
[----:B------:R-:W-:Y:S05]  /*1f50*/  BSYNC.RECONVERGENT B0 ;  /* 0x0000000000007941 */ /* 0x000fea0003800200 */
.L_x_23:
[----:B------:R-:W-:Y:S01]  /*1f60*/  F2FP.BF16.F32.PACK_AB R0, RZ, R0 ;  /* 0x00000000ff00723e */ /* 0x000fe200000010ff */
[----:B------:R-:W-:Y:S06]  /*1f70*/  BRA `(.L_x_8) ;  /* 0x0000000400187947 */ /* 0x000fec0003800000 */
.L_x_21:
[----:B------:R-:W2:Y:S01]  /*1f80*/  LDG.E.U8 R3, desc[UR36][R2.64] ;  /* 0x0000002402037981 */ /* 0x000ea2000c1e1100 */
[----:B------:R-:W-:Y:S01]  /*1f90*/  BSSY.RECONVERGENT B0, `(.L_x_27) ;  /* 0x0000018000007945 */ /* 0x000fe20003800200 */
[----:B------:R-:W-:Y:S01]  /*1fa0*/  HFMA2 R0, -RZ, RZ, 0, 0 ;  /* 0x00000000ff007431 */ /* 0x000fe200000001ff */
[----:B--2---:R-:W-:-:S13]  /*1fb0*/  ISETP.NE.AND P0, PT, R3, RZ, PT ;  /* 0x000000ff0300720c */ /* 0x004fda0003f05270 */
[----:B------:R-:W-:Y:S05]  /*1fc0*/  @!P0 BRA `(.L_x_28) ;  /* 0x0000000000508947 */ /* 0x000fea0003800000 */
[----:B------:R-:W-:-:S13]  /*1fd0*/  ISETP.NE.AND P0, PT, R3, 0x80, PT ;  /* 0x000000800300780c */ /* 0x000fda0003f05270 */
[----:B------:R-:W-:Y:S01]  /*1fe0*/  @!P0 IMAD.MOV.U32 R0, RZ, RZ, 0x7f800001 ;  /* 0x7f800001ff008424 */ /* 0x000fe200078e00ff */
        /* <DEDUP_REMOVED lines=14> */
.L_x_30:
[----:B------:R-:W-:Y:S05]  /*20d0*/  BSYNC.RECONVERGENT B1 ;  /* 0x0000000000017941 */ /* 0x000fea0003800200 */
.L_x_29:
[----:B------:R-:W-:Y:S02]  /*20e0*/  SHF.L.U32 R0, R0, 0x15, RZ ;  /* 0x0000001500007819 */ /* 0x000fe400000006ff */
[----:B------:R-:W-:-:S04]  /*20f0*/  LEA R2, R2, 0x37800000, 0x17 ;  /* 0x3780000002027811 */ /* 0x000fc800078eb8ff */
[----:B------:R-:W-:-:S07]  /*2100*/  LOP3.LUT R0, R2, R0, R7, 0xfe, !PT ;  /* 0x0000000002007212 */ /* 0x000fce00078efe07 */
.L_x_28:
[----:B------:R-:W-:Y:S05]  /*2110*/  BSYNC.RECONVERGENT B0 ;  /* 0x0000000000007941 */ /* 0x000fea0003800200 */
.L_x_27:
[----:B------:R-:W-:Y:S01]  /*2120*/  F2FP.BF16.F32.PACK_AB R0, RZ, R0 ;  /* 0x00000000ff00723e */ /* 0x000fe200000010ff */
[----:B------:R-:W-:Y:S06]  /*2130*/  BRA `(.L_x_8) ;  /* 0x0000000000a87947 */ /* 0x000fec0003800000 */
.L_x_20:
[----:B------:R-:W-:-:S09]  /*2140*/  UISETP.NE.AND UP0, UPT, UR4, 0x1c, UPT ;  /* 0x0000001c0400788c */ /* 0x000fd2000bf05270 */
[----:B------:R-:W-:Y:S05]  /*2150*/  BRA.U !UP0, `(.L_x_31) ;  /* 0x0000000108947547 */ /* 0x000fea000b800000 */
[----:B------:R-:W-:-:S09]  /*2160*/  UISETP.NE.AND UP0, UPT, UR4, 0x1d, UPT ;  /* 0x0000001d0400788c */ /* 0x000fd2000bf05270 */
[----:B------:R-:W-:Y:S05]  /*2170*/  BRA.U !UP0, `(.L_x_32) ;  /* 0x00000001087c7547 */ /* 0x000fea000b800000 */
[----:B------:R-:W-:-:S09]  /*2180*/  UISETP.NE.AND UP0, UPT, UR4, 0x2c, UPT ;  /* 0x0000002c0400788c */ /* 0x000fd2000bf05270 */
[----:B------:R-:W-:Y:S05]  /*2190*/  BRA.U !UP0, `(.L_x_33) ;  /* 0x0000000108487547 */ /* 0x000fea000b800000 */
.L_x_7:
[----:B------:R-:W-:Y:S01]  /*21a0*/  MOV R2, 0x0 ;  /* 0x0000000000027802 */ /* 0x000fe20000000f00 */
[----:B------:R-:W0:Y:S01]  /*21b0*/  LDCU.64 UR4, c[0x4][0x128] ;  /* 0x01002500ff0477ac */ /* 0x000e220008000a00 */
[----:B------:R-:W-:Y:S02]  /*21c0*/  HFMA2 R12, -RZ, RZ, 0, 5.9604644775390625e-08 ;  /* 0x00000001ff0c7431 */ /* 0x000fe400000001ff */
[----:B------:R-:W-:Y:S01]  /*21d0*/  IMAD.MOV.U32 R8, RZ, RZ, 0x4e ;  /* 0x0000004eff087424 */ /* 0x000fe200078e00ff */
[----:B------:R-:W1:Y:S01]  /*21e0*/  LDCU.64 UR6, c[0x4][0x130] ;  /* 0x01002600ff0677ac */ /* 0x000e620008000a00 */
[----:B------:R-:W2:Y:S01]  /*21f0*/  LDC.64 R2, c[0x4][R2] ;  /* 0x0100000002027b82 */ /* 0x000ea20000000a00 */
[----:B------:R-:W-:Y:S01]  /*2200*/  IMAD.MOV.U32 R13, RZ, RZ, RZ ;  /* 0x000000ffff0d7224 */ /* 0x000fe200078e00ff */
[----:B------:R-:W3:Y:S01]  /*2210*/  LDCU.64 UR8, c[0x4][0x38] ;  /* 0x01000700ff0877ac */ /* 0x000ee20008000a00 */
[----:B0-----:R-:W-:Y:S02]  /*2220*/  IMAD.U32 R4, RZ, RZ, UR4 ;  /* 0x00000004ff047e24 */ /* 0x001fe4000f8e00ff */
[----:B------:R-:W-:-:S02]  /*2230*/  IMAD.U32 R5, RZ, RZ, UR5 ;  /* 0x00000005ff057e24 */ /* 0x000fc4000f8e00ff */
[----:B-1----:R-:W-:Y:S01]  /*2240*/  IMAD.U32 R6, RZ, RZ, UR6 ;  /* 0x00000006ff067e24 */ /* 0x002fe2000f8e00ff */
[----:B------:R-:W-:Y:S01]  /*2250*/  MOV R7, UR7 ;  /* 0x0000000700077c02 */ /* 0x000fe20008000f00 */
[----:B---3--:R-:W-:Y:S02]  /*2260*/  IMAD.U32 R10, RZ, RZ, UR8 ;  /* 0x00000008ff0a7e24 */ /* 0x008fe4000f8e00ff */
[----:B------:R-:W-:-:S07]  /*2270*/  IMAD.U32 R11, RZ, RZ, UR9 ;  /* 0x00000009ff0b7e24 */ /* 0x000fce000f8e00ff */
[----:B------:R-:W-:-:S07]  /*2280*/  LEPC R20, `(.L_x_34) ;  /* 0x000000001014794e */ /* 0x000fce0000000000 */
[----:B--2---:R-:W-:Y:S05]  /*2290*/  CALL.ABS.NOINC R2 ;  /* 0x0000000002007343 */ /* 0x004fea0003c00000 */
.L_x_34:
[----:B------:R-:W-:Y:S01]  /*22a0*/  PRMT R0, RZ, 0x7610, R0 ;  /* 0x00007610ff007816 */ /* 0x000fe20000000000 */
[----:B------:R-:W-:Y:S06]  /*22b0*/  BRA `(.L_x_8) ;  /* 0x0000000000487947 */ /* 0x000fec0003800000 */
.L_x_33:
[----:B------:R-:W2:Y:S01]  /*22c0*/  LDG.E.U8 R2, desc[UR36][R2.64] ;  /* 0x0000002402027981 */ /* 0x000ea2000c1e1100 */
[----:B------:R-:W-:Y:S01]  /*22d0*/  BSSY.RECONVERGENT B0, `(.L_x_35) ;  /* 0x0000007000007945 */ /* 0x000fe20003800200 */
[----:B------:R-:W-:Y:S01]  /*22e0*/  IMAD.MOV.U32 R0, RZ, RZ, 0x400000 ;  /* 0x00400000ff007424 */ /* 0x000fe200078e00ff */
[----:B--2---:R-:W-:-:S13]  /*22f0*/  ISETP.NE.AND P0, PT, R2, RZ, PT ;  /* 0x000000ff0200720c */ /* 0x004fda0003f05270 */
[----:B------:R-:W-:Y:S05]  /*2300*/  @!P0 BRA `(.L_x_36) ;  /* 0x00000000000c8947 */ /* 0x000fea0003800000 */
[----:B------:R-:W-:-:S13]  /*2310*/  ISETP.NE.AND P0, PT, R2, 0xff, PT ;  /* 0x000000ff0200780c */ /* 0x000fda0003f05270 */
[----:B------:R-:W-:Y:S01]  /*2320*/  @!P0 IMAD.MOV.U32 R0, RZ, RZ, 0x7f800001 ;  /* 0x7f800001ff008424 */ /* 0x000fe200078e00ff */
[----:B------:R-:W-:-:S07]  /*2330*/  @P0 SHF.L.U32 R0, R2, 0x17, RZ ;  /* 0x0000001702000819 */ /* 0x000fce00000006ff */
.L_x_36:
[----:B------:R-:W-:Y:S05]  /*2340*/  BSYNC.RECONVERGENT B0 ;  /* 0x0000000000007941 */ /* 0x000fea0003800200 */
.L_x_35:
[----:B------:R-:W-:Y:S01]  /*2350*/  F2FP.BF16.F32.PACK_AB R0, RZ, R0 ;  /* 0x00000000ff00723e */ /* 0x000fe200000010ff */
[----:B------:R-:W-:Y:S06]  /*2360*/  BRA `(.L_x_8) ;  /* 0x00000000001c7947 */ /* 0x000fec0003800000 */
.L_x_32:
[----:B------:R-:W2:Y:S02]  /*2370*/  LDG.E.64 R2, desc[UR36][R2.64] ;  /* 0x0000002402027981 */ /* 0x000ea4000c1e1b00 */
[----:B--2---:R-:W0:Y:S02]  /*2380*/  I2F.U64 R0, R2 ;  /* 0x0000000200007312 */ /* 0x004e240000301000 */
[----:B0-----:R-:W-:Y:S01]  /*2390*/  F2FP.BF16.F32.PACK_AB R0, RZ, R0 ;  /* 0x00000000ff00723e */ /* 0x001fe200000010ff */
[----:B------:R-:W-:Y:S06]  /*23a0*/  BRA `(.L_x_8) ;  /* 0x00000000000c7947 */ /* 0x000fec0003800000 */
.L_x_31:
[----:B------:R-:W2:Y:S02]  /*23b0*/  LDG.E R2, desc[UR36][R2.64] ;  /* 0x0000002402027981 */ /* 0x000ea4000c1e1900 */
[----:B--2---:R-:W-:-:S04]  /*23c0*/  I2FP.F32.U32 R0, R2 ;  /* 0x0000000200007245 */ /* 0x004fc80000201000 */
[----:B------:R-:W-:-:S07]  /*23d0*/  F2FP.BF16.F32.PACK_AB R0, RZ, R0 ;  /* 0x00000000ff00723e */ /* 0x000fce00000010ff */
.L_x_8:
[----:B-----5:R-:W-:Y:S01]  /*23e0*/  IMAD.U32 R0, R0, 0x10000, RZ ;  /* 0x0001000000007824 */ /* 0x020fe200078e00ff */
[----:B------:R-:W0:Y:S03]  /*23f0*/  LDCU.64 UR6, c[0x0][0x580] ;  /* 0x0000b000ff0677ac */ /* 0x000e260008000a00 */
[----:B------:R-:W-:Y:S01]  /*2400*/  FMUL.RZ R0, R0, 0.15915493667125701904 ;  /* 0x3e22f98300007820 */ /* 0x000fe2000040c000 */
[----:B------:R-:W-:-:S04]  /*2410*/  UPRMT UR4, UR42, 0x9910, URZ ;  /* 0x000099102a047896 */ /* 0x000fc800080000ff */
[----:B------:R-:W-:Y:S01]  /*2420*/  UISETP.GT.AND UP0, UPT, UR4, 0x9, UPT ;  /* 0x000000090400788c */ /* 0x000fe2000bf04270 */
[----:B------:R-:W1:Y:S01]  /*2430*/  MUFU.COS R0, R0 ;  /* 0x0000000000007308 */ /* 0x000e620000000000 */
[----:B0-----:R-:W-:-:S05]  /*2440*/  IADD3 R2, P0, PT, R16, UR6, RZ ;  /* 0x0000000610027c10 */ /* 0x001fca000ff1e0ff */
[----:B------:R-:W-:Y:S02]  /*2450*/  IMAD.X R3, RZ, RZ, UR7, P0 ;  /* 0x00000007ff037e24 */ /* 0x000fe400080e06ff */
[----:B-1----:R0:W1:Y:S01]  /*2460*/  F2F.BF16.F32 R5, R0 ;  /* 0x0000000000057304 */ /* 0x0020620000202000 */
        /* <DEDUP_REMOVED lines=9> */
[----:B01----:R-:W-:-:S04]  /*2500*/  IMAD.U32 R0, R5, 0x10000, RZ ;  /* 0x0001000005007824 */ /* 0x003fc800078e00ff */
[----:B------:R-:W0:Y:S02]  /*2510*/  F2I.FTZ.TRUNC.NTZ R5, R0 ;  /* 0x0000000000057305 */ /* 0x000e24000021f100 */
[----:B0-----:R0:W-:Y:S01]  /*2520*/  STG.E.U8 desc[UR36][R2.64], R5 ;  /* 0x0000000502007986 */ /* 0x0011e2000c101124 */
[----:B------:R-:W-:Y:S05]  /*2530*/  BRA `(.L_x_42) ;  /* 0x0000000c00807947 */ /* 0x000fea0003800000 */
.L_x_40:
[----:B-1----:R-:W-:-:S06]  /*2540*/  SHF.L.U32 R5, R5, 0x10, RZ ;  /* 0x0000001005057819 */ /* 0x002fcc00000006ff */
[----:B------:R-:W1:Y:S02]  /*2550*/  F2I.S64.TRUNC R4, R5 ;  /* 0x0000000500047311 */ /* 0x000e64000020d900 */
[----:B-1----:R4:W-:Y:S01]  /*2560*/  STG.E.U8 desc[UR36][R2.64], R4 ;  /* 0x0000000402007986 */ /* 0x0029e2000c101124 */
[----:B------:R-:W-:Y:S05]  /*2570*/  BRA `(.L_x_42) ;  /* 0x0000000c00707947 */ /* 0x000fea0003800000 */
.L_x_39:
[----:B------:R-:W-:-:S09]  /*2580*/  UISETP.NE.AND UP0, UPT, UR4, 0x2, UPT ;  /* 0x000000020400788c */ /* 0x000fd2000bf05270 */
[----:B------:R-:W-:Y:S05]  /*2590*/  BRA.U !UP0, `(.L_x_43) ;  /* 0x0000000108307547 */ /* 0x000fea000b800000 */
[----:B------:R-:W-:-:S09]  /*25a0*/  UISETP.NE.AND UP0, UPT, UR4, 0x3, UPT ;  /* 0x000000030400788c */ /* 0x000fd2000bf05270 */
[----:B------:R-:W-:Y:S05]  /*25b0*/  BRA.U !UP0, `(.L_x_44) ;  /* 0x0000000108187547 */ /* 0x000fea000b800000 */
[----:B------:R-:W-:-:S09]  /*25c0*/  UISETP.NE.AND UP0, UPT, UR4, 0x4, UPT ;  /* 0x000000040400788c */ /* 0x000fd2000bf05270 */
[----:B------:R-:W-:Y:S05]  /*25d0*/  BRA.U UP0, `(.L_x_41) ;  /* 0x0000000900b87547 */ /* 0x000fea000b800000 */
[----:B-1----:R-:W-:-:S06]  /*25e0*/  IMAD.U32 R5, R5, 0x10000, RZ ;  /* 0x0001000005057824 */ /* 0x002fcc00078e00ff */
[----:B------:R-:W1:Y:S02]  /*25f0*/  F2I.S64.TRUNC R4, R5 ;  /* 0x0000000500047311 */ /* 0x000e64000020d900 */
[----:B-1----:R1:W-:Y:S01]  /*2600*/  STG.E.64 desc[UR36][R2.64], R4 ;  /* 0x0000000402007986 */ /* 0x0023e2000c101b24 */
[----:B------:R-:W-:Y:S05]  /*2610*/  BRA `(.L_x_42) ;  /* 0x0000000c00487947 */ /* 0x000fea0003800000 */
.L_x_44:
[----:B-1----:R-:W-:-:S06]  /*2620*/  IMAD.U32 R5, R5, 0x10000, RZ ;  /* 0x0001000005057824 */ /* 0x002fcc00078e00ff */
[----:B------:R-:W1:Y:S02]  /*2630*/  F2I.FTZ.TRUNC.NTZ R5, R5 ;  /* 0x0000000500057305 */ /* 0x000e64000021f100 */
[----:B-1----:R2:W-:Y:S01]  /*2640*/  STG.E desc[UR36][R2.64], R5 ;  /* 0x0000000502007986 */ /* 0x0025e2000c101924 */
[----:B------:R-:W-:Y:S05]  /*2650*/  BRA `(.L_x_42) ;  /* 0x0000000c00387947 */ /* 0x000fea0003800000 */
.L_x_43:
[----:B-1----:R-:W-:-:S06]  /*2660*/  IMAD.U32 R5, R5, 0x10000, RZ ;  /* 0x0001000005057824 */ /* 0x002fcc00078e00ff */
[----:B------:R-:W1:Y:S02]  /*2670*/  F2I.FTZ.TRUNC.NTZ R5, R5 ;  /* 0x0000000500057305 */ /* 0x000e64000021f100 */
[----:B-1----:R3:W-:Y:S01]  /*2680*/  STG.E.U16 desc[UR36][R2.64], R5 ;  /* 0x0000000502007986 */ /* 0x0027e2000c101524 */
[----:B------:R-:W-:Y:S05]  /*2690*/  BRA `(.L_x_42) ;  /* 0x0000000c00287947 */ /* 0x000fea0003800000 */
.L_x_38:
[----:B------:R-:W-:-:S09]  /*26a0*/  UISETP.GT.AND UP0, UPT, UR4, 0x6, UPT ;  /* 0x000000060400788c */ /* 0x000fd2000bf04270 */
[----:B------:R-:W-:Y:S05]  /*26b0*/  BRA.U UP0, `(.L_x_45) ;  /* 0x00000001002c7547 */ /* 0x000fea000b800000 */
[----:B------:R-:W-:-:S09]  /*26c0*/  UISETP.NE.AND UP0, UPT, UR4, 0x5, UPT ;  /* 0x000000050400788c */ /* 0x000fd2000bf05270 */
[----:B------:R-:W-:Y:S05]  /*26d0*/  BRA.U !UP0, `(.L_x_46) ;  /* 0x0000000108147547 */ /* 0x000fea000b800000 */
[----:B------:R-:W-:-:S09]  /*26e0*/  UISETP.NE.AND UP0, UPT, UR4, 0x6, UPT ;  /* 0x000000060400788c */ /* 0x000fd2000bf05270 */
[----:B------:R-:W-:Y:S05]  /*26f0*/  BRA.U UP0, `(.L_x_41) ;  /* 0x0000000900707547 */ /* 0x000fea000b800000 */
[----:B-1----:R-:W-:-:S05]  /*2700*/  SHF.L.U32 R5, R5, 0x10, RZ ;  /* 0x0000001005057819 */ /* 0x002fca00000006ff */
[----:B------:R1:W-:Y:S01]  /*2710*/  STG.E desc[UR36][R2.64], R5 ;  /* 0x0000000502007986 */ /* 0x0003e2000c101924 */
[----:B------:R-:W-:Y:S05]  /*2720*/  BRA `(.L_x_42) ;  /* 0x0000000c00047947 */ /* 0x000fea0003800000 */
.L_x_46:
[----:B01----:R-:W-:-:S05]  /*2730*/  IMAD.U32 R0, R5, 0x10000, RZ ;  /* 0x0001000005007824 */ /* 0x003fca00078e00ff */
[----:B------:R-:W-:-:S05]  /*2740*/  F2FP.F16.F32.PACK_AB R0, RZ, R0 ;  /* 0x00000000ff00723e */ /* 0x000fca00000000ff */
[----:B------:R0:W-:Y:S01]  /*2750*/  STG.E.U16 desc[UR36][R2.64], R0 ;  /* 0x0000000002007986 */ /* 0x0001e2000c101524 */
[----:B------:R-:W-:Y:S05]  /*2760*/  BRA `(.L_x_42) ;  /* 0x0000000800f47947 */ /* 0x000fea0003800000 */
.L_x_45:
[----:B------:R-:W-:-:S09]  /*2770*/  UISETP.NE.AND UP0, UPT, UR4, 0x7, UPT ;  /* 0x000000070400788c */ /* 0x000fd2000bf05270 */
[----:B------:R-:W-:Y:S05]  /*2780*/  BRA.U !UP0, `(.L_x_47) ;  /* 0x0000000108347547 */ /* 0x000fea000b800000 */
[----:B------:R-:W-:-:S09]  /*2790*/  UISETP.NE.AND UP0, UPT, UR4, 0x8, UPT ;  /* 0x000000080400788c */ /* 0x000fd2000bf05270 */
[----:B------:R-:W-:Y:S05]  /*27a0*/  BRA.U !UP0, `(.L_x_48) ;  /* 0x0000000108187547 */ /* 0x000fea000b800000 */
[----:B------:R-:W-:-:S09]  /*27b0*/  UISETP.NE.AND UP0, UPT, UR4, 0x9, UPT ;  /* 0x000000090400788c */ /* 0x000fd2000bf05270 */
[----:B------:R-:W-:Y:S05]  /*27c0*/  BRA.U UP0, `(.L_x_41) ;  /* 0x00000009003c7547 */ /* 0x000fea000b800000 */
[----:B-1----:R-:W-:Y:S02]  /*27d0*/  IMAD.U32 R4, R5, 0x10000, RZ ;  /* 0x0001000005047824 */ /* 0x002fe400078e00ff */
[----:B------:R-:W-:-:S05]  /*27e0*/  IMAD.MOV.U32 R5, RZ, RZ, RZ ;  /* 0x000000ffff057224 */ /* 0x000fca00078e00ff */
[----:B------:R1:W-:Y:S01]  /*27f0*/  STG.E.64 desc[UR36][R2.64], R4 ;  /* 0x0000000402007986 */ /* 0x0003e2000c101b24 */
[----:B------:R-:W-:Y:S05]  /*2800*/  BRA `(.L_x_42) ;  /* 0x0000000800cc7947 */ /* 0x000fea0003800000 */
.L_x_48:
[----:B-1----:R-:W-:-:S04]  /*2810*/  SHF.L.U32 R5, R5, 0x10, RZ ;  /* 0x0000001005057819 */ /* 0x002fc800000006ff */
[----:B------:R-:W-:-:S04]  /*2820*/  F2FP.F16.F32.PACK_AB R5, RZ, R5 ;  /* 0x00000005ff05723e */ /* 0x000fc800000000ff */
[----:B------:R-:W-:-:S05]  /*2830*/  PRMT R5, R5, 0x5410, RZ ;  /* 0x0000541005057816 */ /* 0x000fca00000000ff */
[----:B------:R1:W-:Y:S01]  /*2840*/  STG.E desc[UR36][R2.64], R5 ;  /* 0x0000000502007986 */ /* 0x0003e2000c101924 */
[----:B------:R-:W-:Y:S05]  /*2850*/  BRA `(.L_x_42) ;  /* 0x0000000800b87947 */ /* 0x000fea0003800000 */
.L_x_47:
[----:B-1----:R-:W-:-:S04]  /*2860*/  IMAD.U32 R4, R5, 0x10000, RZ ;  /* 0x0001000005047824 */ /* 0x002fc800078e00ff */
[----:B------:R-:W-:-:S06]  /*2870*/  FMUL.FTZ R4, R4, 1 ;  /* 0x3f80000004047820 */ /* 0x000fcc0000410000 */
[----:B------:R-:W1:Y:S02]  /*2880*/  F2F.F64.F32 R4, R4 ;  /* 0x0000000400047310 */ /* 0x000e640000201800 */
[----:B-1----:R1:W-:Y:S01]  /*2890*/  STG.E.64 desc[UR36][R2.64], R4 ;  /* 0x0000000402007986 */ /* 0x0023e2000c101b24 */
[----:B------:R-:W-:Y:S05]  /*28a0*/  BRA `(.L_x_42) ;  /* 0x0000000800a47947 */ /* 0x000fea0003800000 */
.L_x_37:
        /* <DEDUP_REMOVED lines=8> */
[----:B-1----:R-:W-:-:S05]  /*2930*/  IMAD.U32 R5, R5, 0x10000, RZ ;  /* 0x0001000005057824 */ /* 0x002fca00078e00ff */
[----:B------:R-:W-:-:S04]  /*2940*/  FSETP.NEU.FTZ.AND P0, PT, R5, RZ, PT ;  /* 0x000000ff0500720b */ /* 0x000fc80003f1d000 */
[----:B------:R-:W-:-:S05]  /*2950*/  SEL R5, RZ, 0x1, !P0 ;  /* 0x00000001ff057807 */ /* 0x000fca0004000000 */
[----:B------:R1:W-:Y:S01]  /*2960*/  STG.E.U8 desc[UR36][R2.64], R5 ;  /* 0x0000000502007986 */ /* 0x0003e2000c101124 */
[----:B------:R-:W-:Y:S05]  /*2970*/  BRA `(.L_x_42) ;  /* 0x0000000800707947 */ /* 0x000fea0003800000 */
.L_x_51:
[----:B-1----:R-:W-:Y:S01]  /*2980*/  IMAD.U32 R5, R5, 0x10000, RZ ;  /* 0x0001000005057824 */ /* 0x002fe200078e00ff */
[----:B------:R-:W-:-:S03]  /*2990*/  CS2R R6, SRZ ;  /* 0x0000000000067805 */ /* 0x000fc6000001ff00 */
[----:B------:R-:W-:-:S06]  /*29a0*/  FMUL.FTZ R5, R5, 1 ;  /* 0x3f80000005057820 */ /* 0x000fcc0000410000 */
[----:B------:R-:W1:Y:S02]  /*29b0*/  F2F.F64.F32 R4, R5 ;  /* 0x0000000500047310 */ /* 0x000e640000201800 */
[----:B-1----:R1:W-:Y:S01]  /*29c0*/  STG.E.128 desc[UR36][R2.64], R4 ;  /* 0x0000000402007986 */ /* 0x0023e2000c101d24 */
[----:B------:R-:W-:Y:S05]  /*29d0*/  BRA `(.L_x_42) ;  /* 0x0000000800587947 */ /* 0x000fea0003800000 */
.L_x_50:
[----:B------:R-:W-:-:S09]  /*29e0*/  UISETP.NE.AND UP0, UPT, UR4, 0xf, UPT ;  /* 0x0000000f0400788c */ /* 0x000fd2000bf05270 */
[----:B------:R-:W-:Y:S05]  /*29f0*/  BRA.U !UP0, `(.L_x_52) ;  /* 0x0000000108a07547 */ /* 0x000fea000b800000 */
[----:B------:R-:W-:-:S09]  /*2a00*/  UISETP.NE.AND UP0, UPT, UR4, 0x17, UPT ;  /* 0x000000170400788c */ /* 0x000fd2000bf05270 */
[----:B------:R-:W-:Y:S05]  /*2a10*/  BRA.U !UP0, `(.L_x_53) ;  /* 0x00000001084c7547 */ /* 0x000fea000b800000 */
[----:B------:R-:W-:-:S09]  /*2a20*/  UISETP.NE.AND UP0, UPT, UR4, 0x18, UPT ;  /* 0x000000180400788c */ /* 0x000fd2000bf05270 */
[----:B------:R-:W-:Y:S05]  /*2a30*/  BRA.U UP0, `(.L_x_41) ;  /* 0x0000000500a07547 */ /* 0x000fea000b800000 */
[----:B-1----:R-:W-:Y:S01]  /*2a40*/  SHF.L.U32 R7, R5, 0x10, RZ ;  /* 0x0000001005077819 */ /* 0x002fe200000006ff */
[----:B------:R-:W-:Y:S01]  /*2a50*/  BSSY.RECONVERGENT B0, `(.L_x_54) ;  /* 0x000000c000007945 */ /* 0x000fe20003800200 */
[----:B0-----:R-:W-:Y:S02]  /*2a60*/  IMAD.MOV.U32 R0, RZ, RZ, 0x7f ;  /* 0x0000007fff007424 */ /* 0x001fe400078e00ff */
[----:B------:R-:W-:Y:S02]  /*2a70*/  LOP3.LUT R6, R7, 0x7fffffff, RZ, 0xc0, !PT ;  /* 0x7fffffff07067812 */ /* 0x000fe400078ec0ff */
[----:B------:R-:W-:Y:S02]  /*2a80*/  SHF.R.U32.HI R5, RZ, 0x18, R7 ;  /* 0x00000018ff057819 */ /* 0x000fe40000011607 */
[----:B------:R-:W-:-:S13]  /*2a90*/  ISETP.GT.U32.AND P0, PT, R6, 0x43efffff, PT ;  /* 0x43efffff0600780c */ /* 0x000fda0003f04070 */
[----:B------:R-:W-:Y:S05]  /*2aa0*/  @P0 BRA `(.L_x_55) ;  /* 0x0000000000180947 */ /* 0x000fea0003800000 */
[----:B------:R-:W-:-:S13]  /*2ab0*/  ISETP.GT.U32.AND P0, PT, R6, 0x3c7fffff, PT ;  /* 0x3c7fffff0600780c */ /* 0x000fda0003f04070 */
[----:B------:R-:W-:-:S04]  /*2ac0*/  @P0 SHF.R.U32.HI R0, RZ, 0x14, R7 ;  /* 0x00000014ff000819 */ /* 0x000fc80000011607 */
[----:B------:R-:W-:Y:S01]  /*2ad0*/  @P0 LOP3.LUT R4, R0, 0x1, RZ, 0xc0, !PT ;  /* 0x0000000100040812 */ /* 0x000fe200078ec0ff */
[----:B------:R-:W-:-:S03]  /*2ae0*/  @!P0 FADD.FTZ R0, R6, 16384 ;  /* 0x4680000006008421 */ /* 0x000fc60000010000 */
[----:B------:R-:W-:-:S04]  /*2af0*/  @P0 IADD3 R4, PT, PT, R7, 0x407ffff, R4 ;  /* 0x0407ffff07040810 */ /* 0x000fc80007ffe004 */
[----:B------:R-:W-:-:S07]  /*2b00*/  @P0 SHF.R.U32.HI R0, RZ, 0x14, R4 ;  /* 0x00000014ff000819 */ /* 0x000fce0000011604 */
.L_x_55:
[----:B------:R-:W-:Y:S05]  /*2b10*/  BSYNC.RECONVERGENT B0 ;  /* 0x0000000000007941 */ /* 0x000fea0003800200 */
.L_x_54:
[----:B------:R-:W-:-:S05]  /*2b20*/  LOP3.LUT R5, R0, 0x80, R5, 0xf8, !PT ;  /* 0x0000008000057812 */ /* 0x000fca00078ef805 */
[----:B------:R0:W-:Y:S01]  /*2b30*/  STG.E.U8 desc[UR36][R2.64], R5 ;  /* 0x0000000502007986 */ /* 0x0001e2000c101124 */
[----:B------:R-:W-:Y:S05]  /*2b40*/  BRA `(.L_x_42) ;  /* 0x0000000400fc7947 */ /* 0x000fea0003800000 */
.L_x_53:
[----:B-1----:R-:W-:Y:S01]  /*2b50*/  IMAD.U32 R7, R5, 0x10000, RZ ;  /* 0x0001000005077824 */ /* 0x002fe200078e00ff */
[----:B------:R-:W-:Y:S04]  /*2b60*/  BSSY.RECONVERGENT B0, `(.L_x_56) ;  /* 0x000000e000007945 */ /* 0x000fe80003800200 */
[----:B------:R-:W-:Y:S02]  /*2b70*/  LOP3.LUT R6, R7, 0x7fffffff, RZ, 0xc0, !PT ;  /* 0x7fffffff07067812 */ /* 0x000fe400078ec0ff */
[----:B------:R-:W-:Y:S02]  /*2b80*/  SHF.R.U32.HI R5, RZ, 0x18, R7 ;  /* 0x00000018ff057819 */ /* 0x000fe40000011607 */
[----:B------:R-:W-:-:S13]  /*2b90*/  ISETP.GE.U32.AND P1, PT, R6, 0x47800000, PT ;  /* 0x478000000600780c */ /* 0x000fda0003f26070 */
[----:B0-----:R-:W-:Y:S01]  /*2ba0*/  @P1 IMAD.MOV.U32 R0, RZ, RZ, 0x7f ;  /* 0x0000007fff001424 */ /* 0x001fe200078e00ff */
[----:B------:R-:W-:-:S04]  /*2bb0*/  @P1 ISETP.GT.U32.AND P0, PT, R6, 0x7f800000, PT ;  /* 0x7f8000000600180c */ /* 0x000fc80003f04070 */
[----:B------:R-:W-:Y:S01]  /*2bc0*/  @P1 SEL R0, R0, 0x7c, P0 ;  /* 0x0000007c00001807 */ /* 0x000fe20000000000 */
[----:B------:R-:W-:Y:S08]  /*2bd0*/  @P1 BRA `(.L_x_57) ;  /* 0x0000000000181947 */ /* 0x000ff00003800000 */
[----:B------:R-:W-:-:S13]  /*2be0*/  ISETP.GT.U32.AND P0, PT, R6, 0x387fffff, PT ;  /* 0x387fffff0600780c */ /* 0x000fda0003f04070 */
[----:B------:R-:W-:-:S04]  /*2bf0*/  @P0 SHF.R.U32.HI R0, RZ, 0x15, R7 ;  /* 0x00000015ff000819 */ /* 0x000fc80000011607 */
[----:B------:R-:W-:Y:S01]  /*2c00*/  @P0 LOP3.LUT R4, R0, 0x1, RZ, 0xc0, !PT ;  /* 0x0000000100040812 */ /* 0x000fe200078ec0ff */
[----:B------:R-:W-:-:S03]  /*2c10*/  @!P0 FADD.FTZ R0, R6, 128 ;  /* 0x4300000006008421 */ /* 0x000fc60000010000 */
[----:B------:R-:W-:-:S04]  /*2c20*/  @P0 IADD3 R4, PT, PT, R7, 0x80fffff, R4 ;  /* 0x080fffff07040810 */ /* 0x000fc80007ffe004 */
[----:B------:R-:W-:-:S07]  /*2c30*/  @P0 SHF.R.U32.HI R0, RZ, 0x15, R4 ;  /* 0x00000015ff000819 */ /* 0x000fce0000011604 */
.L_x_57:
[----:B------:R-:W-:Y:S05]  /*2c40*/  BSYNC.RECONVERGENT B0 ;  /* 0x0000000000007941 */ /* 0x000fea0003800200 */
.L_x_56:
[----:B------:R-:W-:-:S05]  /*2c50*/  LOP3.LUT R5, R0, 0x80, R5, 0xf8, !PT ;  /* 0x0000008000057812 */ /* 0x000fca00078ef805 */
[----:B------:R0:W-:Y:S01]  /*2c60*/  STG.E.U8 desc[UR36][R2.64], R5 ;  /* 0x0000000502007986 */ /* 0x0001e2000c101124 */
[----:B------:R-:W-:Y:S05]  /*2c70*/  BRA `(.L_x_42) ;  /* 0x0000000400b07947 */ /* 0x000fea0003800000 */
.L_x_52:
[----:B-1----:R1:W-:Y:S01]  /*2c80*/  STG.E.U16 desc[UR36][R2.64], R5 ;  /* 0x0000000502007986 */ /* 0x0023e2000c101524 */
[----:B------:R-:W-:Y:S05]  /*2c90*/  BRA `(.L_x_42) ;  /* 0x0000000400a87947 */ /* 0x000fea0003800000 */
.L_x_49:
        /* <DEDUP_REMOVED lines=8> */
[----:B-1----:R-:W-:-:S06]  /*2d20*/  SHF.L.U32 R5, R5, 0x10, RZ ;  /* 0x0000001005057819 */ /* 0x002fcc00000006ff */
[----:B------:R-:W1:Y:S02]  /*2d30*/  F2I.FTZ.U32.TRUNC.NTZ R5, R5 ;  /* 0x0000000500057305 */ /* 0x000e64000021f000 */
[----:B-1----:R1:W-:Y:S01]  /*2d40*/  STG.E.U16 desc[UR36][R2.64], R5 ;  /* 0x0000000502007986 */ /* 0x0023e2000c101524 */
[----:B------:R-:W-:Y:S05]  /*2d50*/  BRA `(.L_x_42) ;  /* 0x0000000400787947 */ /* 0x000fea0003800000 */
.L_x_60:
[----:B-1----:R-:W-:Y:S01]  /*2d60*/  IMAD.U32 R5, R5, 0x10000, RZ ;  /* 0x0001000005057824 */ /* 0x002fe200078e00ff */
[----:B------:R-:W-:Y:S01]  /*2d70*/  BSSY.RECONVERGENT B0, `(.L_x_61) ;  /* 0x0000014000007945 */ /* 0x000fe20003800200 */
[----:B0-----:R-:W-:-:S03]  /*2d80*/  IMAD.MOV.U32 R0, RZ, RZ, 0x80 ;  /* 0x00000080ff007424 */ /* 0x001fc600078e00ff */
[----:B------:R-:W-:-:S04]  /*2d90*/  LOP3.LUT R4, R5, 0x7fffffff, RZ, 0xc0, !PT ;  /* 0x7fffffff05047812 */ /* 0x000fc800078ec0ff */
[----:B------:R-:W-:-:S13]  /*2da0*/  ISETP.GT.U32.AND P0, PT, R4, 0x437fffff, PT ;  /* 0x437fffff0400780c */ /* 0x000fda0003f04070 */
[----:B------:R-:W-:Y:S05]  /*2db0*/  @P0 BRA `(.L_x_62) ;  /* 0x00000000003c0947 */ /* 0x000fea0003800000 */
[----:B------:R-:W-:-:S13]  /*2dc0*/  ISETP.GT.U32.AND P0, PT, R4, 0x3bffffff, PT ;  /* 0x3bffffff0400780c */ /* 0x000fda0003f04070 */
[----:B------:R-:W-:Y:S05]  /*2dd0*/  @P0 BRA `(.L_x_63) ;  /* 0x0000000000140947 */ /* 0x000fea0003800000 */
[----:B------:R-:W-:-:S05]  /*2de0*/  FADD.FTZ R0, R4, 8192 ;  /* 0x4600000004007421 */ /* 0x000fca0000010000 */
[----:B------:R-:W-:Y:S02]  /*2df0*/  LOP3.LUT P0, R4, R0, 0xff, RZ, 0xc0, !PT ;  /* 0x000000ff00047812 */ /* 0x000fe4000780c0ff */
[----:B------:R-:W-:-:S11]  /*2e00*/  PRMT R0, RZ, 0x7610, R0 ;  /* 0x00007610ff007816 */ /* 0x000fd60000000000 */
[----:B------:R-:W-:Y:S05]  /*2e10*/  @!P0 BRA `(.L_x_62) ;  /* 0x0000000000248947 */ /* 0x000fea0003800000 */
[----:B------:R-:W-:Y:S05]  /*2e20*/  BRA `(.L_x_64) ;  /* 0x0000000000147947 */ /* 0x000fea0003800000 */
.L_x_63:
[----:B------:R-:W-:-:S04]  /*2e30*/  SHF.R.U32.HI R0, RZ, 0x14, R5 ;  /* 0x00000014ff007819 */ /* 0x000fc80000011605 */
[----:B------:R-:W-:-:S04]  /*2e40*/  LOP3.LUT R0, R0, 0x1, RZ, 0xc0, !PT ;  /* 0x0000000100007812 */ /* 0x000fc800078ec0ff */
[----:B------:R-:W-:-:S04]  /*2e50*/  IADD3 R0, PT, PT, R5, 0x487ffff, R0 ;  /* 0x0487ffff05007810 */ /* 0x000fc80007ffe000 */
[----:B------:R-:W-:-:S04]  /*2e60*/  SHF.R.U32.HI R0, RZ, 0x14, R0 ;  /* 0x00000014ff007819 */ /* 0x000fc80000011600 */
[----:B------:R-:W-:-:S07]  /*2e70*/  LOP3.LUT R4, R0, 0xff, RZ, 0xc0, !PT ;  /* 0x000000ff00047812 */ /* 0x000fce00078ec0ff */
.L_x_64:
[----:B------:R-:W-:-:S04]  /*2e80*/  SHF.R.U32.HI R5, RZ, 0x18, R5 ;  /* 0x00000018ff057819 */ /* 0x000fc80000011605 */
[----:B------:R-:W-:-:S04]  /*2e90*/  LOP3.LUT R4, R4, 0x80, R5, 0xf8, !PT ;  /* 0x0000008004047812 */ /* 0x000fc800078ef805 */
[----:B------:R-:W-:-:S07]  /*2ea0*/  PRMT R0, R4, 0x7610, R0 ;  /* 0x0000761004007816 */ /* 0x000fce0000000000 */
.L_x_62:
[----:B------:R-:W-:Y:S05]  /*2eb0*/  BSYNC.RECONVERGENT B0 ;  /* 0x0000000000007941 */ /* 0x000fea0003800200 */
.L_x_61:
[----:B------:R0:W-:Y:S01]  /*2ec0*/  STG.E.U8 desc[UR36][R2.64], R0 ;  /* 0x0000000002007986 */ /* 0x0001e2000c101124 */
[----:B------:R-:W-:Y:S05]  /*2ed0*/  BRA `(.L_x_42) ;  /* 0x0000000400187947 */ /* 0x000fea0003800000 */
.L_x_59:
[----:B-1----:R-:W-:Y:S01]  /*2ee0*/  IMAD.U32 R5, R5, 0x10000, RZ ;  /* 0x0001000005057824 */ /* 0x002fe200078e00ff */
[----:B------:R-:W-:Y:S01]  /*2ef0*/  BSSY.RECONVERGENT B0, `(.L_x_65) ;  /* 0x0000014000007945 */ /* 0x000fe20003800200 */
[----:B0-----:R-:W-:-:S03]  /*2f00*/  MOV R0, 0x80 ;  /* 0x0000008000007802 */ /* 0x001fc60000000f00 */
        /* <DEDUP_REMOVED lines=10> */
.L_x_67:
[----:B------:R-:W-:-:S04]  /*2fb0*/  SHF.R.U32.HI R0, RZ, 0x15, R5 ;  /* 0x00000015ff007819 */ /* 0x000fc80000011605 */
[----:B------:R-:W-:-:S04]  /*2fc0*/  LOP3.LUT R0, R0, 0x1, RZ, 0xc0, !PT ;  /* 0x0000000100007812 */ /* 0x000fc800078ec0ff */
[----:B------:R-:W-:-:S04]  /*2fd0*/  IADD3 R0, PT, PT, R5, 0x88fffff, R0 ;  /* 0x088fffff05007810 */ /* 0x000fc80007ffe000 */
[----:B------:R-:W-:-:S04]  /*2fe0*/  SHF.R.U32.HI R0, RZ, 0x15, R0 ;  /* 0x00000015ff007819 */ /* 0x000fc80000011600 */
[----:B------:R-:W-:-:S07]  /*2ff0*/  LOP3.LUT R4, R0, 0xff, RZ, 0xc0, !PT ;  /* 0x000000ff00047812 */ /* 0x000fce00078ec0ff */
.L_x_68:
[----:B------:R-:W-:-:S04]  /*3000*/  SHF.R.U32.HI R5, RZ, 0x18, R5 ;  /* 0x00000018ff057819 */ /* 0x000fc80000011605 */
[----:B------:R-:W-:-:S04]  /*3010*/  LOP3.LUT R4, R4, 0x80, R5, 0xf8, !PT ;  /* 0x0000008004047812 */ /* 0x000fc800078ef805 */
[----:B------:R-:W-:-:S07]  /*3020*/  PRMT R0, R4, 0x7610, R0 ;  /* 0x0000761004007816 */ /* 0x000fce0000000000 */
.L_x_66:
[----:B------:R-:W-:Y:S05]  /*3030*/  BSYNC.RECONVERGENT B0 ;  /* 0x0000000000007941 */ /* 0x000fea0003800200 */
.L_x_65:
[----:B------:R0:W-:Y:S01]  /*3040*/  STG.E.U8 desc[UR36][R2.64], R0 ;  /* 0x0000000002007986 */ /* 0x0001e2000c101124 */
[----:B------:R-:W-:Y:S05]  /*3050*/  BRA `(.L_x_42) ;  /* 0x0000000000b87947 */ /* 0x000fea0003800000 */
.L_x_58:
[----:B------:R-:W-:-:S09]  /*3060*/  UISETP.NE.AND UP0, UPT, UR4, 0x1c, UPT ;  /* 0x0000001c0400788c */ /* 0x000fd2000bf05270 */
[----:B------:R-:W-:Y:S05]  /*3070*/  BRA.U !UP0, `(.L_x_69) ;  /* 0x0000000108a47547 */ /* 0x000fea000b800000 */
[----:B------:R-:W-:-:S09]  /*3080*/  UISETP.NE.AND UP0, UPT, UR4, 0x1d, UPT ;  /* 0x0000001d0400788c */ /* 0x000fd2000bf05270 */
[----:B------:R-:W-:Y:S05]  /*3090*/  BRA.U !UP0, `(.L_x_70) ;  /* 0x00000001088c7547 */ /* 0x000fea000b800000 */
[----:B------:R-:W-:-:S09]  /*30a0*/  UISETP.NE.AND UP0, UPT, UR4, 0x2c, UPT ;  /* 0x0000002c0400788c */ /* 0x000fd2000bf05270 */
[----:B------:R-:W-:Y:S05]  /*30b0*/  BRA.U !UP0, `(.L_x_71) ;  /* 0x0000000108447547 */ /* 0x000fea000b800000 */
.L_x_41:
[----:B0-----:R-:W-:Y:S01]  /*30c0*/  MOV R0, 0x0 ;  /* 0x0000000000007802 */ /* 0x001fe20000000f00 */
[----:B------:R-:W0:Y:S01]  /*30d0*/  LDCU.64 UR6, c[0x4][0x128] ;  /* 0x01002500ff0677ac */ /* 0x000e220008000a00 */
[----:B------:R-:W-:Y:S02]  /*30e0*/  HFMA2 R12, -RZ, RZ, 0, 5.9604644775390625e-08 ;  /* 0x00000001ff0c7431 */ /* 0x000fe400000001ff */
[----:B------:R-:W-:Y:S01]  /*30f0*/  IMAD.MOV.U32 R8, RZ, RZ, 0x65 ;  /* 0x00000065ff087424 */ /* 0x000fe200078e00ff */
[----:B------:R2:W3:Y:S01]  /*3100*/  LDC.64 R2, c[0x4][R0] ;  /* 0x0100000000027b82 */ /* 0x0004e20000000a00 */
[----:B------:R-:W4:Y:S01]  /*3110*/  LDCU.64 UR8, c[0x4][0x130] ;  /* 0x01002600ff0877ac */ /* 0x000f220008000a00 */
[----:B------:R-:W-:Y:S01]  /*3120*/  IMAD.MOV.U32 R13, RZ, RZ, RZ ;  /* 0x000000ffff0d7224 */ /* 0x000fe200078e00ff */
[----:B------:R-:W5:Y:S01]  /*3130*/  LDCU.64 UR4, c[0x4][0x40] ;  /* 0x01000800ff0477ac */ /* 0x000f620008000a00 */
[----:B0-----:R-:W-:Y:S02]  /*3140*/  IMAD.U32 R4, RZ, RZ, UR6 ;  /* 0x00000006ff047e24 */ /* 0x001fe4000f8e00ff */
[----:B-1----:R-:W-:-:S02]  /*3150*/  IMAD.U32 R5, RZ, RZ, UR7 ;  /* 0x00000007ff057e24 */ /* 0x002fc4000f8e00ff */
[----:B----4-:R-:W-:Y:S01]  /*3160*/  IMAD.U32 R6, RZ, RZ, UR8 ;  /* 0x00000008ff067e24 */ /* 0x010fe2000f8e00ff */
[----:B------:R-:W-:Y:S01]  /*3170*/  MOV R7, UR9 ;  /* 0x0000000900077c02 */ /* 0x000fe20008000f00 */
[----:B-----5:R-:W-:Y:S02]  /*3180*/  IMAD.U32 R10, RZ, RZ, UR4 ;  /* 0x00000004ff0a7e24 */ /* 0x020fe4000f8e00ff */
[----:B--2---:R-:W-:-:S07]  /*3190*/  IMAD.U32 R11, RZ, RZ, UR5 ;  /* 0x00000005ff0b7e24 */ /* 0x004fce000f8e00ff */
[----:B------:R-:W-:-:S07]  /*31a0*/  LEPC R20, `(.L_x_72) ;  /* 0x000000001014794e */ /* 0x000fce0000000000 */
[----:B---3--:R-:W-:Y:S05]  /*31b0*/  CALL.ABS.NOINC R2 ;  /* 0x0000000002007343 */ /* 0x008fea0003c00000 */
.L_x_72:
[----:B------:R-:W-:Y:S05]  /*31c0*/  BRA `(.L_x_42) ;  /* 0x00000000005c7947 */ /* 0x000fea0003800000 */
.L_x_71:
[----:B-1----:R-:W-:-:S05]  /*31d0*/  IMAD.U32 R5, R5, 0x10000, RZ ;  /* 0x0001000005057824 */ /* 0x002fca00078e00ff */
[----:B------:R-:W-:-:S04]  /*31e0*/  SHF.R.U32.HI R6, RZ, 0x17, R5 ;  /* 0x00000017ff067819 */ /* 0x000fc80000011605 */
[----:B------:R-:W-:-:S04]  /*31f0*/  LOP3.LUT R4, R6, 0xff, RZ, 0xc0, !PT ;  /* 0x000000ff06047812 */ /* 0x000fc800078ec0ff */
[----:B------:R-:W-:-:S13]  /*3200*/  ISETP.NE.AND P1, PT, R4, 0xff, PT ;  /* 0x000000ff0400780c */ /* 0x000fda0003f25270 */
[--C-:B0-----:R-:W-:Y:S02]  /*3210*/  @P1 SHF.R.U32.HI R0, RZ, 0x16, R5.reuse ;  /* 0x00000016ff001819 */ /* 0x101fe40000011605 */
[----:B------:R-:W-:Y:S01]  /*3220*/  @P1 LOP3.LUT P0, RZ, R4, 0x3fffff, R5, 0xf8, !PT ;  /* 0x003fffff04ff1812 */ /* 0x000fe2000780f805 */
[----:B------:R-:W-:Y:S01]  /*3230*/  IMAD.MOV.U32 R5, RZ, RZ, 0xff ;  /* 0x000000ffff057424 */ /* 0x000fe200078e00ff */
[----:B------:R-:W-:-:S04]  /*3240*/  @P1 LOP3.LUT R0, R0, 0x1, RZ, 0xc0, !PT ;  /* 0x0000000100001812 */ /* 0x000fc800078ec0ff */
[----:B------:R-:W-:Y:S02]  /*3250*/  @P1 ISETP.EQ.U32.AND P2, PT, R0, 0x1, P0 ;  /* 0x000000010000180c */ /* 0x000fe40000742070 */
[----:B------:R-:W-:Y:S02]  /*3260*/  PLOP3.LUT P0, PT, PT, PT, PT, 0x80, 0x8 ;  /* 0x000000000008781c */ /* 0x000fe40003f0f070 */
[----:B------:R-:W-:Y:S02]  /*3270*/  @P1 PLOP3.LUT P0, PT, P2, PT, PT, 0x80, 0x8 ;  /* 0x000000000008181c */ /* 0x000fe4000170f070 */
[----:B------:R-:W-:-:S11]  /*3280*/  @P1 IADD3 R0, PT, PT, R6, 0x1, RZ ;  /* 0x0000000106001810 */ /* 0x000fd60007ffe0ff */
[----:B------:R-:W-:-:S04]  /*3290*/  @!P0 IMAD.MOV R0, RZ, RZ, R6 ;  /* 0x000000ffff008224 */ /* 0x000fc800078e0206 */
[----:B------:R-:W-:-:S05]  /*32a0*/  @P1 IMAD.MOV.U32 R5, RZ, RZ, R0 ;  /* 0x000000ffff051224 */ /* 0x000fca00078e0000 */
[----:B------:R0:W-:Y:S01]  /*32b0*/  STG.E.U8 desc[UR36][R2.64], R5 ;  /* 0x0000000502007986 */ /* 0x0001e2000c101124 */
[----:B------:R-:W-:Y:S05]  /*32c0*/  BRA `(.L_x_42) ;  /* 0x00000000001c7947 */ /* 0x000fea0003800000 */
.L_x_70:
[----:B-1----:R-:W-:-:S06]  /*32d0*/  IMAD.U32 R5, R5, 0x10000, RZ ;  /* 0x0001000005057824 */ /* 0x002fcc00078e00ff */
[----:B------:R-:W1:Y:S02]  /*32e0*/  F2I.U64.TRUNC R4, R5 ;  /* 0x0000000500047311 */ /* 0x000e64000020d800 */
[----:B-1----:R1:W-:Y:S01]  /*32f0*/  STG.E.64 desc[UR36][R2.64], R4 ;  /* 0x0000000402007986 */ /* 0x0023e2000c101b24 */
[----:B------:R-:W-:Y:S05]  /*3300*/  BRA `(.L_x_42) ;  /* 0x00000000000c7947 */ /* 0x000fea0003800000 */
.L_x_69:
[----:B-1----:R-:W-:-:S06]  /*3310*/  SHF.L.U32 R5, R5, 0x10, RZ ;  /* 0x0000001005057819 */ /* 0x002fcc00000006ff */
[----:B------:R-:W1:Y:S02]  /*3320*/  F2I.FTZ.U32.TRUNC.NTZ R5, R5 ;  /* 0x0000000500057305 */ /* 0x000e64000021f000 */
[----:B-1----:R1:W-:Y:S02]  /*3330*/  STG.E desc[UR36][R2.64], R5 ;  /* 0x0000000502007986 */ /* 0x0023e4000c101924 */
.L_x_42:
[----:B------:R-:W-:-:S07]  /*3340*/  VIADD R17, R17, 0x80 ;  /* 0x0000008011117836 */ /* 0x000fce0000000000 */
.L_x_1:
[----:B------:R-:W-:Y:S05]  /*3350*/  BSYNC.RECONVERGENT B6 ;  /* 0x0000000000067941 */ /* 0x000fea0003800200 */
.L_x_0:
[----:B------:R-:W5:Y:S01]  /*3360*/  LDCU UR4, c[0x0][0x380] ;  /* 0x00007000ff0477ac */ /* 0x000f620008000800 */
[----:B------:R-:W-:Y:S01]  /*3370*/  BSSY.RECONVERGENT B6, `(.L_x_73) ;  /* 0x0000327000067945 */ /* 0x000fe20003800200 */
[----:B-----5:R-:W-:-:S13]  /*3380*/  ISETP.GE.AND P0, PT, R17, UR4, PT ;  /* 0x0000000411007c0c */ /* 0x020fda000bf06270 */
[----:B------:R-:W-:Y:S05]  /*3390*/  @P0 BRA `(.L_x_74) ;  /* 0x0000003000900947 */ /* 0x000fea0003800000 */
[----:B------:R-:W5:Y:S01]  /*33a0*/  LDCU UR4, c[0x0][0x388] ;  /* 0x00007100ff0477ac */ /* 0x000f620008000800 */
[----:B0-----:R-:W-:Y:S02]  /*33b0*/  IMAD.MOV.U32 R0, RZ, RZ, RZ ;  /* 0x000000ffff007224 */ /* 0x001fe400078e00ff */
[----:B------:R-:W-:Y:S01]  /*33c0*/  IMAD.MOV.U32 R16, RZ, RZ, RZ ;  /* 0x000000ffff107224 */ /* 0x000fe200078e00ff */
[----:B-----5:R-:W-:-:S09]  /*33d0*/  UISETP.NE.AND UP0, UPT, UR4, URZ, UPT ;  /* 0x000000ff0400728c */ /* 0x020fd2000bf05270 */
[----:B------:R-:W-:Y:S05]  /*33e0*/  BRA.U !UP0, `(.L_x_75) ;  /* 0x0000001108a87547 */ /* 0x000fea000b800000 */
[----:B------:R-:W1:Y:S01]  /*33f0*/  LDCU.64 UR4, c[0x0][0x390] ;  /* 0x00007200ff0477ac */ /* 0x000e620008000a00 */
[----:B------:R-:W-:Y:S01]  /*3400*/  HFMA2 R16, -RZ, RZ, 0, 0 ;  /* 0x00000000ff107431 */ /* 0x000fe200000001ff */
[----:B------:R-:W0:Y:S01]  /*3410*/  LDCU UR6, c[0x0][0x38c] ;  /* 0x00007180ff0677ac */ /* 0x000e220008000800 */
[----:B------:R-:W5:Y:S01]  /*3420*/  LDCU.64 UR8, c[0x0][0x4b8] ;  /* 0x00009700ff0877ac */ /* 0x000f620008000a00 */
[----:B------:R-:W-:Y:S02]  /*3430*/  UISETP.NE.AND UP0, UPT, UR40, URZ, UPT ;  /* 0x000000ff2800728c */ /* 0x000fe4000bf05270 */
[----:B-1234-:R-:W-:-:S05]  /*3440*/  IMAD.HI.U32 R2, R17, UR4, R16 ;  /* 0x0000000411027c27 */ /* 0x01efca000f8e0010 */
[----:B------:R-:W-:-:S05]  /*3450*/  SHF.R.U32.HI R3, RZ, UR5, R2 ;  /* 0x00000005ff037c19 */ /* 0x000fca0008011602 */
[----:B------:R-:W-:-:S04]  /*3460*/  IMAD.MOV R0, RZ, RZ, -R3 ;  /* 0x000000ffff007224 */ /* 0x000fc800078e0a03 */
[----:B0-----:R-:W-:-:S04]  /*3470*/  IMAD R0, R0, UR6, R17 ;  /* 0x0000000600007c24 */ /* 0x001fc8000f8e0211 */
[C---:B-----5:R-:W-:Y:S02]  /*3480*/  IMAD R16, R0.reuse, UR8, RZ ;  /* 0x0000000800107c24 */ /* 0x060fe4000f8e02ff */
        /* <DEDUP_REMOVED lines=15> */
[----:B------:R-:W-:Y:S01]  /*3580*/  MOV R4, RZ ;  /* 0x000000ff00047202 */ /* 0x000fe20000000f00 */
[----:B------:R-:W1:Y:S01]  /*3590*/  LDCU UR6, c[0x0][0x3a4] ;  /* 0x00007480ff0677ac */ /* 0x000e620008000800 */
[----:B------:R-:W2:Y:S01]  /*35a0*/  LDCU.64 UR8, c[0x0][0x4c8] ;  /* 0x00009900ff0877ac */ /* 0x000ea20008000a00 */
[----:B------:R-:W-:Y:S02]  /*35b0*/  UISETP.NE.AND UP0, UPT, UR38, 0x3, UPT ;  /* 0x000000032600788c */ /* 0x000fe4000bf05270 */
[----:B0-----:R-:W-:-:S05]  /*35c0*/  IMAD.HI.U32 R2, R5, UR4, R4 ;  /* 0x0000000405027c27 */ /* 0x001fca000f8e0004 */
[----:B------:R-:W-:-:S05]  /*35d0*/  SHF.R.U32.HI R3, RZ, UR5, R2 ;  /* 0x00000005ff037c19 */ /* 0x000fca0008011602 */
[----:B------:R-:W-:-:S04]  /*35e0*/  IMAD.MOV R4, RZ, RZ, -R3 ;  /* 0x000000ffff047224 */ /* 0x000fc800078e0a03 */
        /* <DEDUP_REMOVED lines=17> */
[----:B------:R-:W-:Y:S01]  /*3700*/  HFMA2 R4, -RZ, RZ, 0, 0 ;  /* 0x00000000ff047431 */ /* 0x000fe200000001ff */
        /* <DEDUP_REMOVED lines=16> */
[----:B-1----:R-:W-:-:S04]  /*3810*/  SHF.R.U32.HI R5, RZ, UR4, R4 ;  /* 0x00000004ff057c19 */ /* 0x002fc80008011604 */
[----:B------:R-:W-:-:S05]  /*3820*/  IADD3 R2, PT, PT, -R5, RZ, RZ ;  /* 0x000000ff05027210 */ /* 0x000fca0007ffe1ff */
        /* <DEDUP_REMOVED lines=225> */
[----:B------:R-:W-:-:S05]  /*4640*/  SHF.R.U32.HI R2, RZ, UR5, R2 ;  /* 0x00000005ff027c19 */ /* 0x000fca0008011602 */
[----:B------:R-:W-:-:S04]  /*4650*/  IMAD.MOV R3, RZ, RZ, -R2 ;  /* 0x000000ffff037224 */ /* 0x000fc800078e0a02 */
[----:B-1----:R-:W-:-:S04]  /*4660*/  IMAD R5, R3, UR6, R5 ;  /* 0x0000000603057c24 */ /* 0x002fc8000f8e0205 */
[C---:B--2---:R-:W-:Y:S02]  /*4670*/  IMAD R16, R5.reuse, UR8, R16 ;  /* 0x0000000805107c24 */ /* 0x044fe4000f8e0210 */
[----:B------:R-:W-:-:S07]  /*4680*/  IMAD R0, R5, UR9, R0 ;  /* 0x0000000905007c24 */ /* 0x000fce000f8e0200 */
.L_x_75:
[----:B------:R-:W1:Y:S01]  /*4690*/  LDCU.64 UR6, c[0x0][0x588] ;  /* 0x0000b100ff0677ac */ /* 0x000e620008000a00 */
[----:B------:R-:W-:-:S04]  /*46a0*/  UPRMT UR4, UR41, 0x9910, URZ ;  /* 0x0000991029047896 */ /* 0x000fc800080000ff */
[----:B------:R-:W-:Y:S01]  /*46b0*/  UISETP.GT.AND UP0, UPT, UR4, 0x9, UPT ;  /* 0x000000090400788c */ /* 0x000fe2000bf04270 */
[----:B-1234-:R-:W-:-:S04]  /*46c0*/  IADD3 R2, P0, PT, R0, UR6, RZ ;  /* 0x0000000600027c10 */ /* 0x01efc8000ff1e0ff */
[----:B------:R-:W-:-:S04]  /*46d0*/  IADD3.X R3, PT, PT, RZ, UR7, RZ, P0, !PT ;  /* 0x00000007ff037c10 */ /* 0x000fc800087fe4ff */
        /* <DEDUP_REMOVED lines=13> */
.L_x_79:
[----:B------:R-:W2:Y:S02]  /*47b0*/  LDG.E.U8 R2, desc[UR36][R2.64] ;  /* 0x0000002402027981 */ /* 0x000ea4000c1e1100 */
[----:B--2---:R-:W-:-:S04]  /*47c0*/  I2FP.F32.U32 R0, R2 ;  /* 0x0000000200007245 */ /* 0x004fc80000201000 */
[----:B------:R-:W-:Y:S01]  /*47d0*/  F2FP.BF16.F32.PACK_AB R0, RZ, R0 ;  /* 0x00000000ff00723e */ /* 0x000fe200000010ff */
[----:B------:R-:W-:Y:S06]  /*47e0*/  BRA `(.L_x_81) ;  /* 0x0000000c00a47947 */ /* 0x000fec0003800000 */
.L_x_78:
        /* <DEDUP_REMOVED lines=10> */
.L_x_83:
[----:B------:R-:W2:Y:S02]  /*4890*/  LDG.E R2, desc[UR36][R2.64] ;  /* 0x0000002402027981 */ /* 0x000ea4000c1e1900 */
[----:B--2---:R-:W-:-:S04]  /*48a0*/  I2FP.F32.S32 R0, R2 ;  /* 0x0000000200007245 */ /* 0x004fc80000201400 */
[----:B------:R-:W-:Y:S01]  /*48b0*/  F2FP.BF16.F32.PACK_AB R0, RZ, R0 ;  /* 0x00000000ff00723e */ /* 0x000fe200000010ff */
[----:B------:R-:W-:Y:S06]  /*48c0*/  BRA `(.L_x_81) ;  /* 0x0000000c006c7947 */ /* 0x000fec0003800000 */
.L_x_82:
[----:B------:R-:W2:Y:S02]  /*48d0*/  LDG.E.U16 R2, desc[UR36][R2.64] ;  /* 0x0000002402027981 */ /* 0x000ea4000c1e1500 */
[----:B--2---:R-:W0:Y:S02]  /*48e0*/  I2F.S16 R0, R2 ;  /* 0x0000000200007306 */ /* 0x004e240000101400 */
[----:B0-----:R-:W-:Y:S01]  /*48f0*/  F2FP.BF16.F32.PACK_AB R0, RZ, R0 ;  /* 0x00000000ff00723e */ /* 0x001fe200000010ff */
[----:B------:R-:W-:Y:S06]  /*4900*/  BRA `(.L_x_81) ;  /* 0x0000000c005c7947 */ /* 0x000fec0003800000 */
.L_x_77:
        /* <DEDUP_REMOVED lines=9> */
.L_x_85:
[----:B------:R-:W2:Y:S02]  /*49a0*/  LDG.E.U16 R0, desc[UR36][R2.64] ;  /* 0x0000002402007981 */ /* 0x000ea4000c1e1500 */
[----:B--2---:R-:W-:-:S05]  /*49b0*/  HADD2.F32 R0, -RZ, R0.H0_H0 ;  /* 0x20000000ff007230 */ /* 0x004fca0000004100 */
[----:B------:R-:W-:Y:S01]  /*49c0*/  F2FP.BF16.F32.PACK_AB R0, RZ, R0 ;  /* 0x00000000ff00723e */ /* 0x000fe200000010ff */
[----:B------:R-:W-:Y:S06]  /*49d0*/  BRA `(.L_x_81) ;  /* 0x0000000c00287947 */ /* 0x000fec0003800000 */
.L_x_84:
        /* <DEDUP_REMOVED lines=9> */
.L_x_87:
[----:B------:R-:W2:Y:S02]  /*4a70*/  LDG.E.U16 R2, desc[UR36][R2.64] ;  /* 0x0000002402027981 */ /* 0x000ea4000c1e1500 */
[----:B--2---:R-:W-:-:S05]  /*4a80*/  HADD2.F32 R0, -RZ, R2.H0_H0 ;  /* 0x20000002ff007230 */ /* 0x004fca0000004100 */
[----:B------:R-:W-:Y:S01]  /*4a90*/  F2FP.BF16.F32.PACK_AB R0, RZ, R0 ;  /* 0x00000000ff00723e */ /* 0x000fe200000010ff */
[----:B------:R-:W-:Y:S06]  /*4aa0*/  BRA `(.L_x_81) ;  /* 0x0000000800f47947 */ /* 0x000fec0003800000 */
.L_x_86:
        /* <DEDUP_REMOVED lines=12> */
.L_x_76:
        /* <DEDUP_REMOVED lines=13> */
.L_x_90:
        /* <DEDUP_REMOVED lines=12> */
.L_x_89:
        /* <DEDUP_REMOVED lines=16> */
[C---:B------:R-:W-:Y:S02]  /*4e00*/  SHF.L.U32 R6, R4.reuse, R5, RZ ;  /* 0x0000000504067219 */ /* 0x040fe400000006ff */
[----:B------:R-:W-:Y:S02]  /*4e10*/  IADD3 R5, PT, PT, R4, 0x1000000, RZ ;  /* 0x0100000004057810 */ /* 0x000fe40007ffe0ff */
[----:B------:R-:W-:Y:S02]  /*4e20*/  LEA.HI R6, R6, -R7, RZ, 0x1c ;  /* 0x8000000706067211 */ /* 0x000fe400078fe0ff */
[----:B------:R-:W-:-:S03]  /*4e30*/  SHF.R.S32.HI R5, RZ, 0x8, R5 ;  /* 0x00000008ff057819 */ /* 0x000fc60000011405 */
[----:B------:R-:W-:-:S05]  /*4e40*/  VIADD R6, R6, 0x3c000000 ;  /* 0x3c00000006067836 */ /* 0x000fca0000000000 */
[----:B------:R-:W-:-:S04]  /*4e50*/  LOP3.LUT R5, R6, 0x7f800000, R5, 0xf8, !PT ;  /* 0x7f80000006057812 */ /* 0x000fc800078ef805 */
[----:B------:R-:W-:-:S04]  /*4e60*/  SEL R5, R5, RZ, P0 ;  /* 0x000000ff05057207 */ /* 0x000fc80000000000 */
[----:B------:R-:W-:-:S04]  /*4e70*/  LOP3.LUT R5, R5, 0x80000000, R0, 0xf8, !PT ;  /* 0x8000000005057812 */ /* 0x000fc800078ef800 */
[----:B------:R-:W-:-:S04]  /*4e80*/  F2FP.BF16.F32.PACK_AB R5, RZ, R5 ;  /* 0x00000005ff05723e */ /* 0x000fc800000010ff */
[----:B------:R-:W-:Y:S01]  /*4e90*/  PRMT R0, R5, 0x7610, R0 ;  /* 0x0000761005007816 */ /* 0x000fe20000000000 */
[----:B------:R-:W-:Y:S06]  /*4ea0*/  BRA `(.L_x_81) ;  /* 0x0000000400f47947 */ /* 0x000fec0003800000 */
.L_x_92:
[----:B------:R-:W2:Y:S02]  /*4eb0*/  LDG.E.U8 R2, desc[UR36][R2.64] ;  /* 0x0000002402027981 */ /* 0x000ea4000c1e1100 */
[C---:B--2---:R-:W-:Y:S01]  /*4ec0*/  IMAD.SHL.U32 R0, R2.reuse, 0x2000000, RZ ;  /* 0x0200000002007824 */ /* 0x044fe200078e00ff */
[----:B------:R-:W-:-:S04]  /*4ed0*/  SHF.L.U32 R5, R2, 0x8, RZ ;  /* 0x0000000802057819 */ /* 0x000fc800000006ff */
[----:B------:R-:W-:-:S13]  /*4ee0*/  ISETP.GE.U32.AND P0, PT, R0, 0x8000000, PT ;  /* 0x080000000000780c */ /* 0x000fda0003f06070 */
[C---:B------:R-:W-:Y:S02]  /*4ef0*/  @!P0 LOP3.LUT R4, R5.reuse, 0x7f00, RZ, 0xc0, !PT ;  /* 0x00007f0005048812 */ /* 0x040fe400078ec0ff */
[----:B------:R-:W-:Y:S02]  /*4f00*/  @P0 LEA.HI R0, R0, 0x70000000, RZ, 0x1c ;  /* 0x7000000000000811 */ /* 0x000fe400078fe0ff */
[----:B------:R-:W-:Y:S02]  /*4f10*/  @!P0 LOP3.LUT R4, R4, 0x3f000000, RZ, 0xfc, !PT ;  /* 0x3f00000004048812 */ /* 0x000fe400078efcff */
[----:B------:R-:W-:Y:S01]  /*4f20*/  PRMT R5, R5, 0x9910, RZ ;  /* 0x0000991005057816 */ /* 0x000fe200000000ff */
[----:B------:R-:W-:Y:S02]  /*4f30*/  @P0 FMUL.FTZ R0, R0, 1.9259299443872358531e-34 ;  /* 0x0780000000000820 */ /* 0x000fe40000410000 */
[----:B------:R-:W-:-:S05]  /*4f40*/  @!P0 FADD.FTZ R0, R4, -0.5 ;  /* 0xbf00000004008421 */ /* 0x000fca0000010000 */
[----:B------:R-:W-:-:S04]  /*4f50*/  LOP3.LUT R0, R0, 0x80000000, R5, 0xf8, !PT ;  /* 0x8000000000007812 */ /* 0x000fc800078ef805 */
[----:B------:R-:W-:Y:S01]  /*4f60*/  F2FP.BF16.F32.PACK_AB R0, RZ, R0 ;  /* 0x00000000ff00723e */ /* 0x000fe200000010ff */
[----:B------:R-:W-:Y:S06]  /*4f70*/  BRA `(.L_x_81) ;  /* 0x0000000400c07947 */ /* 0x000fec0003800000 */
.L_x_91:
[----:B------:R0:W5:Y:S01]  /*4f80*/  LDG.E.U16 R0, desc[UR36][R2.64] ;  /* 0x0000002402007981 */ /* 0x000162000c1e1500 */
[----:B------:R-:W-:Y:S05]  /*4f90*/  BRA `(.L_x_81) ;  /* 0x0000000400b87947 */ /* 0x000fea0003800000 */
.L_x_88:
        /* <DEDUP_REMOVED lines=12> */
.L_x_95:
[----:B------:R-:W2:Y:S01]  /*5060*/  LDG.E.U8 R3, desc[UR36][R2.64] ;  /* 0x0000002402037981 */ /* 0x000ea2000c1e1100 */
[----:B------:R-:W-:Y:S01]  /*5070*/  BSSY.RECONVERGENT B0, `(.L_x_96) ;  /* 0x0000018000007945 */ /* 0x000fe20003800200 */
[----:B------:R-:W-:Y:S01]  /*5080*/  IMAD.MOV.U32 R0, RZ, RZ, RZ ;  /* 0x000000ffff007224 */ /* 0x000fe200078e00ff */
        /* <DEDUP_REMOVED lines=8> */
[----:B------:R-:W-:-:S04]  /*5110*/  SHF.R.U32.HI R0, RZ, 0x7, R3 ;  /* 0x00000007ff007819 */ /* 0x000fc80000011603 */
[----:B------:R-:W-:Y:S02]  /*5120*/  SHF.L.U32 R7, R0, 0x1f, RZ ;  /* 0x0000001f00077819 */ /* 0x000fe400000006ff */
        /* <DEDUP_REMOVED lines=8> */
.L_x_99:
[----:B------:R-:W-:Y:S05]  /*51b0*/  BSYNC.RECONVERGENT B1 ;  /* 0x0000000000017941 */ /* 0x000fea0003800200 */
.L_x_98:
[----:B------:R-:W-:Y:S01]  /*51c0*/  IMAD.SHL.U32 R0, R0, 0x100000, RZ ;  /* 0x0010000000007824 */ /* 0x000fe200078e00ff */
[----:B------:R-:W-:-:S04]  /*51d0*/  LEA R2, R2, 0x3b800000, 0x17 ;  /* 0x3b80000002027811 */ /* 0x000fc800078eb8ff */
[----:B------:R-:W-:-:S07]  /*51e0*/  LOP3.LUT R0, R2, R0, R7, 0xfe, !PT ;  /* 0x0000000002007212 */ /* 0x000fce00078efe07 */
.L_x_97:
[----:B------:R-:W-:Y:S05]  /*51f0*/  BSYNC.RECONVERGENT B0 ;  /* 0x0000000000007941 */ /* 0x000fea0003800200 */
.L_x_96:
[----:B------:R-:W-:Y:S01]  /*5200*/  F2FP.BF16.F32.PACK_AB R0, RZ, R0 ;  /* 0x00000000ff00723e */ /* 0x000fe200000010ff */
[----:B------:R-:W-:Y:S06]  /*5210*/  BRA `(.L_x_81) ;  /* 0x0000000400187947 */ /* 0x000fec0003800000 */
.L_x_94:
[----:B------:R-:W2:Y:S01]  /*5220*/  LDG.E.U8 R3, desc[UR36][R2.64] ;  /* 0x0000002402037981 */ /* 0x000ea2000c1e1100 */
[----:B------:R-:W-:Y:S01]  /*5230*/  BSSY.RECONVERGENT B0, `(.L_x_100) ;  /* 0x0000018000007945 */ /* 0x000fe20003800200 */
[----:B------:R-:W-:Y:S02]  /*5240*/  MOV R0, RZ ;  /* 0x000000ff00007202 */ /* 0x000fe40000000f00 */
        /* <DEDUP_REMOVED lines=14> */
[----:B------:R-:W-:Y:S02]  /*5330*/  IADD3 R5, PT, PT, R3, -0x1d, RZ ;  /* 0xffffffe303057810 */ /* 0x000fe40007ffe0ff */
[----:B------:R-:W-:Y:S02]  /*5340*/  IADD3 R2, PT, PT, R2, 0x1e, -R3 ;  /* 0x0000001e02027810 */ /* 0x000fe40007ffe803 */
[----:B------:R-:W-:-:S04]  /*5350*/  SHF.L.U32 R5, R0, R5, RZ ;  /* 0x0000000500057219 */ /* 0x000fc800000006ff */
[----:B------:R-:W-:-:S07]  /*5360*/  LOP3.LUT R0, R5, 0x3, RZ, 0xc0, !PT ;  /* 0x0000000305007812 */ /* 0x000fce00078ec0ff */
.L_x_103:
[----:B------:R-:W-:Y:S05]  /*5370*/  BSYNC.RECONVERGENT B1 ;  /* 0x0000000000017941 */ /* 0x000fea0003800200 */
.L_x_102:
[----:B------:R-:W-:Y:S01]  /*5380*/  IMAD.SHL.U32 R0, R0, 0x200000, RZ ;  /* 0x0020000000007824 */ /* 0x000fe200078e00ff */
[----:B------:R-:W-:-:S04]  /*5390*/  LEA R2, R2, 0x37800000, 0x17 ;  /* 0x3780000002027811 */ /* 0x000fc800078eb8ff */
[----:B------:R-:W-:-:S07]  /*53a0*/  LOP3.LUT R0, R2, R0, R7, 0xfe, !PT ;  /* 0x0000000002007212 */ /* 0x000fce00078efe07 */
.L_x_101:
[----:B------:R-:W-:Y:S05]  /*53b0*/  BSYNC.RECONVERGENT B0 ;  /* 0x0000000000007941 */ /* 0x000fea0003800200 */
.L_x_100:
[----:B------:R-:W-:Y:S01]  /*53c0*/  F2FP.BF16.F32.PACK_AB R0, RZ, R0 ;  /* 0x00000000ff00723e */ /* 0x000fe200000010ff */
[----:B------:R-:W-:Y:S06]  /*53d0*/  BRA `(.L_x_81) ;  /* 0x0000000000a87947 */ /* 0x000fec0003800000 */
.L_x_93:
[----:B------:R-:W-:-:S09]  /*53e0*/  UISETP.NE.AND UP0, UPT, UR4, 0x1c, UPT ;  /* 0x0000001c0400788c */ /* 0x000fd2000bf05270 */
[----:B------:R-:W-:Y:S05]  /*53f0*/  BRA.U !UP0, `(.L_x_104) ;  /* 0x0000000108947547 */ /* 0x000fea000b800000 */
[----:B------:R-:W-:-:S09]  /*5400*/  UISETP.NE.AND UP0, UPT, UR4, 0x1d, UPT ;  /* 0x0000001d0400788c */ /* 0x000fd2000bf05270 */
[----:B------:R-:W-:Y:S05]  /*5410*/  BRA.U !UP0, `(.L_x_105) ;  /* 0x00000001087c7547 */ /* 0x000fea000b800000 */
[----:B------:R-:W-:-:S09]  /*5420*/  UISETP.NE.AND UP0, UPT, UR4, 0x2c, UPT ;  /* 0x0000002c0400788c */ /* 0x000fd2000bf05270 */
[----:B------:R-:W-:Y:S05]  /*5430*/  BRA.U UP0, `(.L_x_80) ;  /* 0x00000001002c7547 */ /* 0x000fea000b800000 */
[----:B------:R-:W2:Y:S01]  /*5440*/  LDG.E.U8 R2, desc[UR36][R2.64] ;  /* 0x0000002402027981 */ /* 0x000ea2000c1e1100 */
[----:B------:R-:W-:Y:S01]  /*5450*/  BSSY.RECONVERGENT B0, `(.L_x_106) ;  /* 0x0000007000007945 */ /* 0x000fe20003800200 */
[----:B------:R-:W-:Y:S01]  /*5460*/  IMAD.MOV.U32 R0, RZ, RZ, 0x400000 ;  /* 0x00400000ff007424 */ /* 0x000fe200078e00ff */
[----:B--2---:R-:W-:-:S13]  /*5470*/  ISETP.NE.AND P0, PT, R2, RZ, PT ;  /* 0x000000ff0200720c */ /* 0x004fda0003f05270 */
[----:B------:R-:W-:Y:S05]  /*5480*/  @!P0 BRA `(.L_x_107) ;  /* 0x00000000000c8947 */ /* 0x000fea0003800000 */
[----:B------:R-:W-:-:S13]  /*5490*/  ISETP.NE.AND P0, PT, R2, 0xff, PT ;  /* 0x000000ff0200780c */ /* 0x000fda0003f05270 */
[----:B------:R-:W-:Y:S01]  /*54a0*/  @!P0 MOV R0, 0x7f800001 ;  /* 0x7f80000100008802 */ /* 0x000fe20000000f00 */
[----:B------:R-:W-:-:S07]  /*54b0*/  @P0 IMAD.SHL.U32 R0, R2, 0x800000, RZ ;  /* 0x0080000002000824 */ /* 0x000fce00078e00ff */
.L_x_107:
[----:B------:R-:W-:Y:S05]  /*54c0*/  BSYNC.RECONVERGENT B0 ;  /* 0x0000000000007941 */ /* 0x000fea0003800200 */
.L_x_106:
[----:B------:R-:W-:Y:S01]  /*54d0*/  F2FP.BF16.F32.PACK_AB R0, RZ, R0 ;  /* 0x00000000ff00723e */ /* 0x000fe200000010ff */
[----:B------:R-:W-:Y:S06]  /*54e0*/  BRA `(.L_x_81) ;  /* 0x0000000000647947 */ /* 0x000fec0003800000 */
.L_x_80:
        /* <DEDUP_REMOVED lines=8> */
[----:B0-----:R-:W-:Y:S01]  /*5570*/  IMAD.U32 R4, RZ, RZ, UR4 ;  /* 0x00000004ff047e24 */ /* 0x001fe2000f8e00ff */
[----:B------:R-:W-:Y:S01]  /*5580*/  MOV R5, UR5 ;  /* 0x0000000500057c02 */ /* 0x000fe20008000f00 */
[----:B-1----:R-:W-:-:S02]  /*5590*/  IMAD.U32 R6, RZ, RZ, UR6 ;  /* 0x00000006ff067e24 */ /* 0x002fc4000f8e00ff */
[----:B------:R-:W-:Y:S01]  /*55a0*/  IMAD.U32 R7, RZ, RZ, UR7 ;  /* 0x00000007ff077e24 */ /* 0x000fe2000f8e00ff */
[----:B---3--:R-:W-:Y:S01]  /*55b0*/  MOV R10, UR8 ;  /* 0x00000008000a7c02 */ /* 0x008fe20008000f00 */
[----:B------:R-:W-:-:S07]  /*55c0*/  IMAD.U32 R11, RZ, RZ, UR9 ;  /* 0x00000009ff0b7e24 */ /* 0x000fce000f8e00ff */
[----:B------:R-:W-:-:S07]  /*55d0*/  LEPC R20, `(.L_x_108) ;  /* 0x000000001014794e */ /* 0x000fce0000000000 */
[----:B--2---:R-:W-:Y:S05]  /*55e0*/  CALL.ABS.NOINC R2 ;  /* 0x0000000002007343 */ /* 0x004fea0003c00000 */
.L_x_108:
[----:B------:R-:W-:Y:S01]  /*55f0*/  PRMT R0, RZ, 0x7610, R0 ;  /* 0x00007610ff007816 */ /* 0x000fe20000000000 */
[----:B------:R-:W-:Y:S06]  /*5600*/  BRA `(.L_x_81) ;  /* 0x00000000001c7947 */ /* 0x000fec0003800000 */
.L_x_105:
[----:B------:R-:W2:Y:S02]  /*5610*/  LDG.E.64 R2, desc[UR36][R2.64] ;  /* 0x0000002402027981 */ /* 0x000ea4000c1e1b00 */
[----:B--2---:R-:W0:Y:S02]  /*5620*/  I2F.U64 R0, R2 ;  /* 0x0000000200007312 */ /* 0x004e240000301000 */
[----:B0-----:R-:W-:Y:S01]  /*5630*/  F2FP.BF16.F32.PACK_AB R0, RZ, R0 ;  /* 0x00000000ff00723e */ /* 0x001fe200000010ff */
[----:B------:R-:W-:Y:S06]  /*5640*/  BRA `(.L_x_81) ;  /* 0x00000000000c7947 */ /* 0x000fec0003800000 */
.L_x_104:
[----:B------:R-:W2:Y:S02]  /*5650*/  LDG.E R2, desc[UR36][R2.64] ;  /* 0x0000002402027981 */ /* 0x000ea4000c1e1900 */
[----:B--2---:R-:W-:-:S04]  /*5660*/  I2FP.F32.U32 R0, R2 ;  /* 0x0000000200007245 */ /* 0x004fc80000201000 */
[----:B------:R-:W-:-:S07]  /*5670*/  F2FP.BF16.F32.PACK_AB R0, RZ, R0 ;  /* 0x00000000ff00723e */ /* 0x000fce00000010ff */
.L_x_81:
[----:B-----5:R-:W-:Y:S01]  /*5680*/  IMAD.U32 R0, R0, 0x10000, RZ ;  /* 0x0001000000007824 */ /* 0x020fe200078e00ff */
[----:B------:R-:W0:Y:S03]  /*5690*/  LDCU.64 UR6, c[0x0][0x580] ;  /* 0x0000b000ff0677ac */ /* 0x000e260008000a00 */
[----:B------:R-:W-:Y:S01]  /*56a0*/  FMUL.RZ R0, R0, 0.15915493667125701904 ;  /* 0x3e22f98300007820 */ /* 0x000fe2000040c000 */
[----:B------:R-:W-:-:S04]  /*56b0*/  UPRMT UR4, UR42, 0x9910, URZ ;  /* 0x000099102a047896 */ /* 0x000fc800080000ff */
[----:B------:R-:W-:Y:S01]  /*56c0*/  UISETP.GT.AND UP0, UPT, UR4, 0x9, UPT ;  /* 0x000000090400788c */ /* 0x000fe2000bf04270 */
[----:B------:R-:W1:Y:S01]  /*56d0*/  MUFU.COS R0, R0 ;  /* 0x0000000000007308 */ /* 0x000e620000000000 */
[----:B0-----:R-:W-:-:S04]  /*56e0*/  IADD3 R2, P0, PT, R16, UR6, RZ ;  /* 0x0000000610027c10 */ /* 0x001fc8000ff1e0ff */
[----:B------:R-:W-:-:S03]  /*56f0*/  IADD3.X R3, PT, PT, RZ, UR7, RZ, P0, !PT ;  /* 0x00000007ff037c10 */ /* 0x000fc600087fe4ff */
        /* <DEDUP_REMOVED lines=14> */
.L_x_112:
[----:B-1----:R-:W-:-:S06]  /*57e0*/  IMAD.U32 R5, R5, 0x10000, RZ ;  /* 0x0001000005057824 */ /* 0x002fcc00078e00ff */
[----:B------:R-:W1:Y:S02]  /*57f0*/  F2I.S64.TRUNC R4, R5 ;  /* 0x0000000500047311 */ /* 0x000e64000020d900 */
[----:B-1----:R1:W-:Y:S01]  /*5800*/  STG.E.U8 desc[UR36][R2.64], R4 ;  /* 0x0000000402007986 */ /* 0x0023e2000c101124 */
[----:B------:R-:W-:Y:S05]  /*5810*/  BRA `(.L_x_114) ;  /* 0x0000000c006c7947 */ /* 0x000fea0003800000 */
.L_x_111:
[----:B------:R-:W-:-:S09]  /*5820*/  UISETP.NE.AND UP0, UPT, UR4, 0x2, UPT ;  /* 0x000000020400788c */ /* 0x000fd2000bf05270 */
[----:B------:R-:W-:Y:S05]  /*5830*/  BRA.U !UP0, `(.L_x_115) ;  /* 0x0000000108307547 */ /* 0x000fea000b800000 */
[----:B------:R-:W-:-:S09]  /*5840*/  UISETP.NE.AND UP0, UPT, UR4, 0x3, UPT ;  /* 0x000000030400788c */ /* 0x000fd2000bf05270 */
[----:B------:R-:W-:Y:S05]  /*5850*/  BRA.U !UP0, `(.L_x_116) ;  /* 0x0000000108187547 */ /* 0x000fea000b800000 */
[----:B------:R-:W-:-:S09]  /*5860*/  UISETP.NE.AND UP0, UPT, UR4, 0x4, UPT ;  /* 0x000000040400788c */ /* 0x000fd2000bf05270 */
[----:B------:R-:W-:Y:S05]  /*5870*/  BRA.U UP0, `(.L_x_113) ;  /* 0x0000000900787547 */ /* 0x000fea000b800000 */
[----:B-1----:R-:W-:-:S06]  /*5880*/  SHF.L.U32 R5, R5, 0x10, RZ ;  /* 0x0000001005057819 */ /* 0x002fcc00000006ff */
[----:B------:R-:W1:Y:S02]  /*5890*/  F2I.S64.TRUNC R4, R5 ;  /* 0x0000000500047311 */ /* 0x000e64000020d900 */
[----:B-1----:R1:W-:Y:S01]  /*58a0*/  STG.E.64 desc[UR36][R2.64], R4 ;  /* 0x0000000402007986 */ /* 0x0023e2000c101b24 */
[----:B------:R-:W-:Y:S05]  /*58b0*/  BRA `(.L_x_114) ;  /* 0x0000000c00447947 */ /* 0x000fea0003800000 */
.L_x_116:
[----:B-1----:R-:W-:-:S06]  /*58c0*/  IMAD.U32 R5, R5, 0x10000, RZ ;  /* 0x0001000005057824 */ /* 0x002fcc00078e00ff */
[----:B------:R-:W1:Y:S02]  /*58d0*/  F2I.FTZ.TRUNC.NTZ R5, R5 ;  /* 0x0000000500057305 */ /* 0x000e64000021f100 */
[----:B-1----:R1:W-:Y:S01]  /*58e0*/  STG.E desc[UR36][R2.64], R5 ;  /* 0x0000000502007986 */ /* 0x0023e2000c101924 */
[----:B------:R-:W-:Y:S05]  /*58f0*/  BRA `(.L_x_114) ;  /* 0x0000000c00347947 */ /* 0x000fea0003800000 */
.L_x_115:
[----:B-1----:R-:W-:-:S06]  /*5900*/  IMAD.U32 R5, R5, 0x10000, RZ ;  /* 0x0001000005057824 */ /* 0x002fcc00078e00ff */
[----:B------:R-:W1:Y:S02]  /*5910*/  F2I.FTZ.TRUNC.NTZ R5, R5 ;  /* 0x0000000500057305 */ /* 0x000e64000021f100 */
[----:B-1----:R1:W-:Y:S01]  /*5920*/  STG.E.U16 desc[UR36][R2.64], R5 ;  /* 0x0000000502007986 */ /* 0x0023e2000c101524 */
[----:B------:R-:W-:Y:S05]  /*5930*/  BRA `(.L_x_114) ;  /* 0x0000000c00247947 */ /* 0x000fea0003800000 */
.L_x_110:
        /* <DEDUP_REMOVED lines=9> */
.L_x_118:
[----:B01----:R-:W-:-:S05]  /*59d0*/  IMAD.U32 R0, R5, 0x10000, RZ ;  /* 0x0001000005007824 */ /* 0x003fca00078e00ff */
[----:B------:R-:W-:-:S05]  /*59e0*/  F2FP.F16.F32.PACK_AB R0, RZ, R0 ;  /* 0x00000000ff00723e */ /* 0x000fca00000000ff */
[----:B------:R0:W-:Y:S01]  /*59f0*/  STG.E.U16 desc[UR36][R2.64], R0 ;  /* 0x0000000002007986 */ /* 0x0001e2000c101524 */
[----:B------:R-:W-:Y:S05]  /*5a00*/  BRA `(.L_x_114) ;  /* 0x0000000800f07947 */ /* 0x000fea0003800000 */
.L_x_117:
[----:B------:R-:W-:-:S09]  /*5a10*/  UISETP.NE.AND UP0, UPT, UR4, 0x7, UPT ;  /* 0x000000070400788c */ /* 0x000fd2000bf05270 */
[----:B------:R-:W-:Y:S05]  /*5a20*/  BRA.U !UP0, `(.L_x_119) ;  /* 0x0000000108347547 */ /* 0x000fea000b800000 */
[----:B------:R-:W-:-:S09]  /*5a30*/  UISETP.NE.AND UP0, UPT, UR4, 0x8, UPT ;  /* 0x000000080400788c */ /* 0x000fd2000bf05270 */
[----:B------:R-:W-:Y:S05]  /*5a40*/  BRA.U !UP0, `(.L_x_120) ;  /* 0x0000000108187547 */ /* 0x000fea000b800000 */
[----:B------:R-:W-:-:S09]  /*5a50*/  UISETP.NE.AND UP0, UPT, UR4, 0x9, UPT ;  /* 0x000000090400788c */ /* 0x000fd2000bf05270 */
[----:B------:R-:W-:Y:S05]  /*5a60*/  BRA.U UP0, `(.L_x_113) ;  /* 0x0000000500fc7547 */ /* 0x000fea000b800000 */
[----:B-1----:R-:W-:Y:S01]  /*5a70*/  IMAD.U32 R4, R5, 0x10000, RZ ;  /* 0x0001000005047824 */ /* 0x002fe200078e00ff */
[----:B------:R-:W-:-:S05]  /*5a80*/  MOV R5, RZ ;  /* 0x000000ff00057202 */ /* 0x000fca0000000f00 */
[----:B------:R1:W-:Y:S01]  /*5a90*/  STG.E.64 desc[UR36][R2.64], R4 ;  /* 0x0000000402007986 */ /* 0x0003e2000c101b24 */
[----:B------:R-:W-:Y:S05]  /*5aa0*/  BRA `(.L_x_114) ;  /* 0x0000000800c87947 */ /* 0x000fea0003800000 */
.L_x_120:
[----:B-1----:R-:W-:-:S05]  /*5ab0*/  IMAD.U32 R5, R5, 0x10000, RZ ;  /* 0x0001000005057824 */ /* 0x002fca00078e00ff */
[----:B------:R-:W-:-:S04]  /*5ac0*/  F2FP.F16.F32.PACK_AB R5, RZ, R5 ;  /* 0x00000005ff05723e */ /* 0x000fc800000000ff */
[----:B------:R-:W-:-:S05]  /*5ad0*/  PRMT R5, R5, 0x5410, RZ ;  /* 0x0000541005057816 */ /* 0x000fca00000000ff */
[----:B------:R1:W-:Y:S01]  /*5ae0*/  STG.E desc[UR36][R2.64], R5 ;  /* 0x0000000502007986 */ /* 0x0003e2000c101924 */
[----:B------:R-:W-:Y:S05]  /*5af0*/  BRA `(.L_x_114) ;  /* 0x0000000800b47947 */ /* 0x000fea0003800000 */
.L_x_119:
[----:B-1----:R-:W-:-:S04]  /*5b00*/  IMAD.U32 R4, R5, 0x10000, RZ ;  /* 0x0001000005047824 */ /* 0x002fc800078e00ff */
[----:B------:R-:W-:-:S06]  /*5b10*/  FMUL.FTZ R4, R4, 1 ;  /* 0x3f80000004047820 */ /* 0x000fcc0000410000 */
[----:B------:R-:W1:Y:S02]  /*5b20*/  F2F.F64.F32 R4, R4 ;  /* 0x0000000400047310 */ /* 0x000e640000201800 */
[----:B-1----:R1:W-:Y:S01]  /*5b30*/  STG.E.64 desc[UR36][R2.64], R4 ;  /* 0x0000000402007986 */ /* 0x0023e2000c101b24 */
[----:B------:R-:W-:Y:S05]  /*5b40*/  BRA `(.L_x_114) ;  /* 0x0000000800a07947 */ /* 0x000fea0003800000 */
.L_x_109:
[----:B------:R-:W-:-:S09]  /*5b50*/  UISETP.GT.AND UP0, UPT, UR4, 0x18, UPT ;  /* 0x000000180400788c */ /* 0x000fd2000bf04270 */
[----:B------:R-:W-:Y:S05]  /*5b60*/  BRA.U !UP0, `(.L_x_121) ;  /* 0x0000000508607547 */ /* 0x000fea000b800000 */
        /* <DEDUP_REMOVED lines=12> */
.L_x_124:
[----:B-1----:R-:W-:Y:S01]  /*5c30*/  IMAD.U32 R5, R5, 0x10000, RZ ;  /* 0x0001000005057824 */ /* 0x002fe200078e00ff */
[----:B------:R-:W-:Y:S01]  /*5c40*/  BSSY.RECONVERGENT B0, `(.L_x_125) ;  /* 0x0000013000007945 */ /* 0x000fe20003800200 */
[----:B0-----:R-:W-:-:S03]  /*5c50*/  IMAD.MOV.U32 R0, RZ, RZ, 0x80 ;  /* 0x00000080ff007424 */ /* 0x001fc600078e00ff */
[----:B------:R-:W-:-:S04]  /*5c60*/  LOP3.LUT R4, R5, 0x7fffffff, RZ, 0xc0, !PT ;  /* 0x7fffffff05047812 */ /* 0x000fc800078ec0ff */
[----:B------:R-:W-:-:S13]  /*5c70*/  ISETP.GT.U32.AND P0, PT, R4, 0x437fffff, PT ;  /* 0x437fffff0400780c */ /* 0x000fda0003f04070 */
[----:B------:R-:W-:Y:S05]  /*5c80*/  @P0 BRA `(.L_x_126) ;  /* 0x0000000000380947 */ /* 0x000fea0003800000 */
[----:B------:R-:W-:-:S13]  /*5c90*/  ISETP.GE.U32.AND P0, PT, R4, 0x3c000000, PT ;  /* 0x3c0000000400780c */ /* 0x000fda0003f06070 */
[----:B------:R-:W-:-:S04]  /*5ca0*/  @P0 SHF.R.U32.HI R0, RZ, 0x14, R5 ;  /* 0x00000014ff000819 */ /* 0x000fc80000011605 */
[----:B------:R-:W-:-:S04]  /*5cb0*/  @P0 LOP3.LUT R0, R0, 0x1, RZ, 0xc0, !PT ;  /* 0x0000000100000812 */ /* 0x000fc800078ec0ff */
[----:B------:R-:W-:-:S04]  /*5cc0*/  @P0 IADD3 R0, PT, PT, R5, 0x487ffff, R0 ;  /* 0x0487ffff05000810 */ /* 0x000fc80007ffe000 */
[----:B------:R-:W-:-:S04]  /*5cd0*/  @P0 SHF.R.U32.HI R0, RZ, 0x14, R0 ;  /* 0x00000014ff000819 */ /* 0x000fc80000011600 */
[----:B------:R-:W-:Y:S01]  /*5ce0*/  @P0 LOP3.LUT R0, R0, 0xff, RZ, 0xc0, !PT ;  /* 0x000000ff00000812 */ /* 0x000fe200078ec0ff */
[----:B------:R-:W-:Y:S06]  /*5cf0*/  @P0 BRA `(.L_x_127) ;  /* 0x0000000000140947 */ /* 0x000fec0003800000 */
[----:B------:R-:W-:-:S05]  /*5d00*/  FADD.FTZ R0, R4, 8192 ;  /* 0x4600000004007421 */ /* 0x000fca0000010000 */
[----:B------:R-:W-:Y:S02]  /*5d10*/  LOP3.LUT P0, R4, R0, 0xff, RZ, 0xc0, !PT ;  /* 0x000000ff00047812 */ /* 0x000fe4000780c0ff */
[----:B------:R-:W-:-:S11]  /*5d20*/  PRMT R0, RZ, 0x7610, R0 ;  /* 0x00007610ff007816 */ /* 0x000fd60000000000 */
[----:B------:R-:W-:Y:S05]  /*5d30*/  @!P0 BRA `(.L_x_126) ;  /* 0x00000000000c8947 */ /* 0x000fea0003800000 */
[----:B------:R-:W-:-:S07]  /*5d40*/  MOV R0, R4 ;  /* 0x0000000400007202 */ /* 0x000fce0000000f00 */
.L_x_127:
[----:B------:R-:W-:-:S04]  /*5d50*/  SHF.R.U32.HI R5, RZ, 0x18, R5 ;  /* 0x00000018ff057819 */ /* 0x000fc80000011605 */
[----:B------:R-:W-:-:S07]  /*5d60*/  LOP3.LUT R0, R0, 0x80, R5, 0xf8, !PT ;  /* 0x0000008000007812 */ /* 0x000fce00078ef805 */
.L_x_126:
[----:B------:R-:W-:Y:S05]  /*5d70*/  BSYNC.RECONVERGENT B0 ;  /* 0x0000000000007941 */ /* 0x000fea0003800200 */
.L_x_125:
[----:B------:R0:W-:Y:S01]  /*5d80*/  STG.E.U8 desc[UR36][R2.64], R0 ;  /* 0x0000000002007986 */ /* 0x0001e2000c101124 */
[----:B------:R-:W-:Y:S05]  /*5d90*/  BRA `(.L_x_114) ;  /* 0x00000008000c7947 */ /* 0x000fea0003800000 */
.L_x_123:
        /* <DEDUP_REMOVED lines=18> */
.L_x_130:
[----:B------:R-:W-:-:S04]  /*5ec0*/  SHF.R.U32.HI R5, RZ, 0x18, R5 ;  /* 0x00000018ff057819 */ /* 0x000fc80000011605 */
[----:B------:R-:W-:-:S07]  /*5ed0*/  LOP3.LUT R0, R0, 0x80, R5, 0xf8, !PT ;  /* 0x0000008000007812 */ /* 0x000fce00078ef805 */
.L_x_129:
[----:B------:R-:W-:Y:S05]  /*5ee0*/  BSYNC.RECONVERGENT B0 ;  /* 0x0000000000007941 */ /* 0x000fea0003800200 */
.L_x_128:
[----:B------:R0:W-:Y:S01]  /*5ef0*/  STG.E.U8 desc[UR36][R2.64], R0 ;  /* 0x0000000002007986 */ /* 0x0001e2000c101124 */
[----:B------:R-:W-:Y:S05]  /*5f00*/  BRA `(.L_x_114) ;  /* 0x0000000400b07947 */ /* 0x000fea0003800000 */
.L_x_122:
[----:B------:R-:W-:-:S09]  /*5f10*/  UISETP.NE.AND UP0, UPT, UR4, 0x1c, UPT ;  /* 0x0000001c0400788c */ /* 0x000fd2000bf05270 */
[----:B------:R-:W-:Y:S05]  /*5f20*/  BRA.U !UP0, `(.L_x_131) ;  /* 0x0000000108607547 */ /* 0x000fea000b800000 */
[----:B------:R-:W-:-:S09]  /*5f30*/  UISETP.NE.AND UP0, UPT, UR4, 0x1d, UPT ;  /* 0x0000001d0400788c */ /* 0x000fd2000bf05270 */
[----:B------:R-:W-:Y:S05]  /*5f40*/  BRA.U !UP0, `(.L_x_132) ;  /* 0x0000000108487547 */ /* 0x000fea000b800000 */
[----:B------:R-:W-:-:S09]  /*5f50*/  UISETP.NE.AND UP0, UPT, UR4, 0x2c, UPT ;  /* 0x0000002c0400788c */ /* 0x000fd2000bf05270 */
[----:B------:R-:W-:Y:S05]  /*5f60*/  BRA.U UP0, `(.L_x_113) ;  /* 0x0000000100bc7547 */ /* 0x000fea000b800000 */
        /* <DEDUP_REMOVED lines=16> */
.L_x_132:
[----:B-1----:R-:W-:-:S06]  /*6070*/  SHF.L.U32 R5, R5, 0x10, RZ ;  /* 0x0000001005057819 */ /* 0x002fcc00000006ff */
[----:B------:R-:W1:Y:S02]  /*6080*/  F2I.U64.TRUNC R4, R5 ;  /* 0x0000000500047311 */ /* 0x000e64000020d800 */
[----:B-1----:R1:W-:Y:S01]  /*6090*/  STG.E.64 desc[UR36][R2.64], R4 ;  /* 0x0000000402007986 */ /* 0x0023e2000c101b24 */
[----:B------:R-:W-:Y:S05]  /*60a0*/  BRA `(.L_x_114) ;  /* 0x0000000400487947 */ /* 0x000fea0003800000 */
.L_x_131:
[----:B-1----:R-:W-:-:S06]  /*60b0*/  IMAD.U32 R5, R5, 0x10000, RZ ;  /* 0x0001000005057824 */ /* 0x002fcc00078e00ff */
[----:B------:R-:W1:Y:S02]  /*60c0*/  F2I.FTZ.U32.TRUNC.NTZ R5, R5 ;  /* 0x0000000500057305 */ /* 0x000e64000021f000 */
[----:B-1----:R1:W-:Y:S01]  /*60d0*/  STG.E desc[UR36][R2.64], R5 ;  /* 0x0000000502007986 */ /* 0x0023e2000c101924 */
[----:B------:R-:W-:Y:S05]  /*60e0*/  BRA `(.L_x_114) ;  /* 0x0000000400387947 */ /* 0x000fea0003800000 */
.L_x_121:
        /* <DEDUP_REMOVED lines=11> */
.L_x_134:
[----:B-1----:R-:W-:Y:S02]  /*61a0*/  SHF.L.U32 R5, R5, 0x10, RZ ;  /* 0x0000001005057819 */ /* 0x002fe400000006ff */
[----:B------:R-:W-:-:S03]  /*61b0*/  CS2R R6, SRZ ;  /* 0x0000000000067805 */ /* 0x000fc6000001ff00 */
[----:B------:R-:W-:-:S06]  /*61c0*/  FMUL.FTZ R5, R5, 1 ;  /* 0x3f80000005057820 */ /* 0x000fcc0000410000 */
[----:B------:R-:W1:Y:S02]  /*61d0*/  F2F.F64.F32 R4, R5 ;  /* 0x0000000500047310 */ /* 0x000e640000201800 */
[----:B-1----:R1:W-:Y:S01]  /*61e0*/  STG.E.128 desc[UR36][R2.64], R4 ;  /* 0x0000000402007986 */ /* 0x0023e2000c101d24 */
[----:B------:R-:W-:Y:S05]  /*61f0*/  BRA `(.L_x_114) ;  /* 0x0000000000f47947 */ /* 0x000fea0003800000 */
.L_x_133:
[----:B------:R-:W-:-:S09]  /*6200*/  UISETP.NE.AND UP0, UPT, UR4, 0xf, UPT ;  /* 0x0000000f0400788c */ /* 0x000fd2000bf05270 */
[----:B------:R-:W-:Y:S05]  /*6210*/  BRA.U !UP0, `(.L_x_135) ;  /* 0x0000000108e87547 */ /* 0x000fea000b800000 */
[----:B------:R-:W-:-:S09]  /*6220*/  UISETP.NE.AND UP0, UPT, UR4, 0x17, UPT ;  /* 0x000000170400788c */ /* 0x000fd2000bf05270 */
[----:B------:R-:W-:Y:S05]  /*6230*/  BRA.U !UP0, `(.L_x_136) ;  /* 0x0000000108907547 */ /* 0x000fea000b800000 */
[----:B------:R-:W-:-:S09]  /*6240*/  UISETP.NE.AND UP0, UPT, UR4, 0x18, UPT ;  /* 0x000000180400788c */ /* 0x000fd2000bf05270 */
[----:B------:R-:W-:Y:S05]  /*6250*/  BRA.U !UP0, `(.L_x_137) ;  /* 0x0000000108447547 */ /* 0x000fea000b800000 */
.L_x_113:
[----:B0-----:R-:W-:Y:S01]  /*6260*/  MOV R0, 0x0 ;  /* 0x0000000000007802 */ /* 0x001fe20000000f00 */
[----:B------:R-:W0:Y:S01]  /*6270*/  LDCU.64 UR4, c[0x4][0x128] ;  /* 0x01002500ff0477ac */ /* 0x000e220008000a00 */
[----:B------:R-:W-:Y:S02]  /*6280*/  HFMA2 R13, -RZ, RZ, 0, 0 ;  /* 0x00000000ff0d7431 */ /* 0x000fe400000001ff */
[----:B------:R-:W-:Y:S01]  /*6290*/  IMAD.MOV.U32 R8, RZ, RZ, 0x65 ;  /* 0x00000065ff087424 */ /* 0x000fe200078e00ff */
[----:B------:R2:W3:Y:S01]  /*62a0*/  LDC.64 R2, c[0x4][R0] ;  /* 0x0100000000027b82 */ /* 0x0004e20000000a00 */
[----:B------:R-:W4:Y:S01]  /*62b0*/  LDCU.64 UR6, c[0x4][0x130] ;  /* 0x01002600ff0677ac */ /* 0x000f220008000a00 */
[----:B------:R-:W-:Y:S01]  /*62c0*/  IMAD.MOV.U32 R12, RZ, RZ, 0x1 ;  /* 0x00000001ff0c7424 */ /* 0x000fe200078e00ff */
[----:B------:R-:W5:Y:S01]  /*62d0*/  LDCU.64 UR8, c[0x4][0x40] ;  /* 0x01000800ff0877ac */ /* 0x000f620008000a00 */
[----:B0-----:R-:W-:Y:S02]  /*62e0*/  IMAD.U32 R4, RZ, RZ, UR4 ;  /* 0x00000004ff047e24 */ /* 0x001fe4000f8e00ff */
[----:B-1----:R-:W-:Y:S01]  /*62f0*/  IMAD.U32 R5, RZ, RZ, UR5 ;  /* 0x00000005ff057e24 */ /* 0x002fe2000f8e00ff */
[----:B----4-:R-:W-:Y:S01]  /*6300*/  MOV R6, UR6 ;  /* 0x0000000600067c02 */ /* 0x010fe20008000f00 */
[----:B------:R-:W-:-:S02]  /*6310*/  IMAD.U32 R7, RZ, RZ, UR7 ;  /* 0x00000007ff077e24 */ /* 0x000fc4000f8e00ff */
[----:B-----5:R-:W-:Y:S01]  /*6320*/  IMAD.U32 R10, RZ, RZ, UR8 ;  /* 0x00000008ff0a7e24 */ /* 0x020fe2000f8e00ff */
[----:B--2---:R-:W-:-:S07]  /*6330*/  MOV R11, UR9 ;  /* 0x00000009000b7c02 */ /* 0x004fce0008000f00 */
[----:B------:R-:W-:-:S07]  /*6340*/  LEPC R20, `(.L_x_138) ;  /* 0x000000001014794e */ /* 0x000fce0000000000 */
[----:B---3--:R-:W-:Y:S05]  /*6350*/  CALL.ABS.NOINC R2 ;  /* 0x0000000002007343 */ /* 0x008fea0003c00000 */
.L_x_138:
[----:B------:R-:W-:Y:S05]  /*6360*/  BRA `(.L_x_114) ;  /* 0x0000000000987947 */ /* 0x000fea0003800000 */
.L_x_137:
[----:B-1----:R-:W-:Y:S01]  /*6370*/  IMAD.U32 R7, R5, 0x10000, RZ ;  /* 0x0001000005077824 */ /* 0x002fe200078e00ff */
[----:B------:R-:W-:Y:S01]  /*6380*/  BSSY.RECONVERGENT B0, `(.L_x_139) ;  /* 0x000000c000007945 */ /* 0x000fe20003800200 */
[----:B0-----:R-:W-:-:S03]  /*6390*/  IMAD.MOV.U32 R0, RZ, RZ, 0x7f ;  /* 0x0000007fff007424 */ /* 0x001fc600078e00ff */
[----:B------:R-:W-:Y:S02]  /*63a0*/  LOP3.LUT R4, R7, 0x7fffffff, RZ, 0xc0, !PT ;  /* 0x7fffffff07047812 */ /* 0x000fe400078ec0ff */
[----:B------:R-:W-:Y:S02]  /*63b0*/  SHF.R.U32.HI R5, RZ, 0x18, R7 ;  /* 0x00000018ff057819 */ /* 0x000fe40000011607 */
[----:B------:R-:W-:-:S13]  /*63c0*/  ISETP.GT.U32.AND P0, PT, R4, 0x43efffff, PT ;  /* 0x43efffff0400780c */ /* 0x000fda0003f04070 */
[----:B------:R-:W-:Y:S05]  /*63d0*/  @P0 BRA `(.L_x_140) ;  /* 0x0000000000180947 */ /* 0x000fea0003800000 */
[----:B------:R-:W-:-:S13]  /*63e0*/  ISETP.GE.U32.AND P0, PT, R4, 0x3c800000, PT ;  /* 0x3c8000000400780c */ /* 0x000fda0003f06070 */
[----:B------:R-:W-:-:S04]  /*63f0*/  @P0 SHF.R.U32.HI R0, RZ, 0x14, R7 ;  /* 0x00000014ff000819 */ /* 0x000fc80000011607 */
[----:B------:R-:W-:-:S04]  /*6400*/  @P0 LOP3.LUT R0, R0, 0x1, RZ, 0xc0, !PT ;  /* 0x0000000100000812 */ /* 0x000fc800078ec0ff */
[----:B------:R-:W-:-:S04]  /*6410*/  @P0 IADD3 R0, PT, PT, R7, 0x407ffff, R0 ;  /* 0x0407ffff07000810 */ /* 0x000fc80007ffe000 */
[----:B------:R-:W-:Y:S01]  /*6420*/  @P0 SHF.R.U32.HI R0, RZ, 0x14, R0 ;  /* 0x00000014ff000819 */ /* 0x000fe20000011600 */
[----:B------:R-:W-:-:S07]  /*6430*/  @!P0 FADD.FTZ R0, R4, 16384 ;  /* 0x4680000004008421 */ /* 0x000fce0000010000 */
.L_x_140:
[----:B------:R-:W-:Y:S05]  /*6440*/  BSYNC.RECONVERGENT B0 ;  /* 0x0000000000007941 */ /* 0x000fea0003800200 */
.L_x_139:
[----:B------:R-:W-:-:S05]  /*6450*/  LOP3.LUT R5, R0, 0x80, R5, 0xf8, !PT ;  /* 0x0000008000057812 */ /* 0x000fca00078ef805 */
[----:B------:R3:W-:Y:S01]  /*6460*/  STG.E.U8 desc[UR36][R2.64], R5 ;  /* 0x0000000502007986 */ /* 0x0007e2000c101124 */
[----:B------:R-:W-:Y:S05]  /*6470*/  BRA `(.L_x_114) ;  /* 0x0000000000547947 */ /* 0x000fea0003800000 */
.L_x_136:
[----:B-1----:R-:W-:Y:S01]  /*6480*/  SHF.L.U32 R5, R5, 0x10, RZ ;  /* 0x0000001005057819 */ /* 0x002fe200000006ff */
[----:B------:R-:W-:Y:S03]  /*6490*/  BSSY.RECONVERGENT B0, `(.L_x_141) ;  /* 0x000000e000007945 */ /* 0x000fe60003800200 */
[----:B------:R-:W-:-:S04]  /*64a0*/  LOP3.LUT R4, R5, 0x7fffffff, RZ, 0xc0, !PT ;  /* 0x7fffffff05047812 */ /* 0x000fc800078ec0ff */
[----:B------:R-:W-:-:S13]  /*64b0*/  ISETP.GT.U32.AND P0, PT, R4, 0x477fffff, PT ;  /* 0x477fffff0400780c */ /* 0x000fda0003f04070 */
[----:B------:R-:W-:Y:S05]  /*64c0*/  @P0 BRA `(.L_x_142) ;  /* 0x00000000001c0947 */ /* 0x000fea0003800000 */
[----:B------:R-:W-:-:S13]  /*64d0*/  ISETP.GE.U32.AND P0, PT, R4, 0x38800000, PT ;  /* 0x388000000400780c */ /* 0x000fda0003f06070 */
[----:B0-----:R-:W-:-:S04]  /*64e0*/  @P0 SHF.R.U32.HI R0, RZ, 0x15, R5 ;  /* 0x00000015ff000819 */ /* 0x001fc80000011605 */
[----:B------:R-:W-:-:S04]  /*64f0*/  @P0 LOP3.LUT R0, R0, 0x1, RZ, 0xc0, !PT ;  /* 0x0000000100000812 */ /* 0x000fc800078ec0ff */
[----:B------:R-:W-:-:S04]  /*6500*/  @P0 IADD3 R0, PT, PT, R5, 0x80fffff, R0 ;  /* 0x080fffff05000810 */ /* 0x000fc80007ffe000 */
[----:B------:R-:W-:Y:S01]  /*6510*/  @P0 SHF.R.U32.HI R0, RZ, 0x15, R0 ;  /* 0x00000015ff000819 */ /* 0x000fe20000011600 */
[----:B------:R-:W-:Y:S01]  /*6520*/  @!P0 FADD.FTZ R0, R4, 128 ;  /* 0x4300000004008421 */ /* 0x000fe20000010000 */
[----:B------:R-:W-:Y:S06]  /*6530*/  BRA `(.L_x_143) ;  /* 0x00000000000c7947 */ /* 0x000fec0003800000 */
.L_x_142:
[----:B0-----:R-:W-:Y:S01]  /*6540*/  IMAD.MOV.U32 R0, RZ, RZ, 0x7f ;  /* 0x0000007fff007424 */ /* 0x001fe200078e00ff */
[----:B------:R-:W-:-:S04]  /*6550*/  ISETP.GT.U32.AND P0, PT, R4, 0x7f800000, PT ;  /* 0x7f8000000400780c */ /* 0x000fc80003f04070 */
[----:B------:R-:W-:-:S09]  /*6560*/  SEL R0, R0, 0x7c, P0 ;  /* 0x0000007c00007807 */ /* 0x000fd20000000000 */
.L_x_143:
[----:B------:R-:W-:Y:S05]  /*6570*/  BSYNC.RECONVERGENT B0 ;  /* 0x0000000000007941 */ /* 0x000fea0003800200 */
.L_x_141:
[----:B------:R-:W-:-:S04]  /*6580*/  SHF.R.U32.HI R5, RZ, 0x18, R5 ;  /* 0x00000018ff057819 */ /* 0x000fc80000011605 */
[----:B------:R-:W-:-:S05]  /*6590*/  LOP3.LUT R5, R0, 0x80, R5, 0xf8, !PT ;  /* 0x0000008000057812 */ /* 0x000fca00078ef805 */
[----:B------:R2:W-:Y:S01]  /*65a0*/  STG.E.U8 desc[UR36][R2.64], R5 ;  /* 0x0000000502007986 */ /* 0x0005e2000c101124 */
[----:B------:R-:W-:Y:S05]  /*65b0*/  BRA `(.L_x_114) ;  /* 0x0000000000047947 */ /* 0x000fea0003800000 */
.L_x_135:
[----:B-1----:R1:W-:Y:S02]  /*65c0*/  STG.E.U16 desc[UR36][R2.64], R5 ;  /* 0x0000000502007986 */ /* 0x0023e4000c101524 */
.L_x_114:
[----:B------:R-:W-:-:S07]  /*65d0*/  VIADD R17, R17, 0x80 ;  /* 0x0000008011117836 */ /* 0x000fce0000000000 */
.L_x_74:
[----:B------:R-:W-:Y:S05]  /*65e0*/  BSYNC.RECONVERGENT B6 ;  /* 0x0000000000067941 */ /* 0x000fea0003800200 */
.L_x_73:
[----:B------:R-:W5:Y:S01]  /*65f0*/  LDCU UR4, c[0x0][0x380] ;  /* 0x00007000ff0477ac */ /* 0x000f620008000800 */
[----:B------:R-:W-:Y:S01]  /*6600*/  BSSY.RECONVERGENT B6, `(.L_x_144) ;  /* 0x0000327000067945 */ /* 0x000fe20003800200 */
[----:B-----5:R-:W-:-:S13]  /*6610*/  ISETP.GE.AND P0, PT, R17, UR4, PT ;  /* 0x0000000411007c0c */ /* 0x020fda000bf06270 */
[----:B------:R-:W-:Y:S05]  /*6620*/  @P0 BRA `(.L_x_145) ;  /* 0x0000003000900947 */ /* 0x000fea0003800000 */
[----:B------:R-:W5:Y:S01]  /*6630*/  LDCU UR4, c[0x0][0x388] ;  /* 0x00007100ff0477ac */ /* 0x000f620008000800 */
[----:B0-----:R-:W-:Y:S01]  /*6640*/  MOV R0, RZ ;  /* 0x000000ff00007202 */ /* 0x001fe20000000f00 */
[----:B------:R-:W-:Y:S01]  /*6650*/  IMAD.MOV.U32 R16, RZ, RZ, RZ ;  /* 0x000000ffff107224 */ /* 0x000fe200078e00ff */
[----:B-----5:R-:W-:-:S09]  /*6660*/  UISETP.NE.AND UP0, UPT, UR4, URZ, UPT ;  /* 0x000000ff0400728c */ /* 0x020fd2000bf05270 */
[----:B------:R-:W-:Y:S05]  /*6670*/  BRA.U !UP0, `(.L_x_146) ;  /* 0x0000001108a87547 */ /* 0x000fea000b800000 */
[----:B------:R-:W1:Y:S01]  /*6680*/  LDCU.64 UR4, c[0x0][0x390] ;  /* 0x00007200ff0477ac */ /* 0x000e620008000a00 */
[----:B------:R-:W-:Y:S01]  /*6690*/  IMAD.MOV.U32 R16, RZ, RZ, RZ ;  /* 0x000000ffff107224 */ /* 0x000fe200078e00ff */
[----:B------:R-:W0:Y:S01]  /*66a0*/  LDCU UR6, c[0x0][0x38c] ;  /* 0x00007180ff0677ac */ /* 0x000e220008000800 */
[----:B------:R-:W5:Y:S01]  /*66b0*/  LDCU.64 UR8, c[0x0][0x4b8] ;  /* 0x00009700ff0877ac */ /* 0x000f620008000a00 */
[----:B------:R-:W-:Y:S01]  /*66c0*/  UISETP.NE.AND UP0, UPT, UR40, URZ, UPT ;  /* 0x000000ff2800728c */ /* 0x000fe2000bf05270 */
[----:B-1234-:R-:W-:-:S05]  /*66d0*/  IMAD.HI.U32 R2, R17, UR4, R16 ;  /* 0x0000000411027c27 */ /* 0x01efca000f8e0010 */
[----:B------:R-:W-:-:S04]  /*66e0*/  SHF.R.U32.HI R3, RZ, UR5, R2 ;  /* 0x00000005ff037c19 */ /* 0x000fc80008011602 */
[----:B------:R-:W-:-:S05]  /*66f0*/  IADD3 R0, PT, PT, -R3, RZ, RZ ;  /* 0x000000ff03007210 */ /* 0x000fca0007ffe1ff */
        /* <DEDUP_REMOVED lines=290> */
.L_x_146:
[----:B------:R-:W1:Y:S01]  /*7920*/  LDCU.64 UR6, c[0x0][0x588] ;  /* 0x0000b100ff0677ac */ /* 0x000e620008000a00 */
[----:B------:R-:W-:-:S04]  /*7930*/  UPRMT UR4, UR41, 0x9910, URZ ;  /* 0x0000991029047896 */ /* 0x000fc800080000ff */
[----:B------:R-:W-:Y:S01]  /*7940*/  UISETP.GT.AND UP0, UPT, UR4, 0x9, UPT ;  /* 0x000000090400788c */ /* 0x000fe2000bf04270 */
[----:B-1234-:R-:W-:-:S05]  /*7950*/  IADD3 R2, P0, PT, R0, UR6, RZ ;  /* 0x0000000600027c10 */ /* 0x01efca000ff1e0ff */
        /* <DEDUP_REMOVED lines=14> */
.L_x_150:
[----:B------:R-:W2:Y:S02]  /*7a40*/  LDG.E.U8 R2, desc[UR36][R2.64] ;  /* 0x0000002402027981 */ /* 0x000ea4000c1e1100 */
[----:B--2---:R-:W-:-:S04]  /*7a50*/  I2FP.F32.U32 R0, R2 ;  /* 0x0000000200007245 */ /* 0x004fc80000201000 */
[----:B------:R-:W-:Y:S01]  /*7a60*/  F2FP.BF16.F32.PACK_AB R0, RZ, R0 ;  /* 0x00000000ff00723e */ /* 0x000fe200000010ff */
[----:B------:R-:W-:Y:S06]  /*7a70*/  BRA `(.L_x_152) ;  /* 0x0000000c00a47947 */ /* 0x000fec0003800000 */
.L_x_149:
        /* <DEDUP_REMOVED lines=10> */
.L_x_154:
[----:B------:R-:W2:Y:S02]  /*7b20*/  LDG.E R2, desc[UR36][R2.64] ;  /* 0x0000002402027981 */ /* 0x000ea4000c1e1900 */
[----:B--2---:R-:W-:-:S04]  /*7b30*/  I2FP.F32.S32 R0, R2 ;  /* 0x0000000200007245 */ /* 0x004fc80000201400 */
[----:B------:R-:W-:Y:S01]  /*7b40*/  F2FP.BF16.F32.PACK_AB R0, RZ, R0 ;  /* 0x00000000ff00723e */ /* 0x000fe200000010ff */
[----:B------:R-:W-:Y:S06]  /*7b50*/  BRA `(.L_x_152) ;  /* 0x0000000c006c7947 */ /* 0x000fec0003800000 */
.L_x_153:
[----:B------:R-:W2:Y:S02]  /*7b60*/  LDG.E.U16 R2, desc[UR36][R2.64] ;  /* 0x0000002402027981 */ /* 0x000ea4000c1e1500 */
[----:B--2---:R-:W0:Y:S02]  /*7b70*/  I2F.S16 R0, R2 ;  /* 0x0000000200007306 */ /* 0x004e240000101400 */
[----:B0-----:R-:W-:Y:S01]  /*7b80*/  F2FP.BF16.F32.PACK_AB R0, RZ, R0 ;  /* 0x00000000ff00723e */ /* 0x001fe200000010ff */
[----:B------:R-:W-:Y:S06]  /*7b90*/  BRA `(.L_x_152) ;  /* 0x0000000c005c7947 */ /* 0x000fec0003800000 */
.L_x_148:
        /* <DEDUP_REMOVED lines=9> */
.L_x_156:
[----:B------:R-:W2:Y:S02]  /*7c30*/  LDG.E.U16 R0, desc[UR36][R2.64] ;  /* 0x0000002402007981 */ /* 0x000ea4000c1e1500 */
[----:B--2---:R-:W-:-:S05]  /*7c40*/  HADD2.F32 R0, -RZ, R0.H0_H0 ;  /* 0x20000000ff007230 */ /* 0x004fca0000004100 */
[----:B------:R-:W-:Y:S01]  /*7c50*/  F2FP.BF16.F32.PACK_AB R0, RZ, R0 ;  /* 0x00000000ff00723e */ /* 0x000fe200000010ff */
[----:B------:R-:W-:Y:S06]  /*7c60*/  BRA `(.L_x_152) ;  /* 0x0000000c00287947 */ /* 0x000fec0003800000 */
.L_x_155:
        /* <DEDUP_REMOVED lines=9> */
.L_x_158:
[----:B------:R-:W2:Y:S02]  /*7d00*/  LDG.E.U16 R2, desc[UR36][R2.64] ;  /* 0x0000002402027981 */ /* 0x000ea4000c1e1500 */
[----:B--2---:R-:W-:-:S05]  /*7d10*/  HADD2.F32 R0, -RZ, R2.H0_H0 ;  /* 0x20000002ff007230 */ /* 0x004fca0000004100 */
[----:B------:R-:W-:Y:S01]  /*7d20*/  F2FP.BF16.F32.PACK_AB R0, RZ, R0 ;  /* 0x00000000ff00723e */ /* 0x000fe200000010ff */
[----:B------:R-:W-:Y:S06]  /*7d30*/  BRA `(.L_x_152) ;  /* 0x0000000800f47947 */ /* 0x000fec0003800000 */
.L_x_157:
        /* <DEDUP_REMOVED lines=12> */
.L_x_147:
        /* <DEDUP_REMOVED lines=13> */
.L_x_161:
        /* <DEDUP_REMOVED lines=12> */
.L_x_160:
[----:B------:R-:W-:-:S09]  /*7f90*/  UISETP.NE.AND UP0, UPT, UR4, 0xf, UPT ;  /* 0x0000000f0400788c */ /* 0x000fd2000bf05270 */
[----:B------:R-:W-:Y:S05]  /*7fa0*/  BRA.U !UP0, `(.L_x_162) ;  /* 0x0000000108987547 */ /* 0x000fea000b800000 */
[----:B------:R-:W-:-:S09]  /*7fb0*/  UISETP.NE.AND UP0, UPT, UR4, 0x17, UPT ;  /* 0x000000170400788c */ /* 0x000fd2000bf05270 */
[----:B------:R-:W-:Y:S05]  /*7fc0*/  BRA.U !UP0, `(.L_x_163) ;  /* 0x00000001085c7547 */ /* 0x000fea000b800000 */
[----:B------:R-:W-:-:S09]  /*7fd0*/  UISETP.NE.AND UP0, UPT, UR4, 0x18, UPT ;  /* 0x000000180400788c */ /* 0x000fd2000bf05270 */
[----:B------:R-:W-:Y:S05]  /*7fe0*/  BRA.U UP0, `(.L_x_151) ;  /* 0x0000000500e47547 */ /* 0x000fea000b800000 */
[----:B------:R-:W2:Y:S01]  /*7ff0*/  LDG.E.U8 R0, desc[UR36][R2.64] ;  /* 0x0000002402007981 */ /* 0x000ea2000c1e1100 */
[----:B------:R-:W-:Y:S01]  /*8000*/  MOV R6, 0x1f ;  /* 0x0000001f00067802 */ /* 0x000fe20000000f00 */
[----:B--2---:R-:W-:-:S05]  /*8010*/  IMAD.SHL.U32 R0, R0, 0x1000000, RZ ;  /* 0x0100000000007824 */ /* 0x004fca00078e00ff */
[C---:B------:R-:W-:Y:S02]  /*8020*/  LOP3.LUT R4, R0.reuse, 0x7f000000, RZ, 0xc0, !PT ;  /* 0x7f00000000047812 */ /* 0x040fe400078ec0ff */
[----:B------:R-:W-:Y:S02]  /*8030*/  LOP3.LUT P0, RZ, R0, 0x7f000000, RZ, 0xc0, !PT ;  /* 0x7f00000000ff7812 */ /* 0x000fe4000780c0ff */
[----:B------:R-:W0:Y:S02]  /*8040*/  FLO.U32 R5, R4 ;  /* 0x0000000400057300 */ /* 0x000e2400000e0000 */
[----:B0-----:R-:W-:-:S05]  /*8050*/  IMAD.MOV R5, RZ, RZ, -R5 ;  /* 0x000000ffff057224 */ /* 0x001fca00078e0a05 */
[----:B------:R-:W-:-:S05]  /*8060*/  VIADDMNMX.U32 R5, R5, R6, 0x4, !PT ;  /* 0x0000000405057446 */ /* 0x000fca0007800006 */
[----:B------:R-:W-:-:S05]  /*8070*/  VIADD R5, R5, 0xfffffffc ;  /* 0xfffffffc05057836 */ /* 0x000fca0000000000 */
[C---:B------:R-:W-:Y:S02]  /*8080*/  SHF.L.U32 R6, R4.reuse, R5, RZ ;  /* 0x0000000504067219 */ /* 0x040fe400000006ff */
[----:B------:R-:W-:Y:S01]  /*8090*/  SHF.L.U32 R7, R5, 0x17, RZ ;  /* 0x0000001705077819 */ /* 0x000fe200000006ff */
[----:B------:R-:W-:-:S03]  /*80a0*/  VIADD R5, R4, 0x1000000 ;  /* 0x0100000004057836 */ /* 0x000fc60000000000 */
        /* <DEDUP_REMOVED lines=9> */
.L_x_163:
[----:B------:R-:W2:Y:S02]  /*8140*/  LDG.E.U8 R2, desc[UR36][R2.64] ;  /* 0x0000002402027981 */ /* 0x000ea4000c1e1100 */
[C---:B--2---:R-:W-:Y:S01]  /*8150*/  SHF.L.U32 R0, R2.reuse, 0x19, RZ ;  /* 0x0000001902007819 */ /* 0x044fe200000006ff */
[----:B------:R-:W-:-:S03]  /*8160*/  IMAD.SHL.U32 R5, R2, 0x100, RZ ;  /* 0x0000010002057824 */ /* 0x000fc600078e00ff */
        /* <DEDUP_REMOVED lines=10> */
.L_x_162:
[----:B------:R0:W5:Y:S01]  /*8210*/  LDG.E.U16 R0, desc[UR36][R2.64] ;  /* 0x0000002402007981 */ /* 0x000162000c1e1500 */
[----:B------:R-:W-:Y:S05]  /*8220*/  BRA `(.L_x_152) ;  /* 0x0000000400b87947 */ /* 0x000fea0003800000 */
.L_x_159:
        /* <DEDUP_REMOVED lines=12> */
.L_x_166:
        /* <DEDUP_REMOVED lines=21> */
.L_x_170:
[----:B------:R-:W-:Y:S05]  /*8440*/  BSYNC.RECONVERGENT B1 ;  /* 0x0000000000017941 */ /* 0x000fea0003800200 */
.L_x_169:
[----:B------:R-:W-:Y:S02]  /*8450*/  SHF.L.U32 R0, R0, 0x14, RZ ;  /* 0x0000001400007819 */ /* 0x000fe400000006ff */
[----:B------:R-:W-:-:S04]  /*8460*/  LEA R2, R2, 0x3b800000, 0x17 ;  /* 0x3b80000002027811 */ /* 0x000fc800078eb8ff */
[----:B------:R-:W-:-:S07]  /*8470*/  LOP3.LUT R0, R2, R0, R7, 0xfe, !PT ;  /* 0x0000000002007212 */ /* 0x000fce00078efe07 */
.L_x_168:
[----:B------:R-:W-:Y:S05]  /*8480*/  BSYNC.RECONVERGENT B0 ;  /* 0x0000000000007941 */ /* 0x000fea0003800200 */
.L_x_167:
[----:B------:R-:W-:Y:S01]  /*8490*/  F2FP.BF16.F32.PACK_AB R0, RZ, R0 ;  /* 0x00000000ff00723e */ /* 0x000fe200000010ff */
[----:B------:R-:W-:Y:S06]  /*84a0*/  BRA `(.L_x_152) ;  /* 0x0000000400187947 */ /* 0x000fec0003800000 */
.L_x_165:
        /* <DEDUP_REMOVED lines=21> */
.L_x_174:
[----:B------:R-:W-:Y:S05]  /*8600*/  BSYNC.RECONVERGENT B1 ;  /* 0x0000000000017941 */ /* 0x000fea0003800200 */
.L_x_173:
[----:B------:R-:W-:Y:S01]  /*8610*/  IMAD.SHL.U32 R0, R0, 0x200000, RZ ;  /* 0x0020000000007824 */ /* 0x000fe200078e00ff */
[----:B------:R-:W-:-:S04]  /*8620*/  LEA R2, R2, 0x37800000, 0x17 ;  /* 0x3780000002027811 */ /* 0x000fc800078eb8ff */
[----:B------:R-:W-:-:S07]  /*8630*/  LOP3.LUT R0, R2, R0, R7, 0xfe, !PT ;  /* 0x0000000002007212 */ /* 0x000fce00078efe07 */
.L_x_172:
[----:B------:R-:W-:Y:S05]  /*8640*/  BSYNC.RECONVERGENT B0 ;  /* 0x0000000000007941 */ /* 0x000fea0003800200 */
.L_x_171:
[----:B------:R-:W-:Y:S01]  /*8650*/  F2FP.BF16.F32.PACK_AB R0, RZ, R0 ;  /* 0x00000000ff00723e */ /* 0x000fe200000010ff */
[----:B------:R-:W-:Y:S06]  /*8660*/  BRA `(.L_x_152) ;  /* 0x0000000000a87947 */ /* 0x000fec0003800000 */
.L_x_164:
        /* <DEDUP_REMOVED lines=8> */
[----:B------:R-:W-:Y:S01]  /*86f0*/  HFMA2 R0, -RZ, RZ, 3.814697265625e-06, 0 ;  /* 0x00400000ff007431 */ /* 0x000fe200000001ff */
[----:B--2---:R-:W-:-:S13]  /*8700*/  ISETP.NE.AND P0, PT, R2, RZ, PT ;  /* 0x000000ff0200720c */ /* 0x004fda0003f05270 */
[----:B------:R-:W-:Y:S05]  /*8710*/  @!P0 BRA `(.L_x_178) ;  /* 0x00000000000c8947 */ /* 0x000fea0003800000 */
[----:B------:R-:W-:-:S13]  /*8720*/  ISETP.NE.AND P0, PT, R2, 0xff, PT ;  /* 0x000000ff0200780c */ /* 0x000fda0003f05270 */
[----:B------:R-:W-:Y:S02]  /*8730*/  @!P0 IMAD.MOV.U32 R0, RZ, RZ, 0x7f800001 ;  /* 0x7f800001ff008424 */ /* 0x000fe400078e00ff */
[----:B------:R-:W-:-:S07]  /*8740*/  @P0 IMAD.SHL.U32 R0, R2, 0x800000, RZ ;  /* 0x0080000002000824 */ /* 0x000fce00078e00ff */
.L_x_178:
[----:B------:R-:W-:Y:S05]  /*8750*/  BSYNC.RECONVERGENT B0 ;  /* 0x0000000000007941 */ /* 0x000fea0003800200 */
.L_x_177:
[----:B------:R-:W-:Y:S01]  /*8760*/  F2FP.BF16.F32.PACK_AB R0, RZ, R0 ;  /* 0x00000000ff00723e */ /* 0x000fe200000010ff */
[----:B------:R-:W-:Y:S06]  /*8770*/  BRA `(.L_x_152) ;  /* 0x0000000000647947 */ /* 0x000fec0003800000 */
.L_x_151:
[----:B------:R-:W-:Y:S01]  /*8780*/  MOV R2, 0x0 ;  /* 0x0000000000027802 */ /* 0x000fe20000000f00 */
[----:B------:R-:W0:Y:S01]  /*8790*/  LDCU.64 UR4, c[0x4][0x128] ;  /* 0x01002500ff0477ac */ /* 0x000e220008000a00 */
[----:B------:R-:W-:Y:S02]  /*87a0*/  HFMA2 R8, -RZ, RZ, 0, 4.64916229248046875e-06 ;  /* 0x0000004eff087431 */ /* 0x000fe400000001ff */
[----:B------:R-:W-:Y:S01]  /*87b0*/  IMAD.MOV.U32 R12, RZ, RZ, 0x1 ;  /* 0x00000001ff0c7424 */ /* 0x000fe200078e00ff */
[----:B------:R-:W1:Y:S01]  /*87c0*/  LDCU.64 UR6, c[0x4][0x130] ;  /* 0x01002600ff0677ac */ /* 0x000e620008000a00 */
[----:B------:R-:W2:Y:S01]  /*87d0*/  LDC.64 R2, c[0x4][R2] ;  /* 0x0100000002027b82 */ /* 0x000ea20000000a00 */
[----:B------:R-:W-:Y:S01]  /*87e0*/  IMAD.MOV.U32 R13, RZ, RZ, RZ ;  /* 0x000000ffff0d7224 */ /* 0x000fe200078e00ff */
[----:B------:R-:W3:Y:S01]  /*87f0*/  LDCU.64 UR8, c[0x4][0x38] ;  /* 0x01000700ff0877ac */ /* 0x000ee20008000a00 */
[----:B0-----:R-:W-:Y:S01]  /*8800*/  MOV R4, UR4 ;  /* 0x0000000400047c02 */ /* 0x001fe20008000f00 */
[----:B------:R-:W-:-:S02]  /*8810*/  IMAD.U32 R5, RZ, RZ, UR5 ;  /* 0x00000005ff057e24 */ /* 0x000fc4000f8e00ff */
[----:B-1----:R-:W-:Y:S01]  /*8820*/  IMAD.U32 R6, RZ, RZ, UR6 ;  /* 0x00000006ff067e24 */ /* 0x002fe2000f8e00ff */
[----:B------:R-:W-:Y:S01]  /*8830*/  MOV R7, UR7 ;  /* 0x0000000700077c02 */ /* 0x000fe20008000f00 */
[----:B---3--:R-:W-:Y:S02]  /*8840*/  IMAD.U32 R10, RZ, RZ, UR8 ;  /* 0x00000008ff0a7e24 */ /* 0x008fe4000f8e00ff */
[----:B------:R-:W-:-:S07]  /*8850*/  IMAD.U32 R11, RZ, RZ, UR9 ;  /* 0x00000009ff0b7e24 */ /* 0x000fce000f8e00ff */
[----:B------:R-:W-:-:S07]  /*8860*/  LEPC R20, `(.L_x_179) ;  /* 0x000000001014794e */ /* 0x000fce0000000000 */
[----:B--2---:R-:W-:Y:S05]  /*8870*/  CALL.ABS.NOINC R2 ;  /* 0x0000000002007343 */ /* 0x004fea0003c00000 */
.L_x_179:
[----:B------:R-:W-:Y:S01]  /*8880*/  PRMT R0, RZ, 0x7610, R0 ;  /* 0x00007610ff007816 */ /* 0x000fe20000000000 */
[----:B------:R-:W-:Y:S06]  /*8890*/  BRA `(.L_x_152) ;  /* 0x00000000001c7947 */ /* 0x000fec0003800000 */
.L_x_176:
[----:B------:R-:W2:Y:S02]  /*88a0*/  LDG.E.64 R2, desc[UR36][R2.64] ;  /* 0x0000002402027981 */ /* 0x000ea4000c1e1b00 */
[----:B--2---:R-:W0:Y:S02]  /*88b0*/  I2F.U64 R0, R2 ;  /* 0x0000000200007312 */ /* 0x004e240000301000 */
[----:B0-----:R-:W-:Y:S01]  /*88c0*/  F2FP.BF16.F32.PACK_AB R0, RZ, R0 ;  /* 0x00000000ff00723e */ /* 0x001fe200000010ff */
[----:B------:R-:W-:Y:S06]  /*88d0*/  BRA `(.L_x_152) ;  /* 0x00000000000c7947 */ /* 0x000fec0003800000 */
.L_x_175:
[----:B------:R-:W2:Y:S02]  /*88e0*/  LDG.E R2, desc[UR36][R2.64] ;  /* 0x0000002402027981 */ /* 0x000ea4000c1e1900 */
[----:B--2---:R-:W-:-:S04]  /*88f0*/  I2FP.F32.U32 R0, R2 ;  /* 0x0000000200007245 */ /* 0x004fc80000201000 */
[----:B------:R-:W-:-:S07]  /*8900*/  F2FP.BF16.F32.PACK_AB R0, RZ, R0 ;  /* 0x00000000ff00723e */ /* 0x000fce00000010ff */
.L_x_152:
[----:B-----5:R-:W-:Y:S01]  /*8910*/  SHF.L.U32 R0, R0, 0x10, RZ ;  /* 0x0000001000007819 */ /* 0x020fe200000006ff */
[----:B------:R-:W0:Y:S04]  /*8920*/  LDCU.64 UR6, c[0x0][0x580] ;  /* 0x0000b000ff0677ac */ /* 0x000e280008000a00 */
        /* <DEDUP_REMOVED lines=20> */
.L_x_183:
[----:B-1----:R-:W-:-:S06]  /*8a70*/  SHF.L.U32 R5, R5, 0x10, RZ ;  /* 0x0000001005057819 */ /* 0x002fcc00000006ff */
[----:B------:R-:W1:Y:S02]  /*8a80*/  F2I.S64.TRUNC R4, R5 ;  /* 0x0000000500047311 */ /* 0x000e64000020d900 */
[----:B-1----:R1:W-:Y:S01]  /*8a90*/  STG.E.U8 desc[UR36][R2.64], R4 ;  /* 0x0000000402007986 */ /* 0x0023e2000c101124 */
[----:B------:R-:W-:Y:S05]  /*8aa0*/  BRA `(.L_x_185) ;  /* 0x0000000c006c7947 */ /* 0x000fea0003800000 */
.L_x_182:
        /* <DEDUP_REMOVED lines=10> */
.L_x_187:
[----:B-1----:R-:W-:-:S06]  /*8b50*/  IMAD.U32 R5, R5, 0x10000, RZ ;  /* 0x0001000005057824 */ /* 0x002fcc00078e00ff */
[----:B------:R-:W1:Y:S02]  /*8b60*/  F2I.FTZ.TRUNC.NTZ R5, R5 ;  /* 0x0000000500057305 */ /* 0x000e64000021f100 */
[----:B-1----:R3:W-:Y:S01]  /*8b70*/  STG.E desc[UR36][R2.64], R5 ;  /* 0x0000000502007986 */ /* 0x0027e2000c101924 */
[----:B------:R-:W-:Y:S05]  /*8b80*/  BRA `(.L_x_185) ;  /* 0x0000000c00347947 */ /* 0x000fea0003800000 */
.L_x_186:
[----:B-1----:R-:W-:-:S06]  /*8b90*/  SHF.L.U32 R5, R5, 0x10, RZ ;  /* 0x0000001005057819 */ /* 0x002fcc00000006ff */
[----:B------:R-:W1:Y:S02]  /*8ba0*/  F2I.FTZ.TRUNC.NTZ R5, R5 ;  /* 0x0000000500057305 */ /* 0x000e64000021f100 */
[----:B-1----:R1:W-:Y:S01]  /*8bb0*/  STG.E.U16 desc[UR36][R2.64], R5 ;  /* 0x0000000502007986 */ /* 0x0023e2000c101524 */
[----:B------:R-:W-:Y:S05]  /*8bc0*/  BRA `(.L_x_185) ;  /* 0x0000000c00247947 */ /* 0x000fea0003800000 */
.L_x_181:
[----:B------:R-:W-:-:S09]  /*8bd0*/  UISETP.GT.AND UP0, UPT, UR4, 0x6, UPT ;  /* 0x000000060400788c */ /* 0x000fd2000bf04270 */
[----:B------:R-:W-:Y:S05]  /*8be0*/  BRA.U UP0, `(.L_x_188) ;  /* 0x00000001002c7547 */ /* 0x000fea000b800000 */
[----:B------:R-:W-:-:S09]  /*8bf0*/  UISETP.NE.AND UP0, UPT, UR4, 0x5, UPT ;  /* 0x000000050400788c */ /* 0x000fd2000bf05270 */
[----:B------:R-:W-:Y:S05]  /*8c00*/  BRA.U !UP0, `(.L_x_189) ;  /* 0x0000000108147547 */ /* 0x000fea000b800000 */
[----:B------:R-:W-:-:S09]  /*8c10*/  UISETP.NE.AND UP0, UPT, UR4, 0x6, UPT ;  /* 0x000000060400788c */ /* 0x000fd2000bf05270 */
[----:B------:R-:W-:Y:S05]  /*8c20*/  BRA.U UP0, `(.L_x_184) ;  /* 0x0000000900307547 */ /* 0x000fea000b800000 */
[----:B-1----:R-:W-:-:S05]  /*8c30*/  IMAD.U32 R5, R5, 0x10000, RZ ;  /* 0x0001000005057824 */ /* 0x002fca00078e00ff */
[----:B------:R1:W-:Y:S01]  /*8c40*/  STG.E desc[UR36][R2.64], R5 ;  /* 0x0000000502007986 */ /* 0x0003e2000c101924 */
[----:B------:R-:W-:Y:S05]  /*8c50*/  BRA `(.L_x_185) ;  /* 0x0000000c00007947 */ /* 0x000fea0003800000 */
.L_x_189:
[----:B01----:R-:W-:-:S05]  /*8c60*/  IMAD.U32 R0, R5, 0x10000, RZ ;  /* 0x0001000005007824 */ /* 0x003fca00078e00ff */
[----:B------:R-:W-:-:S05]  /*8c70*/  F2FP.F16.F32.PACK_AB R0, RZ, R0 ;  /* 0x00000000ff00723e */ /* 0x000fca00000000ff */
[----:B------:R0:W-:Y:S01]  /*8c80*/  STG.E.U16 desc[UR36][R2.64], R0 ;  /* 0x0000000002007986 */ /* 0x0001e2000c101524 */
[----:B------:R-:W-:Y:S05]  /*8c90*/  BRA `(.L_x_185) ;  /* 0x0000000800f07947 */ /* 0x000fea0003800000 */
.L_x_188:
[----:B------:R-:W-:-:S09]  /*8ca0*/  UISETP.NE.AND UP0, UPT, UR4, 0x7, UPT ;  /* 0x000000070400788c */ /* 0x000fd2000bf05270 */
[----:B------:R-:W-:Y:S05]  /*8cb0*/  BRA.U !UP0, `(.L_x_190) ;  /* 0x0000000108347547 */ /* 0x000fea000b800000 */
[----:B------:R-:W-:-:S09]  /*8cc0*/  UISETP.NE.AND UP0, UPT, UR4, 0x8, UPT ;  /* 0x000000080400788c */ /* 0x000fd2000bf05270 */
[----:B------:R-:W-:Y:S05]  /*8cd0*/  BRA.U !UP0, `(.L_x_191) ;  /* 0x0000000108187547 */ /* 0x000fea000b800000 */
[----:B------:R-:W-:-:S09]  /*8ce0*/  UISETP.NE.AND UP0, UPT, UR4, 0x9, UPT ;  /* 0x000000090400788c */ /* 0x000fd2000bf05270 */
[----:B------:R-:W-:Y:S05]  /*8cf0*/  BRA.U UP0, `(.L_x_184) ;  /* 0x0000000500fc7547 */ /* 0x000fea000b800000 */
[----:B-1----:R-:W-:Y:S01]  /*8d00*/  SHF.L.U32 R4, R5, 0x10, RZ ;  /* 0x0000001005047819 */ /* 0x002fe200000006ff */
[----:B------:R-:W-:-:S05]  /*8d10*/  IMAD.MOV.U32 R5, RZ, RZ, RZ ;  /* 0x000000ffff057224 */ /* 0x000fca00078e00ff */
[----:B------:R1:W-:Y:S01]  /*8d20*/  STG.E.64 desc[UR36][R2.64], R4 ;  /* 0x0000000402007986 */ /* 0x0003e2000c101b24 */
[----:B------:R-:W-:Y:S05]  /*8d30*/  BRA `(.L_x_185) ;  /* 0x0000000800c87947 */ /* 0x000fea0003800000 */
.L_x_191:
[----:B-1----:R-:W-:-:S05]  /*8d40*/  IMAD.U32 R5, R5, 0x10000, RZ ;  /* 0x0001000005057824 */ /* 0x002fca00078e00ff */
[----:B------:R-:W-:-:S04]  /*8d50*/  F2FP.F16.F32.PACK_AB R5, RZ, R5 ;  /* 0x00000005ff05723e */ /* 0x000fc800000000ff */
[----:B------:R-:W-:-:S05]  /*8d60*/  PRMT R5, R5, 0x5410, RZ ;  /* 0x0000541005057816 */ /* 0x000fca00000000ff */
[----:B------:R1:W-:Y:S01]  /*8d70*/  STG.E desc[UR36][R2.64], R5 ;  /* 0x0000000502007986 */ /* 0x0003e2000c101924 */
[----:B------:R-:W-:Y:S05]  /*8d80*/  BRA `(.L_x_185) ;  /* 0x0000000800b47947 */ /* 0x000fea0003800000 */
.L_x_190:
[----:B-1----:R-:W-:-:S05]  /*8d90*/  SHF.L.U32 R4, R5, 0x10, RZ ;  /* 0x0000001005047819 */ /* 0x002fca00000006ff */
[----:B------:R-:W-:-:S06]  /*8da0*/  FMUL.FTZ R4, R4, 1 ;  /* 0x3f80000004047820 */ /* 0x000fcc0000410000 */
[----:B------:R-:W1:Y:S02]  /*8db0*/  F2F.F64.F32 R4, R4 ;  /* 0x0000000400047310 */ /* 0x000e640000201800 */
[----:B-1----:R1:W-:Y:S01]  /*8dc0*/  STG.E.64 desc[UR36][R2.64], R4 ;  /* 0x0000000402007986 */ /* 0x0023e2000c101b24 */
[----:B------:R-:W-:Y:S05]  /*8dd0*/  BRA `(.L_x_185) ;  /* 0x0000000800a07947 */ /* 0x000fea0003800000 */
.L_x_180:
        /* <DEDUP_REMOVED lines=10> */
[----:B-1----:R-:W-:-:S06]  /*8e80*/  IMAD.U32 R5, R5, 0x10000, RZ ;  /* 0x0001000005057824 */ /* 0x002fcc00078e00ff */
[----:B------:R-:W1:Y:S02]  /*8e90*/  F2I.FTZ.U32.TRUNC.NTZ R5, R5 ;  /* 0x0000000500057305 */ /* 0x000e64000021f000 */
[----:B-1----:R1:W-:Y:S01]  /*8ea0*/  STG.E.U16 desc[UR36][R2.64], R5 ;  /* 0x0000000502007986 */ /* 0x0023e2000c101524 */
[----:B------:R-:W-:Y:S05]  /*8eb0*/  BRA `(.L_x_185) ;  /* 0x0000000800687947 */ /* 0x000fea0003800000 */
.L_x_195:
[----:B-1----:R-:W-:Y:S01]  /*8ec0*/  IMAD.U32 R5, R5, 0x10000, RZ ;  /* 0x0001000005057824 */ /* 0x002fe200078e00ff */
[----:B------:R-:W-:Y:S01]  /*8ed0*/  BSSY.RECONVERGENT B0, `(.L_x_196) ;  /* 0x0000013000007945 */ /* 0x000fe20003800200 */
[----:B0-----:R-:W-:-:S03]  /*8ee0*/  MOV R0, 0x80 ;  /* 0x0000008000007802 */ /* 0x001fc60000000f00 */
        /* <DEDUP_REMOVED lines=14> */
[----:B------:R-:W-:-:S07]  /*8fd0*/  IMAD.MOV.U32 R0, RZ, RZ, R4 ;  /* 0x000000ffff007224 */ /* 0x000fce00078e0004 */
.L_x_198:
[----:B------:R-:W-:-:S04]  /*8fe0*/  SHF.R.U32.HI R5, RZ, 0x18, R5 ;  /* 0x00000018ff057819 */ /* 0x000fc80000011605 */
[----:B------:R-:W-:-:S07]  /*8ff0*/  LOP3.LUT R0, R0, 0x80, R5, 0xf8, !PT ;  /* 0x0000008000007812 */ /* 0x000fce00078ef805 */
.L_x_197:
[----:B------:R-:W-:Y:S05]  /*9000*/  BSYNC.RECONVERGENT B0 ;  /* 0x0000000000007941 */ /* 0x000fea0003800200 */
.L_x_196:
[----:B------:R0:W-:Y:S01]  /*9010*/  STG.E.U8 desc[UR36][R2.64], R0 ;  /* 0x0000000002007986 */ /* 0x0001e2000c101124 */
[----:B------:R-:W-:Y:S05]  /*9020*/  BRA `(.L_x_185) ;  /* 0x00000008000c7947 */ /* 0x000fea0003800000 */
.L_x_194:
[----:B-1----:R-:W-:Y:S01]  /*9030*/  IMAD.U32 R5, R5, 0x10000, RZ ;  /* 0x0001000005057824 */ /* 0x002fe200078e00ff */
[----:B------:R-:W-:Y:S01]  /*9040*/  BSSY.RECONVERGENT B0, `(.L_x_199) ;  /* 0x0000013000007945 */ /* 0x000fe20003800200 */
[----:B0-----:R-:W-:-:S03]  /*9050*/  HFMA2 R0, -RZ, RZ, 0, 7.62939453125e-06 ;  /* 0x00000080ff007431 */ /* 0x001fc600000001ff */
        /* <DEDUP_REMOVED lines=15> */
.L_x_201:
[----:B------:R-:W-:-:S04]  /*9150*/  SHF.R.U32.HI R5, RZ, 0x18, R5 ;  /* 0x00000018ff057819 */ /* 0x000fc80000011605 */
[----:B------:R-:W-:-:S07]  /*9160*/  LOP3.LUT R0, R0, 0x80, R5, 0xf8, !PT ;  /* 0x0000008000007812 */ /* 0x000fce00078ef805 */
.L_x_200:
[----:B------:R-:W-:Y:S05]  /*9170*/  BSYNC.RECONVERGENT B0 ;  /* 0x0000000000007941 */ /* 0x000fea0003800200 */
.L_x_199:
[----:B------:R0:W-:Y:S01]  /*9180*/  STG.E.U8 desc[UR36][R2.64], R0 ;  /* 0x0000000002007986 */ /* 0x0001e2000c101124 */
[----:B------:R-:W-:Y:S05]  /*9190*/  BRA `(.L_x_185) ;  /* 0x0000000400b07947 */ /* 0x000fea0003800000 */
.L_x_193:
        /* <DEDUP_REMOVED lines=12> */
[----:B------:R-:W-:Y:S01]  /*9260*/  HFMA2 R5, -RZ, RZ, 0, 1.5199184417724609375e-05 ;  /* 0x000000ffff057431 */ /* 0x000fe200000001ff */
[----:B------:R-:W-:-:S04]  /*9270*/  @P1 LOP3.LUT R0, R0, 0x1, RZ, 0xc0, !PT ;  /* 0x0000000100001812 */ /* 0x000fc800078ec0ff */
[----:B------:R-:W-:Y:S01]  /*9280*/  @P1 ISETP.EQ.U32.AND P2, PT, R0, 0x1, P0 ;  /* 0x000000010000180c */ /* 0x000fe20000742070 */
[----:B------:R-:W-:Y:S01]  /*9290*/  @P1 VIADD R0, R6, 0x1 ;  /* 0x0000000106001836 */ /* 0x000fe20000000000 */
[----:B------:R-:W-:Y:S02]  /*92a0*/  PLOP3.LUT P0, PT, PT, PT, PT, 0x80, 0x8 ;  /* 0x000000000008781c */ /* 0x000fe40003f0f070 */
[----:B------:R-:W-:-:S13]  /*92b0*/  @P1 PLOP3.LUT P0, PT, P2, PT, PT, 0x80, 0x8 ;  /* 0x000000000008181c */ /* 0x000fda000170f070 */
[----:B------:R-:W-:-:S05]  /*92c0*/  @!P0 IMAD.MOV R0, RZ, RZ, R6 ;  /* 0x000000ffff008224 */ /* 0x000fca00078e0206 */
[----:B------:R-:W-:-:S05]  /*92d0*/  @P1 MOV R5, R0 ;  /* 0x0000000000051202 */ /* 0x000fca0000000f00 */
[----:B------:R0:W-:Y:S01]  /*92e0*/  STG.E.U8 desc[UR36][R2.64], R5 ;  /* 0x0000000502007986 */ /* 0x0001e2000c101124 */
[----:B------:R-:W-:Y:S05]  /*92f0*/  BRA `(.L_x_185) ;  /* 0x0000000400587947 */ /* 0x000fea0003800000 */
.L_x_203:
[----:B-1----:R-:W-:-:S06]  /*9300*/  IMAD.U32 R5, R5, 0x10000, RZ ;  /* 0x0001000005057824 */ /* 0x002fcc00078e00ff */
[----:B------:R-:W1:Y:S02]  /*9310*/  F2I.U64.TRUNC R4, R5 ;  /* 0x0000000500047311 */ /* 0x000e64000020d800 */
[----:B-1----:R1:W-:Y:S01]  /*9320*/  STG.E.64 desc[UR36][R2.64], R4 ;  /* 0x0000000402007986 */ /* 0x0023e2000c101b24 */
[----:B------:R-:W-:Y:S05]  /*9330*/  BRA `(.L_x_185) ;  /* 0x0000000400487947 */ /* 0x000fea0003800000 */
.L_x_202:
[----:B-1----:R-:W-:-:S06]  /*9340*/  IMAD.U32 R5, R5, 0x10000, RZ ;  /* 0x0001000005057824 */ /* 0x002fcc00078e00ff */
[----:B------:R-:W1:Y:S02]  /*9350*/  F2I.FTZ.U32.TRUNC.NTZ R5, R5 ;  /* 0x0000000500057305 */ /* 0x000e64000021f000 */
[----:B-1----:R1:W-:Y:S01]  /*9360*/  STG.E desc[UR36][R2.64], R5 ;  /* 0x0000000502007986 */ /* 0x0023e2000c101924 */
[----:B------:R-:W-:Y:S05]  /*9370*/  BRA `(.L_x_185) ;  /* 0x0000000400387947 */ /* 0x000fea0003800000 */
.L_x_192:
[----:B------:R-:W-:-:S09]  /*9380*/  UISETP.GT.AND UP0, UPT, UR4, 0xe, UPT ;  /* 0x0000000e0400788c */ /* 0x000fd2000bf04270 */
[----:B------:R-:W-:Y:S05]  /*9390*/  BRA.U UP0, `(.L_x_204) ;  /* 0x00000001003c7547 */ /* 0x000fea000b800000 */
[----:B------:R-:W-:-:S09]  /*93a0*/  UISETP.NE.AND UP0, UPT, UR4, 0xa, UPT ;  /* 0x0000000a0400788c */ /* 0x000fd2000bf05270 */
[----:B------:R-:W-:Y:S05]  /*93b0*/  BRA.U !UP0, `(.L_x_205) ;  /* 0x00000001081c7547 */ /* 0x000fea000b800000 */
[----:B------:R-:W-:-:S09]  /*93c0*/  UISETP.NE.AND UP0, UPT, UR4, 0xb, UPT ;  /* 0x0000000b0400788c */ /* 0x000fd2000bf05270 */
[----:B------:R-:W-:Y:S05]  /*93d0*/  BRA.U UP0, `(.L_x_184) ;  /* 0x0000000100447547 */ /* 0x000fea000b800000 */
[----:B-1----:R-:W-:-:S04]  /*93e0*/  SHF.L.U32 R5, R5, 0x10, RZ ;  /* 0x0000001005057819 */ /* 0x002fc800000006ff */
[----:B------:R-:W-:-:S04]  /*93f0*/  FSETP.NEU.FTZ.AND P0, PT, R5, RZ, PT ;  /* 0x000000ff0500720b */ /* 0x000fc80003f1d000 */
[----:B------:R-:W-:-:S05]  /*9400*/  SEL R5, RZ, 0x1, !P0 ;  /* 0x00000001ff057807 */ /* 0x000fca0004000000 */
[----:B------:R1:W-:Y:S01]  /*9410*/  STG.E.U8 desc[UR36][R2.64], R5 ;  /* 0x0000000502007986 */ /* 0x0003e2000c101124 */
[----:B------:R-:W-:Y:S05]  /*9420*/  BRA `(.L_x_185) ;  /* 0x00000004000c7947 */ /* 0x000fea0003800000 */
.L_x_205:
[----:B-1----:R-:W-:Y:S01]  /*9430*/  IMAD.U32 R5, R5, 0x10000, RZ ;  /* 0x0001000005057824 */ /* 0x002fe200078e00ff */
[----:B------:R-:W-:-:S03]  /*9440*/  CS2R R6, SRZ ;  /* 0x0000000000067805 */ /* 0x000fc6000001ff00 */
[----:B------:R-:W-:-:S06]  /*9450*/  FMUL.FTZ R5, R5, 1 ;  /* 0x3f80000005057820 */ /* 0x000fcc0000410000 */
[----:B------:R-:W1:Y:S02]  /*9460*/  F2F.F64.F32 R4, R5 ;  /* 0x0000000500047310 */ /* 0x000e640000201800 */
[----:B-1----:R1:W-:Y:S01]  /*9470*/  STG.E.128 desc[UR36][R2.64], R4 ;  /* 0x0000000402007986 */ /* 0x0023e2000c101d24 */
[----:B------:R-:W-:Y:S05]  /*9480*/  BRA `(.L_x_185) ;  /* 0x0000000000f47947 */ /* 0x000fea0003800000 */
.L_x_204:
[----:B------:R-:W-:-:S09]  /*9490*/  UISETP.NE.AND UP0, UPT, UR4, 0xf, UPT ;  /* 0x0000000f0400788c */ /* 0x000fd2000bf05270 */
[----:B------:R-:W-:Y:S05]  /*94a0*/  BRA.U !UP0, `(.L_x_206) ;  /* 0x0000000108e87547 */ /* 0x000fea000b800000 */
[----:B------:R-:W-:-:S09]  /*94b0*/  UISETP.NE.AND UP0, UPT, UR4, 0x17, UPT ;  /* 0x000000170400788c */ /* 0x000fd2000bf05270 */
[----:B------:R-:W-:Y:S05]  /*94c0*/  BRA.U !UP0, `(.L_x_207) ;  /* 0x0000000108907547 */ /* 0x000fea000b800000 */
[----:B------:R-:W-:-:S09]  /*94d0*/  UISETP.NE.AND UP0, UPT, UR4, 0x18, UPT ;  /* 0x000000180400788c */ /* 0x000fd2000bf05270 */
[----:B------:R-:W-:Y:S05]  /*94e0*/  BRA.U !UP0, `(.L_x_208) ;  /* 0x0000000108447547 */ /* 0x000fea000b800000 */
.L_x_184:
        /* <DEDUP_REMOVED lines=8> */
[----:B0-----:R-:W-:Y:S01]  /*9570*/  IMAD.U32 R4, RZ, RZ, UR4 ;  /* 0x00000004ff047e24 */ /* 0x001fe2000f8e00ff */
[----:B-1----:R-:W-:Y:S01]  /*9580*/  MOV R5, UR5 ;  /* 0x0000000500057c02 */ /* 0x002fe20008000f00 */
[----:B----4-:R-:W-:-:S02]  /*9590*/  IMAD.U32 R6, RZ, RZ, UR6 ;  /* 0x00000006ff067e24 */ /* 0x010fc4000f8e00ff */
[----:B------:R-:W-:Y:S01]  /*95a0*/  IMAD.U32 R7, RZ, RZ, UR7 ;  /* 0x00000007ff077e24 */ /* 0x000fe2000f8e00ff */
[----:B-----5:R-:W-:Y:S01]  /*95b0*/  MOV R10, UR8 ;  /* 0x00000008000a7c02 */ /* 0x020fe20008000f00 */
[----:B--2---:R-:W-:-:S07]  /*95c0*/  IMAD.U32 R11, RZ, RZ, UR9 ;  /* 0x00000009ff0b7e24 */ /* 0x004fce000f8e00ff */
[----:B------:R-:W-:-:S07]  /*95d0*/  LEPC R20, `(.L_x_209) ;  /* 0x000000001014794e */ /* 0x000fce0000000000 */
[----:B---3--:R-:W-:Y:S05]  /*95e0*/  CALL.ABS.NOINC R2 ;  /* 0x0000000002007343 */ /* 0x008fea0003c00000 */
.L_x_209:
[----:B------:R-:W-:Y:S05]  /*95f0*/  BRA `(.L_x_185) ;  /* 0x0000000000987947 */ /* 0x000fea0003800000 */
.L_x_208:
[----:B-1----:R-:W-:Y:S01]  /*9600*/  IMAD.U32 R7, R5, 0x10000, RZ ;  /* 0x0001000005077824 */ /* 0x002fe200078e00ff */
[----:B------:R-:W-:Y:S01]  /*9610*/  BSSY.RECONVERGENT B0, `(.L_x_210) ;  /* 0x000000c000007945 */ /* 0x000fe20003800200 */
[----:B0-----:R-:W-:-:S03]  /*9620*/  MOV R0, 0x7f ;  /* 0x0000007f00007802 */ /* 0x001fc60000000f00 */
        /* <DEDUP_REMOVED lines=10> */
.L_x_211:
[----:B------:R-:W-:Y:S05]  /*96d0*/  BSYNC.RECONVERGENT B0 ;  /* 0x0000000000007941 */ /* 0x000fea0003800200 */
.L_x_210:
[----:B------:R-:W-:-:S05]  /*96e0*/  LOP3.LUT R5, R0, 0x80, R5, 0xf8, !PT ;  /* 0x0000008000057812 */ /* 0x000fca00078ef805 */
[----:B------:R0:W-:Y:S01]  /*96f0*/  STG.E.U8 desc[UR36][R2.64], R5 ;  /* 0x0000000502007986 */ /* 0x0001e2000c101124 */
[----:B------:R-:W-:Y:S05]  /*9700*/  BRA `(.L_x_185) ;  /* 0x0000000000547947 */ /* 0x000fea0003800000 */
.L_x_207:
[----:B-1----:R-:W-:Y:S01]  /*9710*/  IMAD.U32 R5, R5, 0x10000, RZ ;  /* 0x0001000005057824 */ /* 0x002fe200078e00ff */
[----:B------:R-:W-:Y:S04]  /*9720*/  BSSY.RECONVERGENT B0, `(.L_x_212) ;  /* 0x000000e000007945 */ /* 0x000fe80003800200 */
        /* <DEDUP_REMOVED lines=10> */
.L_x_213:
[----:B0-----:R-:W-:Y:S01]  /*97d0*/  IMAD.MOV.U32 R0, RZ, RZ, 0x7f ;  /* 0x0000007fff007424 */ /* 0x001fe200078e00ff */
[----:B------:R-:W-:-:S04]  /*97e0*/  ISETP.GT.U32.AND P0, PT, R4, 0x7f800000, PT ;  /* 0x7f8000000400780c */ /* 0x000fc80003f04070 */
[----:B------:R-:W-:-:S09]  /*97f0*/  SEL R0, R0, 0x7c, P0 ;  /* 0x0000007c00007807 */ /* 0x000fd20000000000 */
.L_x_214:
[----:B------:R-:W-:Y:S05]  /*9800*/  BSYNC.RECONVERGENT B0 ;  /* 0x0000000000007941 */ /* 0x000fea0003800200 */
.L_x_212:
[----:B------:R-:W-:-:S04]  /*9810*/  SHF.R.U32.HI R5, RZ, 0x18, R5 ;  /* 0x00000018ff057819 */ /* 0x000fc80000011605 */
[----:B------:R-:W-:-:S05]  /*9820*/  LOP3.LUT R5, R0, 0x80, R5, 0xf8, !PT ;  /* 0x0000008000057812 */ /* 0x000fca00078ef805 */
[----:B------:R0:W-:Y:S01]  /*9830*/  STG.E.U8 desc[UR36][R2.64], R5 ;  /* 0x0000000502007986 */ /* 0x0001e2000c101124 */
[----:B------:R-:W-:Y:S05]  /*9840*/  BRA `(.L_x_185) ;  /* 0x0000000000047947 */ /* 0x000fea0003800000 */
.L_x_206:
[----:B-1----:R1:W-:Y:S02]  /*9850*/  STG.E.U16 desc[UR36][R2.64], R5 ;  /* 0x0000000502007986 */ /* 0x0023e4000c101524 */
.L_x_185:
[----:B------:R-:W-:-:S07]  /*9860*/  IADD3 R17, PT, PT, R17, 0x80, RZ ;  /* 0x0000008011117810 */ /* 0x000fce0007ffe0ff */
.L_x_145:
[----:B------:R-:W-:Y:S05]  /*9870*/  BSYNC.RECONVERGENT B6 ;  /* 0x0000000000067941 */ /* 0x000fea0003800200 */
.L_x_144:
[----:B------:R-:W5:Y:S02]  /*9880*/  LDCU UR4, c[0x0][0x380] ;  /* 0x00007000ff0477ac */ /* 0x000f640008000800 */
[----:B-----5:R-:W-:-:S13]  /*9890*/  ISETP.GE.AND P0, PT, R17, UR4, PT ;  /* 0x0000000411007c0c */ /* 0x020fda000bf06270 */
[----:B------:R-:W-:Y:S05]  /*98a0*/  @P0 EXIT ;  /* 0x000000000000094d */ /* 0x000fea0003800000 */
        /* <DEDUP_REMOVED lines=296> */
[----:B------:R-:W2:Y:S03]  /*ab30*/  LDCU.64 UR8, c[0x0][0x578] ;  /* 0x0000af00ff0877ac */ /* 0x000ea60008000a00 */
[----:B0-----:R-:W-:-:S05]  /*ab40*/  IMAD.HI.U32 R2, R5, UR4, R4 ;  /* 0x0000000405027c27 */ /* 0x001fca000f8e0004 */
[----:B------:R-:W-:-:S05]  /*ab50*/  SHF.R.U32.HI R2, RZ, UR5, R2 ;  /* 0x00000005ff027c19 */ /* 0x000fca0008011602 */
[----:B------:R-:W-:-:S04]  /*ab60*/  IMAD.MOV R3, RZ, RZ, -R2 ;  /* 0x000000ffff037224 */ /* 0x000fc800078e0a02 */
[----:B-1----:R-:W-:-:S04]  /*ab70*/  IMAD R5, R3, UR6, R5 ;  /* 0x0000000603057c24 */ /* 0x002fc8000f8e0205 */
[C---:B--2---:R-:W-:Y:S02]  /*ab80*/  IMAD R16, R5.reuse, UR8, R16 ;  /* 0x0000000805107c24 */ /* 0x044fe4000f8e0210 */
[----:B------:R-:W-:-:S07]  /*ab90*/  IMAD R0, R5, UR9, R0 ;  /* 0x0000000905007c24 */ /* 0x000fce000f8e0200 */
.L_x_215:
[----:B------:R-:W0:Y:S01]  /*aba0*/  LDCU.128 UR8, c[0x0][0x580] ;  /* 0x0000b000ff0877ac */ /* 0x000e220008000c00 */
[----:B------:R-:W-:-:S04]  /*abb0*/  UPRMT UR4, UR41, 0x9910, URZ ;  /* 0x0000991029047896 */ /* 0x000fc800080000ff */
[----:B------:R-:W-:Y:S01]  /*abc0*/  UISETP.GT.AND UP0, UPT, UR4, 0x9, UPT ;  /* 0x000000090400788c */ /* 0x000fe2000bf04270 */
[----:B0-----:R-:W-:Y:S02]  /*abd0*/  IADD3 R16, P0, PT, R16, UR8, RZ ;  /* 0x0000000810107c10 */ /* 0x001fe4000ff1e0ff */
[----:B-1234-:R-:W-:-:S03]  /*abe0*/  IADD3 R2, P1, PT, R0, UR10, RZ ;  /* 0x0000000a00027c10 */ /* 0x01efc6000ff3e0ff */
[----:B------:R-:W-:Y:S01]  /*abf0*/  IMAD.X R17, RZ, RZ, UR9, P0 ;  /* 0x00000009ff117e24 */ /* 0x000fe200080e06ff */
[----:B------:R-:W-:Y:S02]  /*ac00*/  IADD3.X R3, PT, PT, RZ, UR11, RZ, P1, !PT ;  /* 0x0000000bff037c10 */ /* 0x000fe40008ffe4ff */
[----:B------:R-:W-:Y:S07]  /*ac10*/  BRA.U UP0, `(.L_x_216) ;  /* 0x0000000500207547 */ /* 0x000fee000b800000 */
        /* <DEDUP_REMOVED lines=12> */
.L_x_219:
[----:B------:R-:W2:Y:S02]  /*ace0*/  LDG.E.U8 R2, desc[UR36][R2.64] ;  /* 0x0000002402027981 */ /* 0x000ea4000c1e1100 */
[----:B--2---:R-:W-:-:S04]  /*acf0*/  I2FP.F32.U32 R0, R2 ;  /* 0x0000000200007245 */ /* 0x004fc80000201000 */
[----:B------:R-:W-:Y:S01]  /*ad00*/  F2FP.BF16.F32.PACK_AB R0, RZ, R0 ;  /* 0x00000000ff00723e */ /* 0x000fe200000010ff */
[----:B------:R-:W-:Y:S06]  /*ad10*/  BRA `(.L_x_221) ;  /* 0x0000000c00a47947 */ /* 0x000fec0003800000 */
.L_x_218:
        /* <DEDUP_REMOVED lines=10> */
.L_x_223:
[----:B------:R-:W2:Y:S02]  /*adc0*/  LDG.E R2, desc[UR36][R2.64] ;  /* 0x0000002402027981 */ /* 0x000ea4000c1e1900 */
[----:B--2---:R-:W-:-:S04]  /*add0*/  I2FP.F32.S32 R0, R2 ;  /* 0x0000000200007245 */ /* 0x004fc80000201400 */
[----:B------:R-:W-:Y:S01]  /*ade0*/  F2FP.BF16.F32.PACK_AB R0, RZ, R0 ;  /* 0x00000000ff00723e */ /* 0x000fe200000010ff */
[----:B------:R-:W-:Y:S06]  /*adf0*/  BRA `(.L_x_221) ;  /* 0x0000000c006c7947 */ /* 0x000fec0003800000 */
.L_x_222:
[----:B------:R-:W2:Y:S02]  /*ae00*/  LDG.E.U16 R2, desc[UR36][R2.64] ;  /* 0x0000002402027981 */ /* 0x000ea4000c1e1500 */
[----:B--2---:R-:W0:Y:S02]  /*ae10*/  I2F.S16 R0, R2 ;  /* 0x0000000200007306 */ /* 0x004e240000101400 */
[----:B0-----:R-:W-:Y:S01]  /*ae20*/  F2FP.BF16.F32.PACK_AB R0, RZ, R0 ;  /* 0x00000000ff00723e */ /* 0x001fe200000010ff */
[----:B------:R-:W-:Y:S06]  /*ae30*/  BRA `(.L_x_221) ;  /* 0x0000000c005c7947 */ /* 0x000fec0003800000 */
.L_x_217:
        /* <DEDUP_REMOVED lines=9> */
.L_x_225:
[----:B------:R-:W2:Y:S02]  /*aed0*/  LDG.E.U16 R0, desc[UR36][R2.64] ;  /* 0x0000002402007981 */ /* 0x000ea4000c1e1500 */
[----:B--2---:R-:W-:-:S05]  /*aee0*/  HADD2.F32 R0, -RZ, R0.H0_H0 ;  /* 0x20000000ff007230 */ /* 0x004fca0000004100 */
[----:B------:R-:W-:Y:S01]  /*aef0*/  F2FP.BF16.F32.PACK_AB R0, RZ, R0 ;  /* 0x00000000ff00723e */ /* 0x000fe200000010ff */
[----:B------:R-:W-:Y:S06]  /*af00*/  BRA `(.L_x_221) ;  /* 0x0000000c00287947 */ /* 0x000fec0003800000 */
.L_x_224:
        /* <DEDUP_REMOVED lines=9> */
.L_x_227:
[----:B------:R-:W2:Y:S02]  /*afa0*/  LDG.E.U16 R2, desc[UR36][R2.64] ;  /* 0x0000002402027981 */ /* 0x000ea4000c1e1500 */
[----:B--2---:R-:W-:-:S05]  /*afb0*/  HADD2.F32 R0, -RZ, R2.H0_H0 ;  /* 0x20000002ff007230 */ /* 0x004fca0000004100 */
[----:B------:R-:W-:Y:S01]  /*afc0*/  F2FP.BF16.F32.PACK_AB R0, RZ, R0 ;  /* 0x00000000ff00723e */ /* 0x000fe200000010ff */
[----:B------:R-:W-:Y:S06]  /*afd0*/  BRA `(.L_x_221) ;  /* 0x0000000800f47947 */ /* 0x000fec0003800000 */
.L_x_226:
        /* <DEDUP_REMOVED lines=12> */
.L_x_216:
        /* <DEDUP_REMOVED lines=13> */
.L_x_230:
        /* <DEDUP_REMOVED lines=12> */
.L_x_229:
        /* <DEDUP_REMOVED lines=27> */
.L_x_232:
        /* <DEDUP_REMOVED lines=13> */
.L_x_231:
[----:B------:R0:W5:Y:S01]  /*b4b0*/  LDG.E.U16 R0, desc[UR36][R2.64] ;  /* 0x0000002402007981 */ /* 0x000162000c1e1500 */
[----:B------:R-:W-:Y:S05]  /*b4c0*/  BRA `(.L_x_221) ;  /* 0x0000000400b87947 */ /* 0x000fea0003800000 */
.L_x_228:
        /* <DEDUP_REMOVED lines=12> */
.L_x_235:
        /* <DEDUP_REMOVED lines=21> */
.L_x_239:
[----:B------:R-:W-:Y:S05]  /*b6e0*/  BSYNC.RECONVERGENT B1 ;  /* 0x0000000000017941 */ /* 0x000fea0003800200 */
.L_x_238:
[----:B------:R-:W-:Y:S01]  /*b6f0*/  IMAD.SHL.U32 R0, R0, 0x100000, RZ ;  /* 0x0010000000007824 */ /* 0x000fe200078e00ff */
[----:B------:R-:W-:-:S04]  /*b700*/  LEA R2, R2, 0x3b800000, 0x17 ;  /* 0x3b80000002027811 */ /* 0x000fc800078eb8ff */
[----:B------:R-:W-:-:S07]  /*b710*/  LOP3.LUT R0, R2, R0, R7, 0xfe, !PT ;  /* 0x0000000002007212 */ /* 0x000fce00078efe07 */
.L_x_237:
[----:B------:R-:W-:Y:S05]  /*b720*/  BSYNC.RECONVERGENT B0 ;  /* 0x0000000000007941 */ /* 0x000fea0003800200 */
.L_x_236:
[----:B------:R-:W-:Y:S01]  /*b730*/  F2FP.BF16.F32.PACK_AB R0, RZ, R0 ;  /* 0x00000000ff00723e */ /* 0x000fe200000010ff */
[----:B------:R-:W-:Y:S06]  /*b740*/  BRA `(.L_x_221) ;  /* 0x0000000400187947 */ /* 0x000fec0003800000 */
.L_x_234:
        /* <DEDUP_REMOVED lines=21> */
.L_x_243:
[----:B------:R-:W-:Y:S05]  /*b8a0*/  BSYNC.RECONVERGENT B1 ;  /* 0x0000000000017941 */ /* 0x000fea0003800200 */
.L_x_242:
[----:B------:R-:W-:Y:S01]  /*b8b0*/  IMAD.SHL.U32 R0, R0, 0x200000, RZ ;  /* 0x0020000000007824 */ /* 0x000fe200078e00ff */
[----:B------:R-:W-:-:S04]  /*b8c0*/  LEA R2, R2, 0x37800000, 0x17 ;  /* 0x3780000002027811 */ /* 0x000fc800078eb8ff */
[----:B------:R-:W-:-:S07]  /*b8d0*/  LOP3.LUT R0, R2, R0, R7, 0xfe, !PT ;  /* 0x0000000002007212 */ /* 0x000fce00078efe07 */
.L_x_241:
[----:B------:R-:W-:Y:S05]  /*b8e0*/  BSYNC.RECONVERGENT B0 ;  /* 0x0000000000007941 */ /* 0x000fea0003800200 */
.L_x_240:
[----:B------:R-:W-:Y:S01]  /*b8f0*/  F2FP.BF16.F32.PACK_AB R0, RZ, R0 ;  /* 0x00000000ff00723e */ /* 0x000fe200000010ff */
[----:B------:R-:W-:Y:S06]  /*b900*/  BRA `(.L_x_221) ;  /* 0x0000000000a87947 */ /* 0x000fec0003800000 */
.L_x_233:
        /* <DEDUP_REMOVED lines=14> */
.L_x_247:
[----:B------:R-:W-:Y:S05]  /*b9f0*/  BSYNC.RECONVERGENT B0 ;  /* 0x0000000000007941 */ /* 0x000fea0003800200 */
.L_x_246:
[----:B------:R-:W-:Y:S01]  /*ba00*/  F2FP.BF16.F32.PACK_AB R0, RZ, R0 ;  /* 0x00000000ff00723e */ /* 0x000fe200000010ff */
[----:B------:R-:W-:Y:S06]  /*ba10*/  BRA `(.L_x_221) ;  /* 0x0000000000647947 */ /* 0x000fec0003800000 */
.L_x_220:
[----:B------:R-:W-:Y:S01]  /*ba20*/  MOV R0, 0x0 ;  /* 0x0000000000007802 */ /* 0x000fe20000000f00 */
[----:B------:R-:W0:Y:S01]  /*ba30*/  LDCU.64 UR4, c[0x4][0x128] ;  /* 0x01002500ff0477ac */ /* 0x000e220008000a00 */
[----:B------:R-:W-:Y:S02]  /*ba40*/  HFMA2 R12, -RZ, RZ, 0, 5.9604644775390625e-08 ;  /* 0x00000001ff0c7431 */ /* 0x000fe400000001ff */
[----:B------:R-:W-:Y:S01]  /*ba50*/  IMAD.MOV.U32 R8, RZ, RZ, 0x4e ;  /* 0x0000004eff087424 */ /* 0x000fe200078e00ff */
[----:B------:R1:W2:Y:S01]  /*ba60*/  LDC.64 R2, c[0x4][R0] ;  /* 0x0100000000027b82 */ /* 0x0002a20000000a00 */
[----:B------:R-:W3:Y:S01]  /*ba70*/  LDCU.64 UR6, c[0x4][0x130] ;  /* 0x01002600ff0677ac */ /* 0x000ee20008000a00 */
[----:B------:R-:W-:Y:S01]  /*ba80*/  IMAD.MOV.U32 R13, RZ, RZ, RZ ;  /* 0x000000ffff0d7224 */ /* 0x000fe200078e00ff */
[----:B------:R-:W4:Y:S01]  /*ba90*/  LDCU.64 UR8, c[0x4][0x38] ;  /* 0x01000700ff0877ac */ /* 0x000f220008000a00 */
[----:B0-----:R-:W-:Y:S01]  /*baa0*/  IMAD.U32 R4, RZ, RZ, UR4 ;  /* 0x00000004ff047e24 */ /* 0x001fe2000f8e00ff */
[----:B------:R-:W-:Y:S01]  /*bab0*/  MOV R5, UR5 ;  /* 0x0000000500057c02 */ /* 0x000fe20008000f00 */
[----:B---3--:R-:W-:-:S02]  /*bac0*/  IMAD.U32 R6, RZ, RZ, UR6 ;  /* 0x00000006ff067e24 */ /* 0x008fc4000f8e00ff */
[----:B------:R-:W-:Y:S01]  /*bad0*/  IMAD.U32 R7, RZ, RZ, UR7 ;  /* 0x00000007ff077e24 */ /* 0x000fe2000f8e00ff */
[----:B----4-:R-:W-:Y:S01]  /*bae0*/  MOV R10, UR8 ;  /* 0x00000008000a7c02 */ /* 0x010fe20008000f00 */
[----:B-1----:R-:W-:-:S07]  /*baf0*/  IMAD.U32 R11, RZ, RZ, UR9 ;  /* 0x00000009ff0b7e24 */ /* 0x002fce000f8e00ff */
[----:B------:R-:W-:-:S07]  /*bb00*/  LEPC R20, `(.L_x_248) ;  /* 0x000000001014794e */ /* 0x000fce0000000000 */
[----:B--2---:R-:W-:Y:S05]  /*bb10*/  CALL.ABS.NOINC R2 ;  /* 0x0000000002007343 */ /* 0x004fea0003c00000 */
.L_x_248:
[----:B------:R-:W-:Y:S01]  /*bb20*/  PRMT R0, RZ, 0x7610, R0 ;  /* 0x00007610ff007816 */ /* 0x000fe20000000000 */
[----:B------:R-:W-:Y:S06]  /*bb30*/  BRA `(.L_x_221) ;  /* 0x00000000001c7947 */ /* 0x000fec0003800000 */
.L_x_245:
[----:B------:R-:W2:Y:S02]  /*bb40*/  LDG.E.64 R2, desc[UR36][R2.64] ;  /* 0x0000002402027981 */ /* 0x000ea4000c1e1b00 */
[----:B--2---:R-:W0:Y:S02]  /*bb50*/  I2F.U64 R0, R2 ;  /* 0x0000000200007312 */ /* 0x004e240000301000 */
[----:B0-----:R-:W-:Y:S01]  /*bb60*/  F2FP.BF16.F32.PACK_AB R0, RZ, R0 ;  /* 0x00000000ff00723e */ /* 0x001fe200000010ff */
[----:B------:R-:W-:Y:S06]  /*bb70*/  BRA `(.L_x_221) ;  /* 0x00000000000c7947 */ /* 0x000fec0003800000 */
.L_x_244:
[----:B------:R-:W2:Y:S02]  /*bb80*/  LDG.E R2, desc[UR36][R2.64] ;  /* 0x0000002402027981 */ /* 0x000ea4000c1e1900 */
[----:B--2---:R-:W-:-:S04]  /*bb90*/  I2FP.F32.U32 R0, R2 ;  /* 0x0000000200007245 */ /* 0x004fc80000201000 */
[----:B------:R-:W-:-:S07]  /*bba0*/  F2FP.BF16.F32.PACK_AB R0, RZ, R0 ;  /* 0x00000000ff00723e */ /* 0x000fce00000010ff */
.L_x_221:
[----:B-----5:R-:W-:Y:S01]  /*bbb0*/  IMAD.U32 R0, R0, 0x10000, RZ ;  /* 0x0001000000007824 */ /* 0x020fe200078e00ff */
[----:B------:R-:W-:-:S03]  /*bbc0*/  UPRMT UR4, UR42, 0x9910, URZ ;  /* 0x000099102a047896 */ /* 0x000fc600080000ff */
[----:B------:R-:W-:Y:S01]  /*bbd0*/  FMUL.RZ R0, R0, 0.15915493667125701904 ;  /* 0x3e22f98300007820 */ /* 0x000fe2000040c000 */
[----:B------:R-:W-:-:S05]  /*bbe0*/  UISETP.GT.AND UP0, UPT, UR4, 0x9, UPT ;  /* 0x000000090400788c */ /* 0x000fca000bf04270 */
[----:B------:R-:W0:Y:S08]  /*bbf0*/  MUFU.COS R0, R0 ;  /* 0x0000000000007308 */ /* 0x000e300000000000 */
[----:B0-----:R0:W1:Y:S01]  /*bc00*/  F2F.BF16.F32 R3, R0 ;  /* 0x0000000000037304 */ /* 0x0010620000202000 */
        /* <DEDUP_REMOVED lines=9> */
[----:B01----:R-:W-:-:S04]  /*bca0*/  SHF.L.U32 R0, R3, 0x10, RZ ;  /* 0x0000001003007819 */ /* 0x003fc800000006ff */
[----:B------:R-:W0:Y:S02]  /*bcb0*/  F2I.FTZ.TRUNC.NTZ R3, R0 ;  /* 0x0000000000037305 */ /* 0x000e24000021f100 */
[----:B0-----:R-:W-:Y:S01]  /*bcc0*/  STG.E.U8 desc[UR36][R16.64], R3 ;  /* 0x0000000310007986 */ /* 0x001fe2000c101124 */
[----:B------:R-:W-:Y:S05]  /*bcd0*/  EXIT ;  /* 0x000000000000794d */ /* 0x000fea0003800000 */
.L_x_252:
[----:B-1----:R-:W-:-:S06]  /*bce0*/  IMAD.U32 R3, R3, 0x10000, RZ ;  /* 0x0001000003037824 */ /* 0x002fcc00078e00ff */
[----:B------:R-:W1:Y:S02]  /*bcf0*/  F2I.S64.TRUNC R2, R3 ;  /* 0x0000000300027311 */ /* 0x000e64000020d900 */
[----:B-1----:R-:W-:Y:S01]  /*bd00*/  STG.E.U8 desc[UR36][R16.64], R2 ;  /* 0x0000000210007986 */ /* 0x002fe2000c101124 */
[----:B------:R-:W-:Y:S05]  /*bd10*/  EXIT ;  /* 0x000000000000794d */ /* 0x000fea0003800000 */
.L_x_251:
        /* <DEDUP_REMOVED lines=8> */
[----:B-1----:R-:W-:Y:S01]  /*bda0*/  STG.E.64 desc[UR36][R16.64], R2 ;  /* 0x0000000210007986 */ /* 0x002fe2000c101b24 */
[----:B------:R-:W-:Y:S05]  /*bdb0*/  EXIT ;  /* 0x000000000000794d */ /* 0x000fea0003800000 */
.L_x_255:
[----:B-1----:R-:W-:-:S06]  /*bdc0*/  SHF.L.U32 R3, R3, 0x10, RZ ;  /* 0x0000001003037819 */ /* 0x002fcc00000006ff */
[----:B------:R-:W1:Y:S02]  /*bdd0*/  F2I.FTZ.TRUNC.NTZ R3, R3 ;  /* 0x0000000300037305 */ /* 0x000e64000021f100 */
[----:B-1----:R-:W-:Y:S01]  /*bde0*/  STG.E desc[UR36][R16.64], R3 ;  /* 0x0000000310007986 */ /* 0x002fe2000c101924 */
[----:B------:R-:W-:Y:S05]  /*bdf0*/  EXIT ;  /* 0x000000000000794d */ /* 0x000fea0003800000 */
.L_x_254:
[----:B-1----:R-:W-:-:S06]  /*be00*/  IMAD.U32 R3, R3, 0x10000, RZ ;  /* 0x0001000003037824 */ /* 0x002fcc00078e00ff */
[----:B------:R-:W1:Y:S02]  /*be10*/  F2I.FTZ.TRUNC.NTZ R3, R3 ;  /* 0x0000000300037305 */ /* 0x000e64000021f100 */
[----:B-1----:R-:W-:Y:S01]  /*be20*/  STG.E.U16 desc[UR36][R16.64], R3 ;  /* 0x0000000310007986 */ /* 0x002fe2000c101524 */
[----:B------:R-:W-:Y:S05]  /*be30*/  EXIT ;  /* 0x000000000000794d */ /* 0x000fea0003800000 */
.L_x_250:
[----:B------:R-:W-:-:S09]  /*be40*/  UISETP.GT.AND UP0, UPT, UR4, 0x6, UPT ;  /* 0x000000060400788c */ /* 0x000fd2000bf04270 */
[----:B------:R-:W-:Y:S05]  /*be50*/  BRA.U UP0, `(.L_x_256) ;  /* 0x00000001002c7547 */ /* 0x000fea000b800000 */
[----:B------:R-:W-:-:S09]  /*be60*/  UISETP.NE.AND UP0, UPT, UR4, 0x5, UPT ;  /* 0x000000050400788c */ /* 0x000fd2000bf05270 */
[----:B------:R-:W-:Y:S05]  /*be70*/  BRA.U !UP0, `(.L_x_257) ;  /* 0x0000000108147547 */ /* 0x000fea000b800000 */
[----:B------:R-:W-:-:S09]  /*be80*/  UISETP.NE.AND UP0, UPT, UR4, 0x6, UPT ;  /* 0x000000060400788c */ /* 0x000fd2000bf05270 */
[----:B------:R-:W-:Y:S05]  /*be90*/  BRA.U UP0, `(.L_x_253) ;  /* 0x0000000900307547 */ /* 0x000fea000b800000 */
[----:B-1----:R-:W-:-:S05]  /*bea0*/  IMAD.U32 R3, R3, 0x10000, RZ ;  /* 0x0001000003037824 */ /* 0x002fca00078e00ff */
[----:B------:R-:W-:Y:S01]  /*beb0*/  STG.E desc[UR36][R16.64], R3 ;  /* 0x0000000310007986 */ /* 0x000fe2000c101924 */
[----:B------:R-:W-:Y:S05]  /*bec0*/  EXIT ;  /* 0x000000000000794d */ /* 0x000fea0003800000 */
.L_x_257:
[----:B01----:R-:W-:-:S04]  /*bed0*/  SHF.L.U32 R0, R3, 0x10, RZ ;  /* 0x0000001003007819 */ /* 0x003fc800000006ff */
[----:B------:R-:W-:-:S05]  /*bee0*/  F2FP.F16.F32.PACK_AB R0, RZ, R0 ;  /* 0x00000000ff00723e */ /* 0x000fca00000000ff */
[----:B------:R-:W-:Y:S01]  /*bef0*/  STG.E.U16 desc[UR36][R16.64], R0 ;  /* 0x0000000010007986 */ /* 0x000fe2000c101524 */
[----:B------:R-:W-:Y:S05]  /*bf00*/  EXIT ;  /* 0x000000000000794d */ /* 0x000fea0003800000 */
.L_x_256:
        /* <DEDUP_REMOVED lines=8> */
[----:B------:R-:W-:Y:S01]  /*bf90*/  STG.E.64 desc[UR36][R16.64], R2 ;  /* 0x0000000210007986 */ /* 0x000fe2000c101b24 */
[----:B------:R-:W-:Y:S05]  /*bfa0*/  EXIT ;  /* 0x000000000000794d */ /* 0x000fea0003800000 */
.L_x_259:
[----:B-1----:R-:W-:-:S04]  /*bfb0*/  SHF.L.U32 R3, R3, 0x10, RZ ;  /* 0x0000001003037819 */ /* 0x002fc800000006ff */
[----:B------:R-:W-:-:S04]  /*bfc0*/  F2FP.F16.F32.PACK_AB R3, RZ, R3 ;  /* 0x00000003ff03723e */ /* 0x000fc800000000ff */
[----:B------:R-:W-:-:S05]  /*bfd0*/  PRMT R3, R3, 0x5410, RZ ;  /* 0x0000541003037816 */ /* 0x000fca00000000ff */
[----:B------:R-:W-:Y:S01]  /*bfe0*/  STG.E desc[UR36][R16.64], R3 ;  /* 0x0000000310007986 */ /* 0x000fe2000c101924 */
[----:B------:R-:W-:Y:S05]  /*bff0*/  EXIT ;  /* 0x000000000000794d */ /* 0x000fea0003800000 */
.L_x_258:
[----:B-1----:R-:W-:-:S04]  /*c000*/  IMAD.U32 R2, R3, 0x10000, RZ ;  /* 0x0001000003027824 */ /* 0x002fc800078e00ff */
[----:B------:R-:W-:-:S06]  /*c010*/  FMUL.FTZ R2, R2, 1 ;  /* 0x3f80000002027820 */ /* 0x000fcc0000410000 */
[----:B------:R-:W1:Y:S02]  /*c020*/  F2F.F64.F32 R2, R2 ;  /* 0x0000000200027310 */ /* 0x000e640000201800 */
[----:B-1----:R-:W-:Y:S01]  /*c030*/  STG.E.64 desc[UR36][R16.64], R2 ;  /* 0x0000000210007986 */ /* 0x002fe2000c101b24 */
[----:B------:R-:W-:Y:S05]  /*c040*/  EXIT ;  /* 0x000000000000794d */ /* 0x000fea0003800000 */
.L_x_249:
        /* <DEDUP_REMOVED lines=12> */
[----:B-1----:R-:W-:Y:S01]  /*c110*/  STG.E.U16 desc[UR36][R16.64], R3 ;  /* 0x0000000310007986 */ /* 0x002fe2000c101524 */
[----:B------:R-:W-:Y:S05]  /*c120*/  EXIT ;  /* 0x000000000000794d */ /* 0x000fea0003800000 */
.L_x_263:
[----:B-1----:R-:W-:Y:S01]  /*c130*/  SHF.L.U32 R3, R3, 0x10, RZ ;  /* 0x0000001003037819 */ /* 0x002fe200000006ff */
[----:B------:R-:W-:Y:S01]  /*c140*/  BSSY.RECONVERGENT B0, `(.L_x_264) ;  /* 0x0000013000007945 */ /* 0x000fe20003800200 */
[----:B------:R-:W-:Y:S02]  /*c150*/  IMAD.MOV.U32 R8, RZ, RZ, 0x80 ;  /* 0x00000080ff087424 */ /* 0x000fe400078e00ff */
[----:B------:R-:W-:-:S04]  /*c160*/  LOP3.LUT R2, R3, 0x7fffffff, RZ, 0xc0, !PT ;  /* 0x7fffffff03027812 */ /* 0x000fc800078ec0ff */
[----:B------:R-:W-:-:S13]  /*c170*/  ISETP.GT.U32.AND P0, PT, R2, 0x437fffff, PT ;  /* 0x437fffff0200780c */ /* 0x000fda0003f04070 */
[----:B------:R-:W-:Y:S05]  /*c180*/  @P0 BRA `(.L_x_265) ;  /* 0x0000000000380947 */ /* 0x000fea0003800000 */
[----:B------:R-:W-:-:S13]  /*c190*/  ISETP.GE.U32.AND P0, PT, R2, 0x3c000000, PT ;  /* 0x3c0000000200780c */ /* 0x000fda0003f06070 */
[----:B0-----:R-:W-:-:S04]  /*c1a0*/  @P0 SHF.R.U32.HI R0, RZ, 0x14, R3 ;  /* 0x00000014ff000819 */ /* 0x001fc80000011603 */
[----:B------:R-:W-:-:S04]  /*c1b0*/  @P0 LOP3.LUT R0, R0, 0x1, RZ, 0xc0, !PT ;  /* 0x0000000100000812 */ /* 0x000fc800078ec0ff */
[----:B------:R-:W-:-:S04]  /*c1c0*/  @P0 IADD3 R0, PT, PT, R3, 0x487ffff, R0 ;  /* 0x0487ffff03000810 */ /* 0x000fc80007ffe000 */
[----:B------:R-:W-:-:S04]  /*c1d0*/  @P0 SHF.R.U32.HI R0, RZ, 0x14, R0 ;  /* 0x00000014ff000819 */ /* 0x000fc80000011600 */
[----:B------:R-:W-:Y:S01]  /*c1e0*/  @P0 LOP3.LUT R0, R0, 0xff, RZ, 0xc0, !PT ;  /* 0x000000ff00000812 */ /* 0x000fe200078ec0ff */
[----:B------:R-:W-:Y:S06]  /*c1f0*/  @P0 BRA `(.L_x_266) ;  /* 0x0000000000100947 */ /* 0x000fec0003800000 */
[----:B------:R-:W-:Y:S01]  /*c200*/  FADD.FTZ R0, R2, 8192 ;  /* 0x4600000002007421 */ /* 0x000fe20000010000 */
[----:B------:R-:W-:-:S04]  /*c210*/  PRMT R8, RZ, 0x7610, R8 ;  /* 0x00007610ff087816 */ /* 0x000fc80000000008 */
[----:B------:R-:W-:-:S13]  /*c220*/  LOP3.LUT P0, R0, R0, 0xff, RZ, 0xc0, !PT ;  /* 0x000000ff00007812 */ /* 0x000fda000780c0ff */
[----:B------:R-:W-:Y:S05]  /*c230*/  @!P0 BRA `(.L_x_265) ;  /* 0x00000000000c8947 */ /* 0x000fea0003800000 */
.L_x_266:
[----:B------:R-:W-:-:S04]  /*c240*/  SHF.R.U32.HI R3, RZ, 0x18, R3 ;  /* 0x00000018ff037819 */ /* 0x000fc80000011603 */
[----:B------:R-:W-:-:S04]  /*c250*/  LOP3.LUT R0, R0, 0x80, R3, 0xf8, !PT ;  /* 0x0000008000007812 */ /* 0x000fc800078ef803 */
[----:B------:R-:W-:-:S07]  /*c260*/  PRMT R8, R0, 0x7610, R8 ;  /* 0x0000761000087816 */ /* 0x000fce0000000008 */
.L_x_265:
[----:B------:R-:W-:Y:S05]  /*c270*/  BSYNC.RECONVERGENT B0 ;  /* 0x0000000000007941 */ /* 0x000fea0003800200 */
.L_x_264:
[----:B------:R-:W-:Y:S01]  /*c280*/  STG.E.U8 desc[UR36][R16.64], R8 ;  /* 0x0000000810007986 */ /* 0x000fe2000c101124 */
[----:B------:R-:W-:Y:S05]  /*c290*/  EXIT ;  /* 0x000000000000794d */ /* 0x000fea0003800000 */
.L_x_262:
[----:B-1----:R-:W-:Y:S01]  /*c2a0*/  IMAD.U32 R3, R3, 0x10000, RZ ;  /* 0x0001000003037824 */ /* 0x002fe200078e00ff */
[----:B------:R-:W-:Y:S01]  /*c2b0*/  BSSY.RECONVERGENT B0, `(.L_x_267) ;  /* 0x0000013000007945 */ /* 0x000fe20003800200 */
[----:B------:R-:W-:-:S03]  /*c2c0*/  MOV R8, 0x80 ;  /* 0x0000008000087802 */ /* 0x000fc60000000f00 */
        /* <DEDUP_REMOVED lines=14> */
.L_x_269:
[----:B------:R-:W-:-:S04]  /*c3b0*/  SHF.R.U32.HI R3, RZ, 0x18, R3 ;  /* 0x00000018ff037819 */ /* 0x000fc80000011603 */
[----:B------:R-:W-:-:S04]  /*c3c0*/  LOP3.LUT R0, R0, 0x80, R3, 0xf8, !PT ;  /* 0x0000008000007812 */ /* 0x000fc800078ef803 */
[----:B------:R-:W-:-:S07]  /*c3d0*/  PRMT R8, R0, 0x7610, R8 ;  /* 0x0000761000087816 */ /* 0x000fce0000000008 */
.L_x_268:
[----:B------:R-:W-:Y:S05]  /*c3e0*/  BSYNC.RECONVERGENT B0 ;  /* 0x0000000000007941 */ /* 0x000fea0003800200 */
.L_x_267:
[----:B------:R-:W-:Y:S01]  /*c3f0*/  STG.E.U8 desc[UR36][R16.64], R8 ;  /* 0x0000000810007986 */ /* 0x000fe2000c101124 */
[----:B------:R-:W-:Y:S05]  /*c400*/  EXIT ;  /* 0x000000000000794d */ /* 0x000fea0003800000 */
.L_x_261:
        /* <DEDUP_REMOVED lines=20> */
[----:B------:R-:W-:Y:S01]  /*c550*/  STG.E.U8 desc[UR36][R16.64], R3 ;  /* 0x0000000310007986 */ /* 0x000fe2000c101124 */
[----:B------:R-:W-:Y:S05]  /*c560*/  EXIT ;  /* 0x000000000000794d */ /* 0x000fea0003800000 */
.L_x_271:
[----:B-1----:R-:W-:-:S06]  /*c570*/  SHF.L.U32 R3, R3, 0x10, RZ ;  /* 0x0000001003037819 */ /* 0x002fcc00000006ff */
[----:B------:R-:W1:Y:S02]  /*c580*/  F2I.U64.TRUNC R2, R3 ;  /* 0x0000000300027311 */ /* 0x000e64000020d800 */
[----:B-1----:R-:W-:Y:S01]  /*c590*/  STG.E.64 desc[UR36][R16.64], R2 ;  /* 0x0000000210007986 */ /* 0x002fe2000c101b24 */
[----:B------:R-:W-:Y:S05]  /*c5a0*/  EXIT ;  /* 0x000000000000794d */ /* 0x000fea0003800000 */
.L_x_270:
[----:B-1----:R-:W-:-:S06]  /*c5b0*/  IMAD.U32 R3, R3, 0x10000, RZ ;  /* 0x0001000003037824 */ /* 0x002fcc00078e00ff */
[----:B------:R-:W1:Y:S02]  /*c5c0*/  F2I.FTZ.U32.TRUNC.NTZ R3, R3 ;  /* 0x0000000300037305 */ /* 0x000e64000021f000 */
[----:B-1----:R-:W-:Y:S01]  /*c5d0*/  STG.E desc[UR36][R16.64], R3 ;  /* 0x0000000310007986 */ /* 0x002fe2000c101924 */
[----:B------:R-:W-:Y:S05]  /*c5e0*/  EXIT ;  /* 0x000000000000794d */ /* 0x000fea0003800000 */
.L_x_260:
        /* <DEDUP_REMOVED lines=9> */
[----:B------:R-:W-:Y:S01]  /*c680*/  STG.E.U8 desc[UR36][R16.64], R3 ;  /* 0x0000000310007986 */ /* 0x000fe2000c101124 */
[----:B------:R-:W-:Y:S05]  /*c690*/  EXIT ;  /* 0x000000000000794d */ /* 0x000fea0003800000 */
.L_x_273:
[----:B-1----:R-:W-:Y:S02]  /*c6a0*/  SHF.L.U32 R3, R3, 0x10, RZ ;  /* 0x0000001003037819 */ /* 0x002fe400000006ff */
[----:B------:R-:W-:-:S03]  /*c6b0*/  CS2R R6, SRZ ;  /* 0x0000000000067805 */ /* 0x000fc6000001ff00 */
[----:B------:R-:W-:-:S04]  /*c6c0*/  FMUL.FTZ R3, R3, 1 ;  /* 0x3f80000003037820 */ /* 0x000fc80000410000 */
[----:B------:R-:W1:Y:S02]  /*c6d0*/  F2F.F64.F32 R4, R3 ;  /* 0x0000000300047310 */ /* 0x000e640000201800 */
[----:B-1----:R-:W-:Y:S01]  /*c6e0*/  STG.E.128 desc[UR36][R16.64], R4 ;  /* 0x0000000410007986 */ /* 0x002fe2000c101d24 */
[----:B------:R-:W-:Y:S05]  /*c6f0*/  EXIT ;  /* 0x000000000000794d */ /* 0x000fea0003800000 */
.L_x_272:
[----:B------:R-:W-:-:S09]  /*c700*/  UISETP.NE.AND UP0, UPT, UR4, 0xf, UPT ;  /* 0x0000000f0400788c */ /* 0x000fd2000bf05270 */
[----:B------:R-:W-:Y:S05]  /*c710*/  BRA.U !UP0, `(.L_x_274) ;  /* 0x0000000108e87547 */ /* 0x000fea000b800000 */
[----:B------:R-:W-:-:S09]  /*c720*/  UISETP.NE.AND UP0, UPT, UR4, 0x17, UPT ;  /* 0x000000170400788c */ /* 0x000fd2000bf05270 */
[----:B------:R-:W-:Y:S05]  /*c730*/  BRA.U !UP0, `(.L_x_275) ;  /* 0x0000000108907547 */ /* 0x000fea000b800000 */
[----:B------:R-:W-:-:S09]  /*c740*/  UISETP.NE.AND UP0, UPT, UR4, 0x18, UPT ;  /* 0x000000180400788c */ /* 0x000fd2000bf05270 */
[----:B------:R-:W-:Y:S05]  /*c750*/  BRA.U !UP0, `(.L_x_276) ;  /* 0x0000000108447547 */ /* 0x000fea000b800000 */
.L_x_253:
[----:B0-----:R-:W-:Y:S01]  /*c760*/  MOV R0, 0x0 ;  /* 0x0000000000007802 */ /* 0x001fe20000000f00 */
[----:B------:R-:W0:Y:S01]  /*c770*/  LDCU.64 UR4, c[0x4][0x128] ;  /* 0x01002500ff0477ac */ /* 0x000e220008000a00 */
[----:B------:R-:W-:Y:S02]  /*c780*/  HFMA2 R13, -RZ, RZ, 0, 0 ;  /* 0x00000000ff0d7431 */ /* 0x000fe400000001ff */
[----:B------:R-:W-:Y:S01]  /*c790*/  IMAD.MOV.U32 R8, RZ, RZ, 0x65 ;  /* 0x00000065ff087424 */ /* 0x000fe200078e00ff */
[----:B-1----:R1:W2:Y:S01]  /*c7a0*/  LDC.64 R2, c[0x4][R0] ;  /* 0x0100000000027b82 */ /* 0x0022a20000000a00 */
[----:B------:R-:W3:Y:S01]  /*c7b0*/  LDCU.64 UR6, c[0x4][0x130] ;  /* 0x01002600ff0677ac */ /* 0x000ee20008000a00 */
[----:B------:R-:W-:Y:S01]  /*c7c0*/  IMAD.MOV.U32 R12, RZ, RZ, 0x1 ;  /* 0x00000001ff0c7424 */ /* 0x000fe200078e00ff */
[----:B------:R-:W4:Y:S01]  /*c7d0*/  LDCU.64 UR8, c[0x4][0x40] ;  /* 0x01000800ff0877ac */ /* 0x000f220008000a00 */
[----:B0-----:R-:W-:Y:S02]  /*c7e0*/  IMAD.U32 R4, RZ, RZ, UR4 ;  /* 0x00000004ff047e24 */ /* 0x001fe4000f8e00ff */
[----:B------:R-:W-:Y:S01]  /*c7f0*/  IMAD.U32 R5, RZ, RZ, UR5 ;  /* 0x00000005ff057e24 */ /* 0x000fe2000f8e00ff */
[----:B---3--:R-:W-:Y:S01]  /*c800*/  MOV R6, UR6 ;  /* 0x0000000600067c02 */ /* 0x008fe20008000f00 */
[----:B------:R-:W-:-:S02]  /*c810*/  IMAD.U32 R7, RZ, RZ, UR7 ;  /* 0x00000007ff077e24 */ /* 0x000fc4000f8e00ff */
[----:B----4-:R-:W-:Y:S01]  /*c820*/  IMAD.U32 R10, RZ, RZ, UR8 ;  /* 0x00000008ff0a7e24 */ /* 0x010fe2000f8e00ff */
[----:B-1----:R-:W-:-:S07]  /*c830*/  MOV R11, UR9 ;  /* 0x00000009000b7c02 */ /* 0x002fce0008000f00 */
[----:B------:R-:W-:-:S07]  /*c840*/  LEPC R20, `(.L_x_277) ;  /* 0x000000001014794e */ /* 0x000fce0000000000 */
[----:B--2---:R-:W-:Y:S05]  /*c850*/  CALL.ABS.NOINC R2 ;  /* 0x0000000002007343 */ /* 0x004fea0003c00000 */
.L_x_277:
[----:B------:R-:W-:Y:S05]  /*c860*/  EXIT ;  /* 0x000000000000794d */ /* 0x000fea0003800000 */
.L_x_276:
        /* <DEDUP_REMOVED lines=13> */
.L_x_279:
[----:B------:R-:W-:Y:S05]  /*c940*/  BSYNC.RECONVERGENT B0 ;  /* 0x0000000000007941 */ /* 0x000fea0003800200 */
.L_x_278:
[----:B------:R-:W-:-:S05]  /*c950*/  LOP3.LUT R3, R0, 0x80, R3, 0xf8, !PT ;  /* 0x0000008000037812 */ /* 0x000fca00078ef803 */
[----:B------:R-:W-:Y:S01]  /*c960*/  STG.E.U8 desc[UR36][R16.64], R3 ;  /* 0x0000000310007986 */ /* 0x000fe2000c101124 */
[----:B------:R-:W-:Y:S05]  /*c970*/  EXIT ;  /* 0x000000000000794d */ /* 0x000fea0003800000 */
.L_x_275:
        /* <DEDUP_REMOVED lines=12> */
.L_x_281:
[----:B0-----:R-:W-:Y:S01]  /*ca40*/  IMAD.MOV.U32 R0, RZ, RZ, 0x7f ;  /* 0x0000007fff007424 */ /* 0x001fe200078e00ff */
[----:B------:R-:W-:-:S04]  /*ca50*/  ISETP.GT.U32.AND P0, PT, R2, 0x7f800000, PT ;  /* 0x7f8000000200780c */ /* 0x000fc80003f04070 */
[----:B------:R-:W-:-:S09]  /*ca60*/  SEL R0, R0, 0x7c, P0 ;  /* 0x0000007c00007807 */ /* 0x000fd20000000000 */
.L_x_282:
[----:B------:R-:W-:Y:S05]  /*ca70*/  BSYNC.RECONVERGENT B0 ;  /* 0x0000000000007941 */ /* 0x000fea0003800200 */
.L_x_280:
[----:B------:R-:W-:-:S04]  /*ca80*/  SHF.R.U32.HI R3, RZ, 0x18, R3 ;  /* 0x00000018ff037819 */ /* 0x000fc80000011603 */
[----:B------:R-:W-:-:S05]  /*ca90*/  LOP3.LUT R3, R0, 0x80, R3, 0xf8, !PT ;  /* 0x0000008000037812 */ /* 0x000fca00078ef803 */
[----:B------:R-:W-:Y:S01]  /*caa0*/  STG.E.U8 desc[UR36][R16.64], R3 ;  /* 0x0000000310007986 */ /* 0x000fe2000c101124 */
[----:B------:R-:W-:Y:S05]  /*cab0*/  EXIT ;  /* 0x000000000000794d */ /* 0x000fea0003800000 */
.L_x_274:
[----:B-1----:R-:W-:Y:S01]  /*cac0*/  STG.E.U16 desc[UR36][R16.64], R3 ;  /* 0x0000000310007986 */ /* 0x002fe2000c101524 */
[----:B------:R-:W-:Y:S05]  /*cad0*/  EXIT ;  /* 0x000000000000794d */ /* 0x000fea0003800000 */
.L_x_283:
[----:B------:R-:W-:-:S00]  /*cae0*/  BRA `(.L_x_283) ;  /* 0xfffffffc00fc7947 */ /* 0x000fc0000383ffff */
[----:B------:R-:W-:-:S00]  /*caf0*/  NOP ;  /* 0x0000000000007918 */ /* 0x000fc00000000000 */
        /* <DEDUP_REMOVED lines=8> */
.L_x_2653:


//--------------------- .text._ZN2at6native27unrolled_elementwise_kernelIZZZNS0_15cos_kernel_cudaERNS_18TensorIteratorBaseEENKUlvE0_clEvENKUlvE2_clEvEUlN3c108BFloat16EE_St5arrayIPcLm2EELi4E23TrivialOffsetCalculatorILi1EjESD_NS0_6memory12LoadWithCastILi1EEENSE_13StoreWithCastILi1EEEEEviT_T0_T2_T3_T4_T5_ --------------------------
	.section	.text._ZN2at6native27unrolled_elementwise_kernelIZZZNS0_15cos_kernel_cudaERNS_18TensorIteratorBaseEENKUlvE0_clEvENKUlvE2_clEvEUlN3c108BFloat16EE_St5arrayIPcLm2EELi4E23TrivialOffsetCalculatorILi1EjESD_NS0_6memory12LoadWithCastILi1EEENSE_13StoreWithCastILi1EEEEEviT_T0_T2_T3_T4_T5_,"ax",@progbits
	.align	128
        .global         _ZN2at6native27unrolled_elementwise_kernelIZZZNS0_15cos_kernel_cudaERNS_18TensorIteratorBaseEENKUlvE0_clEvENKUlvE2_clEvEUlN3c108BFloat16EE_St5arrayIPcLm2EELi4E23TrivialOffsetCalculatorILi1EjESD_NS0_6memory12LoadWithCastILi1EEENSE_13StoreWithCastILi1EEEEEviT_T0_T2_T3_T4_T5_
        .type           _ZN2at6native27unrolled_elementwise_kernelIZZZNS0_15cos_kernel_cudaERNS_18TensorIteratorBaseEENKUlvE0_clEvENKUlvE2_clEvEUlN3c108BFloat16EE_St5arrayIPcLm2EELi4E23TrivialOffsetCalculatorILi1EjESD_NS0_6memory12LoadWithCastILi1EEENSE_13StoreWithCastILi1EEEEEviT_T0_T2_T3_T4_T5_,@function
        .size           _ZN2at6native27unrolled_elementwise_kernelIZZZNS0_15cos_kernel_cudaERNS_18TensorIteratorBaseEENKUlvE0_clEvENKUlvE2_clEvEUlN3c108BFloat16EE_St5arrayIPcLm2EELi4E23TrivialOffsetCalculatorILi1EjESD_NS0_6memory12LoadWithCastILi1EEENSE_13StoreWithCastILi1EEEEEviT_T0_T2_T3_T4_T5_,(.L_x_2654 - _ZN2at6native27unrolled_elementwise_kernelIZZZNS0_15cos_kernel_cudaERNS_18TensorIteratorBaseEENKUlvE0_clEvENKUlvE2_clEvEUlN3c108BFloat16EE_St5arrayIPcLm2EELi4E23TrivialOffsetCalculatorILi1EjESD_NS0_6memory12LoadWithCastILi1EEENSE_13StoreWithCastILi1EEEEEviT_T0_T2_T3_T4_T5_)
        .other          _ZN2at6native27unrolled_elementwise_kernelIZZZNS0_15cos_kernel_cudaERNS_18TensorIteratorBaseEENKUlvE0_clEvENKUlvE2_clEvEUlN3c108BFloat16EE_St5arrayIPcLm2EELi4E23TrivialOffsetCalculatorILi1EjESD_NS0_6memory12LoadWithCastILi1EEENSE_13StoreWithCastILi1EEEEEviT_T0_T2_T3_T4_T5_,@"STO_CUDA_ENTRY STV_DEFAULT"
_ZN2at6native27unrolled_elementwise_kernelIZZZNS0_15cos_kernel_cudaERNS_18TensorIteratorBaseEENKUlvE0_clEvENKUlvE2_clEvEUlN3c108BFloat16EE_St5arrayIPcLm2EELi4E23TrivialOffsetCalculatorILi1EjESD_NS0_6memory12LoadWithCastILi1EEENSE_13StoreWithCastILi1EEEEEviT_T0_T2_T3_T4_T5_:
.text._ZN2at6native27unrolled_elementwise_kernelIZZZNS0_15cos_kernel_cudaERNS_18TensorIteratorBaseEENKUlvE0_clEvENKUlvE2_clEvEUlN3c108BFloat16EE_St5arrayIPcLm2EELi4E23TrivialOffsetCalculatorILi1EjESD_NS0_6memory12LoadWithCastILi1EEENSE_13StoreWithCastILi1EEEEEviT_T0_T2_T3_T4_T5_:
[----:B------:R-:W0:Y:S01]  /*0000*/  LDC R1, c[0x0][0x37c] ;  /* 0x0000df00ff017b82 */ /* 0x000e220000000800 */
[----:B------:R-:W1:Y:S07]  /*0010*/  S2R R2, SR_CTAID.X ;  /* 0x0000000000027919 */ /* 0x000e6e0000002500 */
[----:B------:R-:W1:Y:S01]  /*0020*/  LDC R3, c[0x0][0x380] ;  /* 0x0000e000ff037b82 */ /* 0x000e620000000800 */
[----:B------:R-:W2:Y:S01]  /*0030*/  LDCU.64 UR36, c[0x0][0x358] ;  /* 0x00006b00ff2477ac */ /* 0x000ea20008000a00 */
[----:B------:R-:W-:Y:S01]  /*0040*/  BSSY.RECONVERGENT B6, `(.L_x_284) ;  /* 0x000011d000067945 */ /* 0x000fe20003800200 */
[----:B------:R-:W3:Y:S01]  /*0050*/  S2R R23, SR_TID.X ;  /* 0x0000000000177919 */ /* 0x000ee20000002100 */
[----:B------:R-:W-:Y:S01]  /*0060*/  PRMT R17, RZ, 0x7610, R17 ;  /* 0x00007610ff117816 */ /* 0x000fe20000000011 */
[----:B------:R-:W4:Y:S01]  /*0070*/  LDCU.U8 UR38, c[0x0][0x39c] ;  /* 0x00007380ff2677ac */ /* 0x000f220008000000 */
[----:B-1----:R-:W-:-:S02]  /*0080*/  IMAD R16, R2, -0x200, R3 ;  /* 0xfffffe0002107824 */ /* 0x002fc400078e0203 */
[----:B---3--:R-:W-:-:S03]  /*0090*/  IMAD.MOV.U32 R25, RZ, RZ, R23 ;  /* 0x000000ffff197224 */ /* 0x008fc600078e0017 */
[----:B------:R-:W-:-:S13]  /*00a0*/  ISETP.GE.AND P0, PT, R23, R16, PT ;  /* 0x000000101700720c */ /* 0x000fda0003f06270 */
[----:B0-2-4-:R-:W-:Y:S05]  /*00b0*/  @P0 BRA `(.L_x_285) ;  /* 0x0000001000540947 */ /* 0x015fea0003800000 */
[----:B------:R-:W0:Y:S01]  /*00c0*/  LDC.64 R4, c[0x0][0x390] ;  /* 0x0000e400ff047b82 */ /* 0x000e220000000a00 */
[----:B------:R-:W1:Y:S01]  /*00d0*/  LDCU UR5, c[0x0][0x3a0] ;  /* 0x00007400ff0577ac */ /* 0x000e620008000800 */
[----:B------:R-:W-:Y:S01]  /*00e0*/  IMAD R0, R2, 0x200, R25 ;  /* 0x0000020002007824 */ /* 0x000fe200078e0219 */
[----:B------:R-:W-:-:S04]  /*00f0*/  UPRMT UR4, UR38, 0x9910, URZ ;  /* 0x0000991026047896 */ /* 0x000fc800080000ff */
[----:B------:R-:W-:Y:S01]  /*0100*/  UISETP.GT.AND UP0, UPT, UR4, 0x9, UPT ;  /* 0x000000090400788c */ /* 0x000fe2000bf04270 */
[----:B-1----:R-:W-:-:S05]  /*0110*/  IMAD R3, R0, UR5, RZ ;  /* 0x0000000500037c24 */ /* 0x002fca000f8e02ff */
[----:B0-----:R-:W-:-:S05]  /*0120*/  IADD3 R4, P0, PT, R3, R4, RZ ;  /* 0x0000000403047210 */ /* 0x001fca0007f1e0ff */
[----:B------:R-:W-:Y:S01]  /*0130*/  IMAD.X R5, RZ, RZ, R5, P0 ;  /* 0x000000ffff057224 */ /* 0x000fe200000e0605 */
        /* <DEDUP_REMOVED lines=11> */
[----:B0-----:R-:W-:-:S04]  /*01f0*/  F2FP.BF16.F32.PACK_AB R0, RZ, R0 ;  /* 0x00000000ff00723e */ /* 0x001fc800000010ff */
[----:B------:R-:W-:Y:S01]  /*0200*/  PRMT R17, R0, 0x7610, R17 ;  /* 0x0000761000117816 */ /* 0x000fe20000000011 */
[----:B------:R-:W-:Y:S06]  /*0210*/  BRA `(.L_x_291) ;  /* 0x0000000c00f87947 */ /* 0x000fec0003800000 */
.L_x_289:
[----:B------:R-:W2:Y:S02]  /*0220*/  LDG.E.U8 R4, desc[UR36][R4.64] ;  /* 0x0000002404047981 */ /* 0x000ea4000c1e1100 */
[----:B--2---:R-:W-:-:S04]  /*0230*/  I2FP.F32.U32 R0, R4 ;  /* 0x0000000400007245 */ /* 0x004fc80000201000 */
[----:B------:R-:W-:-:S04]  /*0240*/  F2FP.BF16.F32.PACK_AB R0, RZ, R0 ;  /* 0x00000000ff00723e */ /* 0x000fc800000010ff */
[----:B------:R-:W-:Y:S01]  /*0250*/  PRMT R17, R0, 0x7610, R17 ;  /* 0x0000761000117816 */ /* 0x000fe20000000011 */
[----:B------:R-:W-:Y:S06]  /*0260*/  BRA `(.L_x_291) ;  /* 0x0000000c00e47947 */ /* 0x000fec0003800000 */
.L_x_288:
        /* <DEDUP_REMOVED lines=8> */
[----:B0-----:R-:W-:-:S04]  /*02f0*/  F2FP.BF16.F32.PACK_AB R0, RZ, R0 ;  /* 0x00000000ff00723e */ /* 0x001fc800000010ff */
[----:B------:R-:W-:Y:S01]  /*0300*/  PRMT R17, R0, 0x7610, R17 ;  /* 0x0000761000117816 */ /* 0x000fe20000000011 */
[----:B------:R-:W-:Y:S06]  /*0310*/  BRA `(.L_x_291) ;  /* 0x0000000c00b87947 */ /* 0x000fec0003800000 */
.L_x_293:
[----:B------:R-:W2:Y:S02]  /*0320*/  LDG.E R4, desc[UR36][R4.64] ;  /* 0x0000002404047981 */ /* 0x000ea4000c1e1900 */
[----:B--2---:R-:W-:-:S04]  /*0330*/  I2FP.F32.S32 R0, R4 ;  /* 0x0000000400007245 */ /* 0x004fc80000201400 */
[----:B------:R-:W-:-:S04]  /*0340*/  F2FP.BF16.F32.PACK_AB R0, RZ, R0 ;  /* 0x00000000ff00723e */ /* 0x000fc800000010ff */
[----:B------:R-:W-:Y:S01]  /*0350*/  PRMT R17, R0, 0x7610, R17 ;  /* 0x0000761000117816 */ /* 0x000fe20000000011 */
[----:B------:R-:W-:Y:S06]  /*0360*/  BRA `(.L_x_291) ;  /* 0x0000000c00a47947 */ /* 0x000fec0003800000 */
.L_x_292:
[----:B------:R-:W2:Y:S02]  /*0370*/  LDG.E.U16 R4, desc[UR36][R4.64] ;  /* 0x0000002404047981 */ /* 0x000ea4000c1e1500 */
[----:B--2---:R-:W0:Y:S02]  /*0380*/  I2F.S16 R0, R4 ;  /* 0x0000000400007306 */ /* 0x004e240000101400 */
[----:B0-----:R-:W-:-:S04]  /*0390*/  F2FP.BF16.F32.PACK_AB R0, RZ, R0 ;  /* 0x00000000ff00723e */ /* 0x001fc800000010ff */
[----:B------:R-:W-:Y:S01]  /*03a0*/  PRMT R17, R0, 0x7610, R17 ;  /* 0x0000761000117816 */ /* 0x000fe20000000011 */
[----:B------:R-:W-:Y:S06]  /*03b0*/  BRA `(.L_x_291) ;  /* 0x0000000c00907947 */ /* 0x000fec0003800000 */
.L_x_287:
        /* <DEDUP_REMOVED lines=9> */
.L_x_295:
[----:B------:R-:W2:Y:S02]  /*0450*/  LDG.E.U16 R0, desc[UR36][R4.64] ;  /* 0x0000002404007981 */ /* 0x000ea4000c1e1500 */
[----:B--2---:R-:W-:-:S05]  /*0460*/  HADD2.F32 R0, -RZ, R0.H0_H0 ;  /* 0x20000000ff007230 */ /* 0x004fca0000004100 */
[----:B------:R-:W-:-:S04]  /*0470*/  F2FP.BF16.F32.PACK_AB R0, RZ, R0 ;  /* 0x00000000ff00723e */ /* 0x000fc800000010ff */
[----:B------:R-:W-:Y:S01]  /*0480*/  PRMT R17, R0, 0x7610, R17 ;  /* 0x0000761000117816 */ /* 0x000fe20000000011 */
[----:B------:R-:W-:Y:S06]  /*0490*/  BRA `(.L_x_291) ;  /* 0x0000000c00587947 */ /* 0x000fec0003800000 */
.L_x_294:
        /* <DEDUP_REMOVED lines=9> */
.L_x_297:
[----:B------:R-:W2:Y:S02]  /*0530*/  LDG.E.U16 R4, desc[UR36][R4.64] ;  /* 0x0000002404047981 */ /* 0x000ea4000c1e1500 */
[----:B--2---:R-:W-:-:S05]  /*0540*/  HADD2.F32 R0, -RZ, R4.H0_H0 ;  /* 0x20000004ff007230 */ /* 0x004fca0000004100 */
[----:B------:R-:W-:-:S04]  /*0550*/  F2FP.BF16.F32.PACK_AB R0, RZ, R0 ;  /* 0x00000000ff00723e */ /* 0x000fc800000010ff */
[----:B------:R-:W-:Y:S01]  /*0560*/  PRMT R17, R0, 0x7610, R17 ;  /* 0x0000761000117816 */ /* 0x000fe20000000011 */
[----:B------:R-:W-:Y:S06]  /*0570*/  BRA `(.L_x_291) ;  /* 0x0000000c00207947 */ /* 0x000fec0003800000 */
.L_x_296:
        /* <DEDUP_REMOVED lines=10> */
[----:B------:R-:W-:-:S04]  /*0620*/  F2FP.BF16.F32.PACK_AB R0, RZ, R0 ;  /* 0x00000000ff00723e */ /* 0x000fc800000010ff */
[----:B------:R-:W-:Y:S01]  /*0630*/  PRMT R17, R0, 0x7610, R17 ;  /* 0x0000761000117816 */ /* 0x000fe20000000011 */
[----:B------:R-:W-:Y:S06]  /*0640*/  BRA `(.L_x_291) ;  /* 0x0000000800ec7947 */ /* 0x000fec0003800000 */
.L_x_286:
        /* <DEDUP_REMOVED lines=11> */
[----:B------:R-:W-:-:S04]  /*0700*/  F2FP.BF16.F32.PACK_AB R0, RZ, R0 ;  /* 0x00000000ff00723e */ /* 0x000fc800000010ff */
[----:B------:R-:W-:Y:S01]  /*0710*/  PRMT R17, R0, 0x7610, R17 ;  /* 0x0000761000117816 */ /* 0x000fe20000000011 */
[----:B------:R-:W-:Y:S06]  /*0720*/  BRA `(.L_x_291) ;  /* 0x0000000800b47947 */ /* 0x000fec0003800000 */
.L_x_300:
        /* <DEDUP_REMOVED lines=13> */
.L_x_299:
        /* <DEDUP_REMOVED lines=12> */
[----:B0-----:R-:W-:-:S05]  /*08c0*/  IMAD.MOV R6, RZ, RZ, -R6 ;  /* 0x000000ffff067224 */ /* 0x001fca00078e0a06 */
[----:B------:R-:W-:-:S05]  /*08d0*/  VIADDMNMX.U32 R6, R6, R7, 0x4, !PT ;  /* 0x0000000406067446 */ /* 0x000fca0007800007 */
[----:B------:R-:W-:-:S04]  /*08e0*/  VIADD R6, R6, 0xfffffffc ;  /* 0xfffffffc06067836 */ /* 0x000fc80000000000 */
[----:B------:R-:W-:Y:S01]  /*08f0*/  IMAD.SHL.U32 R8, R6, 0x800000, RZ ;  /* 0x0080000006087824 */ /* 0x000fe200078e00ff */
[C---:B------:R-:W-:Y:S01]  /*0900*/  SHF.L.U32 R7, R3.reuse, R6, RZ ;  /* 0x0000000603077219 */ /* 0x040fe200000006ff */
        /* <DEDUP_REMOVED lines=10> */
.L_x_302:
[----:B------:R-:W2:Y:S02]  /*09b0*/  LDG.E.U8 R4, desc[UR36][R4.64] ;  /* 0x0000002404047981 */ /* 0x000ea4000c1e1100 */
[C---:B--2---:R-:W-:Y:S02]  /*09c0*/  IMAD.SHL.U32 R3, R4.reuse, 0x2000000, RZ ;  /* 0x0200000004037824 */ /* 0x044fe400078e00ff */
[----:B------:R-:W-:-:S03]  /*09d0*/  IMAD.SHL.U32 R6, R4, 0x100, RZ ;  /* 0x0000010004067824 */ /* 0x000fc600078e00ff */
[----:B------:R-:W-:-:S13]  /*09e0*/  ISETP.GT.U32.AND P0, PT, R3, 0x7ffffff, PT ;  /* 0x07ffffff0300780c */ /* 0x000fda0003f04070 */
[----:B------:R-:W-:Y:S02]  /*09f0*/  @!P0 LOP3.LUT R0, R6, 0x7f00, RZ, 0xc0, !PT ;  /* 0x00007f0006008812 */ /* 0x000fe400078ec0ff */
[----:B------:R-:W-:Y:S02]  /*0a00*/  @P0 LEA.HI R3, R3, 0x70000000, RZ, 0x1c ;  /* 0x7000000003030811 */ /* 0x000fe400078fe0ff */
[----:B------:R-:W-:Y:S02]  /*0a10*/  @!P0 LOP3.LUT R0, R0, 0x3f000000, RZ, 0xfc, !PT ;  /* 0x3f00000000008812 */ /* 0x000fe400078efcff */
[----:B------:R-:W-:-:S03]  /*0a20*/  PRMT R6, R6, 0x9910, RZ ;  /* 0x0000991006067816 */ /* 0x000fc600000000ff */
[----:B------:R-:W-:Y:S01]  /*0a30*/  @!P0 FADD.FTZ R0, R0, -0.5 ;  /* 0xbf00000000008421 */ /* 0x000fe20000010000 */
[----:B------:R-:W-:Y:S01]  /*0a40*/  @P0 FMUL.FTZ R0, R3, 1.9259299443872358531e-34 ;  /* 0x0780000003000820 */ /* 0x000fe20000410000 */
[----:B------:R-:W-:-:S05]  /*0a50*/  IMAD.MOV.U32 R3, RZ, RZ, R6 ;  /* 0x000000ffff037224 */ /* 0x000fca00078e0006 */
[----:B------:R-:W-:-:S04]  /*0a60*/  LOP3.LUT R0, R0, 0x80000000, R3, 0xf8, !PT ;  /* 0x8000000000007812 */ /* 0x000fc800078ef803 */
[----:B------:R-:W-:-:S04]  /*0a70*/  F2FP.BF16.F32.PACK_AB R0, RZ, R0 ;  /* 0x00000000ff00723e */ /* 0x000fc800000010ff */
[----:B------:R-:W-:Y:S01]  /*0a80*/  PRMT R17, R0, 0x7610, R17 ;  /* 0x0000761000117816 */ /* 0x000fe20000000011 */
[----:B------:R-:W-:Y:S06]  /*0a90*/  BRA `(.L_x_291) ;  /* 0x0000000400d87947 */ /* 0x000fec0003800000 */
.L_x_301:
[----:B------:R0:W5:Y:S01]  /*0aa0*/  LDG.E.U16 R17, desc[UR36][R4.64] ;  /* 0x0000002404117981 */ /* 0x000162000c1e1500 */
[----:B------:R-:W-:Y:S05]  /*0ab0*/  BRA `(.L_x_291) ;  /* 0x0000000400d07947 */ /* 0x000fea0003800000 */
.L_x_298:
        /* <DEDUP_REMOVED lines=10> */
[----:B------:R-:W-:-:S04]  /*0b60*/  F2FP.BF16.F32.PACK_AB R0, RZ, R0 ;  /* 0x00000000ff00723e */ /* 0x000fc800000010ff */
[----:B------:R-:W-:Y:S01]  /*0b70*/  PRMT R17, R0, 0x7610, R17 ;  /* 0x0000761000117816 */ /* 0x000fe20000000011 */
[----:B------:R-:W-:Y:S06]  /*0b80*/  BRA `(.L_x_291) ;  /* 0x00000004009c7947 */ /* 0x000fec0003800000 */
.L_x_305:
        /* <DEDUP_REMOVED lines=21> */
.L_x_309:
[----:B------:R-:W-:Y:S05]  /*0ce0*/  BSYNC.RECONVERGENT B1 ;  /* 0x0000000000017941 */ /* 0x000fea0003800200 */
.L_x_308:
[----:B------:R-:W-:Y:S01]  /*0cf0*/  IMAD.SHL.U32 R0, R0, 0x100000, RZ ;  /* 0x0010000000007824 */ /* 0x000fe200078e00ff */
[----:B------:R-:W-:-:S04]  /*0d00*/  LEA R3, R3, 0x3b800000, 0x17 ;  /* 0x3b80000003037811 */ /* 0x000fc800078eb8ff */
[----:B------:R-:W-:-:S07]  /*0d10*/  LOP3.LUT R0, R3, R0, R7, 0xfe, !PT ;  /* 0x0000000003007212 */ /* 0x000fce00078efe07 */
.L_x_307:
[----:B------:R-:W-:Y:S05]  /*0d20*/  BSYNC.RECONVERGENT B0 ;  /* 0x0000000000007941 */ /* 0x000fea0003800200 */
.L_x_306:
[----:B------:R-:W-:-:S04]  /*0d30*/  F2FP.BF16.F32.PACK_AB R0, RZ, R0 ;  /* 0x00000000ff00723e */ /* 0x000fc800000010ff */
[----:B------:R-:W-:Y:S01]  /*0d40*/  PRMT R17, R0, 0x7610, R17 ;  /* 0x0000761000117816 */ /* 0x000fe20000000011 */
[----:B------:R-:W-:Y:S06]  /*0d50*/  BRA `(.L_x_291) ;  /* 0x0000000400287947 */ /* 0x000fec0003800000 */
.L_x_304:
        /* <DEDUP_REMOVED lines=21> */
.L_x_313:
[----:B------:R-:W-:Y:S05]  /*0eb0*/  BSYNC.RECONVERGENT B1 ;  /* 0x0000000000017941 */ /* 0x000fea0003800200 */
.L_x_312:
[----:B------:R-:W-:Y:S01]  /*0ec0*/  IMAD.SHL.U32 R0, R0, 0x200000, RZ ;  /* 0x0020000000007824 */ /* 0x000fe200078e00ff */
[----:B------:R-:W-:-:S04]  /*0ed0*/  LEA R3, R3, 0x37800000, 0x17 ;  /* 0x3780000003037811 */ /* 0x000fc800078eb8ff */
[----:B------:R-:W-:-:S07]  /*0ee0*/  LOP3.LUT R0, R3, R0, R7, 0xfe, !PT ;  /* 0x0000000003007212 */ /* 0x000fce00078efe07 */
.L_x_311:
[----:B------:R-:W-:Y:S05]  /*0ef0*/  BSYNC.RECONVERGENT B0 ;  /* 0x0000000000007941 */ /* 0x000fea0003800200 */
.L_x_310:
[----:B------:R-:W-:-:S04]  /*0f00*/  F2FP.BF16.F32.PACK_AB R0, RZ, R0 ;  /* 0x00000000ff00723e */ /* 0x000fc800000010ff */
[----:B------:R-:W-:Y:S01]  /*0f10*/  PRMT R17, R0, 0x7610, R17 ;  /* 0x0000761000117816 */ /* 0x000fe20000000011 */
[----:B------:R-:W-:Y:S06]  /*0f20*/  BRA `(.L_x_291) ;  /* 0x0000000000b47947 */ /* 0x000fec0003800000 */
.L_x_303:
[----:B------:R-:W-:-:S09]  /*0f30*/  UISETP.NE.AND UP0, UPT, UR4, 0x1c, UPT ;  /* 0x0000001c0400788c */ /* 0x000fd2000bf05270 */
[----:B------:R-:W-:Y:S05]  /*0f40*/  BRA.U !UP0, `(.L_x_314) ;  /* 0x00000001089c7547 */ /* 0x000fea000b800000 */
[----:B------:R-:W-:-:S09]  /*0f50*/  UISETP.NE.AND UP0, UPT, UR4, 0x1d, UPT ;  /* 0x0000001d0400788c */ /* 0x000fd2000bf05270 */
[----:B------:R-:W-:Y:S05]  /*0f60*/  BRA.U !UP0, `(.L_x_315) ;  /* 0x0000000108807547 */ /* 0x000fea000b800000 */
[----:B------:R-:W-:-:S09]  /*0f70*/  UISETP.NE.AND UP0, UPT, UR4, 0x2c, UPT ;  /* 0x0000002c0400788c */ /* 0x000fd2000bf05270 */
[----:B------:R-:W-:Y:S05]  /*0f80*/  BRA.U !UP0, `(.L_x_316) ;  /* 0x0000000108487547 */ /* 0x000fea000b800000 */
.L_x_290:
[----:B------:R-:W-:Y:S01]  /*0f90*/  MOV R14, 0x0 ;  /* 0x00000000000e7802 */ /* 0x000fe20000000f00 */
[----:B------:R-:W0:Y:S01]  /*0fa0*/  LDCU.64 UR4, c[0x4][0x128] ;  /* 0x01002500ff0477ac */ /* 0x000e220008000a00 */
[----:B------:R-:W-:Y:S02]  /*0fb0*/  IMAD.MOV.U32 R8, RZ, RZ, 0x4e ;  /* 0x0000004eff087424 */ /* 0x000fe400078e00ff */
[----:B------:R-:W-:Y:S01]  /*0fc0*/  IMAD.MOV.U32 R12, RZ, RZ, 0x1 ;  /* 0x00000001ff0c7424 */ /* 0x000fe200078e00ff */
[----:B------:R-:W1:Y:S01]  /*0fd0*/  LDCU.64 UR6, c[0x4][0x130] ;  /* 0x01002600ff0677ac */ /* 0x000e620008000a00 */
[----:B------:R-:W2:Y:S01]  /*0fe0*/  LDC.64 R14, c[0x4][R14] ;  /* 0x010000000e0e7b82 */ /* 0x000ea20000000a00 */
[----:B------:R-:W-:Y:S01]  /*0ff0*/  IMAD.MOV.U32 R13, RZ, RZ, RZ ;  /* 0x000000ffff0d7224 */ /* 0x000fe200078e00ff */
[----:B------:R-:W3:Y:S01]  /*1000*/  LDCU.64 UR8, c[0x4][0x38] ;  /* 0x01000700ff0877ac */ /* 0x000ee20008000a00 */
[----:B0-----:R-:W-:Y:S02]  /*1010*/  IMAD.U32 R4, RZ, RZ, UR4 ;  /* 0x00000004ff047e24 */ /* 0x001fe4000f8e00ff */
[----:B------:R-:W-:-:S02]  /*1020*/  IMAD.U32 R5, RZ, RZ, UR5 ;  /* 0x00000005ff057e24 */ /* 0x000fc4000f8e00ff */
[----:B-1----:R-:W-:Y:S02]  /*1030*/  IMAD.U32 R6, RZ, RZ, UR6 ;  /* 0x00000006ff067e24 */ /* 0x002fe4000f8e00ff */
[----:B------:R-:W-:Y:S02]  /*1040*/  IMAD.U32 R7, RZ, RZ, UR7 ;  /* 0x00000007ff077e24 */ /* 0x000fe4000f8e00ff */
[----:B---3--:R-:W-:Y:S02]  /*1050*/  IMAD.U32 R10, RZ, RZ, UR8 ;  /* 0x00000008ff0a7e24 */ /* 0x008fe4000f8e00ff */
[----:B------:R-:W-:-:S07]  /*1060*/  IMAD.U32 R11, RZ, RZ, UR9 ;  /* 0x00000009ff0b7e24 */ /* 0x000fce000f8e00ff */
[----:B------:R-:W-:-:S07]  /*1070*/  LEPC R20, `(.L_x_317) ;  /* 0x000000001014794e */ /* 0x000fce0000000000 */
[----:B--2---:R-:W-:Y:S05]  /*1080*/  CALL.ABS.NOINC R14 ;  /* 0x000000000e007343 */ /* 0x004fea0003c00000 */
.L_x_317:
[----:B------:R-:W-:Y:S01]  /*1090*/  PRMT R17, RZ, 0x7610, R17 ;  /* 0x00007610ff117816 */ /* 0x000fe20000000011 */
[----:B------:R-:W-:Y:S06]  /*10a0*/  BRA `(.L_x_291) ;  /* 0x0000000000547947 */ /* 0x000fec0003800000 */
.L_x_316:
[----:B------:R-:W2:Y:S01]  /*10b0*/  LDG.E.U8 R4, desc[UR36][R4.64] ;  /* 0x0000002404047981 */ /* 0x000ea2000c1e1100 */
[----:B------:R-:W-:Y:S01]  /*10c0*/  BSSY.RECONVERGENT B0, `(.L_x_318) ;  /* 0x0000007000007945 */ /* 0x000fe20003800200 */
[----:B------:R-:W-:Y:S01]  /*10d0*/  IMAD.MOV.U32 R0, RZ, RZ, 0x400000 ;  /* 0x00400000ff007424 */ /* 0x000fe200078e00ff */
[----:B--2---:R-:W-:-:S13]  /*10e0*/  ISETP.NE.AND P0, PT, R4, RZ, PT ;  /* 0x000000ff0400720c */ /* 0x004fda0003f05270 */
[----:B------:R-:W-:Y:S05]  /*10f0*/  @!P0 BRA `(.L_x_319) ;  /* 0x00000000000c8947 */ /* 0x000fea0003800000 */
[----:B------:R-:W-:-:S13]  /*1100*/  ISETP.NE.AND P0, PT, R4, 0xff, PT ;  /* 0x000000ff0400780c */ /* 0x000fda0003f05270 */
[----:B------:R-:W-:Y:S02]  /*1110*/  @!P0 IMAD.MOV.U32 R0, RZ, RZ, 0x7f800001 ;  /* 0x7f800001ff008424 */ /* 0x000fe400078e00ff */
[----:B------:R-:W-:-:S07]  /*1120*/  @P0 IMAD.SHL.U32 R0, R4, 0x800000, RZ ;  /* 0x0080000004000824 */ /* 0x000fce00078e00ff */
.L_x_319:
[----:B------:R-:W-:Y:S05]  /*1130*/  BSYNC.RECONVERGENT B0 ;  /* 0x0000000000007941 */ /* 0x000fea0003800200 */
.L_x_318:
[----:B------:R-:W-:-:S04]  /*1140*/  F2FP.BF16.F32.PACK_AB R0, RZ, R0 ;  /* 0x00000000ff00723e */ /* 0x000fc800000010ff */
[----:B------:R-:W-:Y:S01]  /*1150*/  PRMT R17, R0, 0x7610, R17 ;  /* 0x0000761000117816 */ /* 0x000fe20000000011 */
[----:B------:R-:W-:Y:S06]  /*1160*/  BRA `(.L_x_291) ;  /* 0x0000000000247947 */ /* 0x000fec0003800000 */
.L_x_315:
[----:B------:R-:W2:Y:S02]  /*1170*/  LDG.E.64 R4, desc[UR36][R4.64] ;  /* 0x0000002404047981 */ /* 0x000ea4000c1e1b00 */
[----:B--2---:R-:W0:Y:S02]  /*1180*/  I2F.U64 R0, R4 ;  /* 0x0000000400007312 */ /* 0x004e240000301000 */
[----:B0-----:R-:W-:-:S04]  /*1190*/  F2FP.BF16.F32.PACK_AB R0, RZ, R0 ;  /* 0x00000000ff00723e */ /* 0x001fc800000010ff */
[----:B------:R-:W-:Y:S01]  /*11a0*/  PRMT R17, R0, 0x7610, R17 ;  /* 0x0000761000117816 */ /* 0x000fe20000000011 */
[----:B------:R-:W-:Y:S06]  /*11b0*/  BRA `(.L_x_291) ;  /* 0x0000000000107947 */ /* 0x000fec0003800000 */
.L_x_314:
[----:B------:R-:W2:Y:S02]  /*11c0*/  LDG.E R4, desc[UR36][R4.64] ;  /* 0x0000002404047981 */ /* 0x000ea4000c1e1900 */
[----:B--2---:R-:W-:-:S04]  /*11d0*/  I2FP.F32.U32 R0, R4 ;  /* 0x0000000400007245 */ /* 0x004fc80000201000 */
[----:B------:R-:W-:-:S04]  /*11e0*/  F2FP.BF16.F32.PACK_AB R0, RZ, R0 ;  /* 0x00000000ff00723e */ /* 0x000fc800000010ff */
[----:B------:R-:W-:-:S07]  /*11f0*/  PRMT R17, R0, 0x7610, R17 ;  /* 0x0000761000117816 */ /* 0x000fce0000000011 */
.L_x_291:
[----:B------:R-:W-:-:S07]  /*1200*/  VIADD R23, R25, 0x80 ;  /* 0x0000008019177836 */ /* 0x000fce0000000000 */
.L_x_285:
[----:B------:R-:W-:Y:S05]  /*1210*/  BSYNC.RECONVERGENT B6 ;  /* 0x0000000000067941 */ /* 0x000fea0003800200 */
.L_x_284:
[----:B------:R-:W-:Y:S01]  /*1220*/  ISETP.GE.AND P0, PT, R23, R16, PT ;  /* 0x000000101700720c */ /* 0x000fe20003f06270 */
[----:B------:R-:W-:Y:S01]  /*1230*/  BSSY.RECONVERGENT B6, `(.L_x_320) ;  /* 0x0000118000067945 */ /* 0x000fe20003800200 */
[----:B------:R-:W-:-:S11]  /*1240*/  PRMT R18, RZ, 0x7610, R18 ;  /* 0x00007610ff127816 */ /* 0x000fd60000000012 */
[----:B------:R-:W-:Y:S05]  /*1250*/  @P0 BRA `(.L_x_321) ;  /* 0x0000001000540947 */ /* 0x000fea0003800000 */
[----:B0-----:R-:W0:Y:S01]  /*1260*/  LDC.64 R4, c[0x0][0x390] ;  /* 0x0000e400ff047b82 */ /* 0x001e220000000a00 */
        /* <DEDUP_REMOVED lines=21> */
.L_x_325:
[----:B------:R-:W2:Y:S02]  /*13c0*/  LDG.E.U8 R4, desc[UR36][R4.64] ;  /* 0x0000002404047981 */ /* 0x000ea4000c1e1100 */
[----:B--2---:R-:W-:-:S04]  /*13d0*/  I2FP.F32.U32 R0, R4 ;  /* 0x0000000400007245 */ /* 0x004fc80000201000 */
[----:B------:R-:W-:-:S04]  /*13e0*/  F2FP.BF16.F32.PACK_AB R0, RZ, R0 ;  /* 0x00000000ff00723e */ /* 0x000fc800000010ff */
[----:B------:R-:W-:Y:S01]  /*13f0*/  PRMT R18, R0, 0x7610, R18 ;  /* 0x0000761000127816 */ /* 0x000fe20000000012 */
[----:B------:R-:W-:Y:S06]  /*1400*/  BRA `(.L_x_327) ;  /* 0x0000000c00e47947 */ /* 0x000fec0003800000 */
.L_x_324:
        /* <DEDUP_REMOVED lines=11> */
.L_x_329:
[----:B------:R-:W2:Y:S02]  /*14c0*/  LDG.E R4, desc[UR36][R4.64] ;  /* 0x0000002404047981 */ /* 0x000ea4000c1e1900 */
[----:B--2---:R-:W-:-:S04]  /*14d0*/  I2FP.F32.S32 R0, R4 ;  /* 0x0000000400007245 */ /* 0x004fc80000201400 */
[----:B------:R-:W-:-:S04]  /*14e0*/  F2FP.BF16.F32.PACK_AB R0, RZ, R0 ;  /* 0x00000000ff00723e */ /* 0x000fc800000010ff */
[----:B------:R-:W-:Y:S01]  /*14f0*/  PRMT R18, R0, 0x7610, R18 ;  /* 0x0000761000127816 */ /* 0x000fe20000000012 */
[----:B------:R-:W-:Y:S06]  /*1500*/  BRA `(.L_x_327) ;  /* 0x0000000c00a47947 */ /* 0x000fec0003800000 */
.L_x_328:
[----:B------:R-:W2:Y:S02]  /*1510*/  LDG.E.U16 R4, desc[UR36][R4.64] ;  /* 0x0000002404047981 */ /* 0x000ea4000c1e1500 */
[----:B--2---:R-:W0:Y:S02]  /*1520*/  I2F.S16 R0, R4 ;  /* 0x0000000400007306 */ /* 0x004e240000101400 */
[----:B0-----:R-:W-:-:S04]  /*1530*/  F2FP.BF16.F32.PACK_AB R0, RZ, R0 ;  /* 0x00000000ff00723e */ /* 0x001fc800000010ff */
[----:B------:R-:W-:Y:S01]  /*1540*/  PRMT R18, R0, 0x7610, R18 ;  /* 0x0000761000127816 */ /* 0x000fe20000000012 */
[----:B------:R-:W-:Y:S06]  /*1550*/  BRA `(.L_x_327) ;  /* 0x0000000c00907947 */ /* 0x000fec0003800000 */
.L_x_323:
        /* <DEDUP_REMOVED lines=9> */
.L_x_331:
[----:B------:R-:W2:Y:S02]  /*15f0*/  LDG.E.U16 R0, desc[UR36][R4.64] ;  /* 0x0000002404007981 */ /* 0x000ea4000c1e1500 */
[----:B--2---:R-:W-:-:S05]  /*1600*/  HADD2.F32 R0, -RZ, R0.H0_H0 ;  /* 0x20000000ff007230 */ /* 0x004fca0000004100 */
[----:B------:R-:W-:-:S04]  /*1610*/  F2FP.BF16.F32.PACK_AB R0, RZ, R0 ;  /* 0x00000000ff00723e */ /* 0x000fc800000010ff */
[----:B------:R-:W-:Y:S01]  /*1620*/  PRMT R18, R0, 0x7610, R18 ;  /* 0x0000761000127816 */ /* 0x000fe20000000012 */
[----:B------:R-:W-:Y:S06]  /*1630*/  BRA `(.L_x_327) ;  /* 0x0000000c00587947 */ /* 0x000fec0003800000 */
.L_x_330:
        /* <DEDUP_REMOVED lines=9> */
.L_x_333:
[----:B------:R-:W2:Y:S02]  /*16d0*/  LDG.E.U16 R4, desc[UR36][R4.64] ;  /* 0x0000002404047981 */ /* 0x000ea4000c1e1500 */
[----:B--2---:R-:W-:-:S05]  /*16e0*/  HADD2.F32 R0, -RZ, R4.H0_H0 ;  /* 0x20000004ff007230 */ /* 0x004fca0000004100 */
[----:B------:R-:W-:-:S04]  /*16f0*/  F2FP.BF16.F32.PACK_AB R0, RZ, R0 ;  /* 0x00000000ff00723e */ /* 0x000fc800000010ff */
[----:B------:R-:W-:Y:S01]  /*1700*/  PRMT R18, R0, 0x7610, R18 ;  /* 0x0000761000127816 */ /* 0x000fe20000000012 */
[----:B------:R-:W-:Y:S06]  /*1710*/  BRA `(.L_x_327) ;  /* 0x0000000c00207947 */ /* 0x000fec0003800000 */
.L_x_332:
        /* <DEDUP_REMOVED lines=13> */
.L_x_322:
        /* <DEDUP_REMOVED lines=14> */
.L_x_336:
        /* <DEDUP_REMOVED lines=13> */
.L_x_335:
        /* <DEDUP_REMOVED lines=27> */
.L_x_338:
[----:B------:R-:W2:Y:S02]  /*1b50*/  LDG.E.U8 R4, desc[UR36][R4.64] ;  /* 0x0000002404047981 */ /* 0x000ea4000c1e1100 */
[C---:B--2---:R-:W-:Y:S02]  /*1b60*/  IMAD.SHL.U32 R0, R4.reuse, 0x2000000, RZ ;  /* 0x0200000004007824 */ /* 0x044fe400078e00ff */
[----:B------:R-:W-:-:S03]  /*1b70*/  IMAD.SHL.U32 R6, R4, 0x100, RZ ;  /* 0x0000010004067824 */ /* 0x000fc600078e00ff */
[----:B------:R-:W-:-:S13]  /*1b80*/  ISETP.GE.U32.AND P0, PT, R0, 0x8000000, PT ;  /* 0x080000000000780c */ /* 0x000fda0003f06070 */
[----:B------:R-:W-:Y:S02]  /*1b90*/  @!P0 LOP3.LUT R3, R6, 0x7f00, RZ, 0xc0, !PT ;  /* 0x00007f0006038812 */ /* 0x000fe400078ec0ff */
[----:B------:R-:W-:Y:S02]  /*1ba0*/  @P0 LEA.HI R0, R0, 0x70000000, RZ, 0x1c ;  /* 0x7000000000000811 */ /* 0x000fe400078fe0ff */
[----:B------:R-:W-:Y:S02]  /*1bb0*/  @!P0 LOP3.LUT R3, R3, 0x3f000000, RZ, 0xfc, !PT ;  /* 0x3f00000003038812 */ /* 0x000fe400078efcff */
[----:B------:R-:W-:Y:S01]  /*1bc0*/  PRMT R6, R6, 0x9910, RZ ;  /* 0x0000991006067816 */ /* 0x000fe200000000ff */
[----:B------:R-:W-:Y:S02]  /*1bd0*/  @P0 FMUL.FTZ R0, R0, 1.9259299443872358531e-34 ;  /* 0x0780000000000820 */ /* 0x000fe40000410000 */
[----:B------:R-:W-:Y:S02]  /*1be0*/  @!P0 FADD.FTZ R0, R3, -0.5 ;  /* 0xbf00000003008421 */ /* 0x000fe40000010000 */
[----:B------:R-:W-:-:S05]  /*1bf0*/  IMAD.MOV.U32 R3, RZ, RZ, R6 ;  /* 0x000000ffff037224 */ /* 0x000fca00078e0006 */
[----:B------:R-:W-:-:S04]  /*1c00*/  LOP3.LUT R0, R0, 0x80000000, R3, 0xf8, !PT ;  /* 0x8000000000007812 */ /* 0x000fc800078ef803 */
[----:B------:R-:W-:-:S04]  /*1c10*/  F2FP.BF16.F32.PACK_AB R0, RZ, R0 ;  /* 0x00000000ff00723e */ /* 0x000fc800000010ff */
[----:B------:R-:W-:Y:S01]  /*1c20*/  PRMT R18, R0, 0x7610, R18 ;  /* 0x0000761000127816 */ /* 0x000fe20000000012 */
[----:B------:R-:W-:Y:S06]  /*1c30*/  BRA `(.L_x_327) ;  /* 0x0000000400d87947 */ /* 0x000fec0003800000 */
.L_x_337:
[----:B------:R0:W5:Y:S01]  /*1c40*/  LDG.E.U16 R18, desc[UR36][R4.64] ;  /* 0x0000002404127981 */ /* 0x000162000c1e1500 */
[----:B------:R-:W-:Y:S05]  /*1c50*/  BRA `(.L_x_327) ;  /* 0x0000000400d07947 */ /* 0x000fea0003800000 */
.L_x_334:
        /* <DEDUP_REMOVED lines=13> */
.L_x_341:
        /* <DEDUP_REMOVED lines=21> */
.L_x_345:
[----:B------:R-:W-:Y:S05]  /*1e80*/  BSYNC.RECONVERGENT B1 ;  /* 0x0000000000017941 */ /* 0x000fea0003800200 */
.L_x_344:
[----:B------:R-:W-:Y:S01]  /*1e90*/  IMAD.SHL.U32 R0, R0, 0x100000, RZ ;  /* 0x0010000000007824 */ /* 0x000fe200078e00ff */
[----:B------:R-:W-:-:S04]  /*1ea0*/  LEA R3, R3, 0x3b800000, 0x17 ;  /* 0x3b80000003037811 */ /* 0x000fc800078eb8ff */
[----:B------:R-:W-:-:S07]  /*1eb0*/  LOP3.LUT R0, R3, R0, R7, 0xfe, !PT ;  /* 0x0000000003007212 */ /* 0x000fce00078efe07 */
.L_x_343:
[----:B------:R-:W-:Y:S05]  /*1ec0*/  BSYNC.RECONVERGENT B0 ;  /* 0x0000000000007941 */ /* 0x000fea0003800200 */
.L_x_342:
[----:B------:R-:W-:-:S04]  /*1ed0*/  F2FP.BF16.F32.PACK_AB R0, RZ, R0 ;  /* 0x00000000ff00723e */ /* 0x000fc800000010ff */
[----:B------:R-:W-:Y:S01]  /*1ee0*/  PRMT R18, R0, 0x7610, R18 ;  /* 0x0000761000127816 */ /* 0x000fe20000000012 */
[----:B------:R-:W-:Y:S06]  /*1ef0*/  BRA `(.L_x_327) ;  /* 0x0000000400287947 */ /* 0x000fec0003800000 */
.L_x_340:
        /* <DEDUP_REMOVED lines=21> */
.L_x_349:
[----:B------:R-:W-:Y:S05]  /*2050*/  BSYNC.RECONVERGENT B1 ;  /* 0x0000000000017941 */ /* 0x000fea0003800200 */
.L_x_348:
[----:B------:R-:W-:Y:S01]  /*2060*/  IMAD.SHL.U32 R0, R0, 0x200000, RZ ;  /* 0x0020000000007824 */ /* 0x000fe200078e00ff */
[----:B------:R-:W-:-:S04]  /*2070*/  LEA R3, R3, 0x37800000, 0x17 ;  /* 0x3780000003037811 */ /* 0x000fc800078eb8ff */
[----:B------:R-:W-:-:S07]  /*2080*/  LOP3.LUT R0, R3, R0, R7, 0xfe, !PT ;  /* 0x0000000003007212 */ /* 0x000fce00078efe07 */
.L_x_347:
[----:B------:R-:W-:Y:S05]  /*2090*/  BSYNC.RECONVERGENT B0 ;  /* 0x0000000000007941 */ /* 0x000fea0003800200 */
.L_x_346:
[----:B------:R-:W-:-:S04]  /*20a0*/  F2FP.BF16.F32.PACK_AB R0, RZ, R0 ;  /* 0x00000000ff00723e */ /* 0x000fc800000010ff */
[----:B------:R-:W-:Y:S01]  /*20b0*/  PRMT R18, R0, 0x7610, R18 ;  /* 0x0000761000127816 */ /* 0x000fe20000000012 */
[----:B------:R-:W-:Y:S06]  /*20c0*/  BRA `(.L_x_327) ;  /* 0x0000000000b47947 */ /* 0x000fec0003800000 */
.L_x_339:
        /* <DEDUP_REMOVED lines=14> */
.L_x_353:
[----:B------:R-:W-:Y:S05]  /*21b0*/  BSYNC.RECONVERGENT B0 ;  /* 0x0000000000007941 */ /* 0x000fea0003800200 */
.L_x_352:
[----:B------:R-:W-:-:S04]  /*21c0*/  F2FP.BF16.F32.PACK_AB R0, RZ, R0 ;  /* 0x00000000ff00723e */ /* 0x000fc800000010ff */
[----:B------:R-:W-:Y:S01]  /*21d0*/  PRMT R18, R0, 0x7610, R18 ;  /* 0x0000761000127816 */ /* 0x000fe20000000012 */
[----:B------:R-:W-:Y:S06]  /*21e0*/  BRA `(.L_x_327) ;  /* 0x00000000006c7947 */ /* 0x000fec0003800000 */
.L_x_326:
        /* <DEDUP_REMOVED lines=15> */
[----:B--2--5:R-:W-:Y:S05]  /*22e0*/  CALL.ABS.NOINC R14 ;  /* 0x000000000e007343 */ /* 0x024fea0003c00000 */
.L_x_354:
[----:B------:R-:W-:Y:S01]  /*22f0*/  PRMT R18, RZ, 0x7610, R18 ;  /* 0x00007610ff127816 */ /* 0x000fe20000000012 */
[----:B------:R-:W-:Y:S06]  /*2300*/  BRA `(.L_x_327) ;  /* 0x0000000000247947 */ /* 0x000fec0003800000 */
.L_x_351:
[----:B------:R-:W2:Y:S02]  /*2310*/  LDG.E.64 R4, desc[UR36][R4.64] ;  /* 0x0000002404047981 */ /* 0x000ea4000c1e1b00 */
[----:B--2---:R-:W0:Y:S02]  /*2320*/  I2F.U64 R0, R4 ;  /* 0x0000000400007312 */ /* 0x004e240000301000 */
[----:B0-----:R-:W-:-:S04]  /*2330*/  F2FP.BF16.F32.PACK_AB R0, RZ, R0 ;  /* 0x00000000ff00723e */ /* 0x001fc800000010ff */
[----:B------:R-:W-:Y:S01]  /*2340*/  PRMT R18, R0, 0x7610, R18 ;  /* 0x0000761000127816 */ /* 0x000fe20000000012 */
[----:B------:R-:W-:Y:S06]  /*2350*/  BRA `(.L_x_327) ;  /* 0x0000000000107947 */ /* 0x000fec0003800000 */
.L_x_350:
[----:B------:R-:W2:Y:S02]  /*2360*/  LDG.E R4, desc[UR36][R4.64] ;  /* 0x0000002404047981 */ /* 0x000ea4000c1e1900 */
[----:B--2---:R-:W-:-:S04]  /*2370*/  I2FP.F32.U32 R0, R4 ;  /* 0x0000000400007245 */ /* 0x004fc80000201000 */
[----:B------:R-:W-:-:S04]  /*2380*/  F2FP.BF16.F32.PACK_AB R0, RZ, R0 ;  /* 0x00000000ff00723e */ /* 0x000fc800000010ff */
[----:B------:R-:W-:-:S07]  /*2390*/  PRMT R18, R0, 0x7610, R18 ;  /* 0x0000761000127816 */ /* 0x000fce0000000012 */
.L_x_327:
[----:B------:R-:W-:-:S07]  /*23a0*/  VIADD R23, R23, 0x80 ;  /* 0x0000008017177836 */ /* 0x000fce0000000000 */
.L_x_321:
[----:B------:R-:W-:Y:S05]  /*23b0*/  BSYNC.RECONVERGENT B6 ;  /* 0x0000000000067941 */ /* 0x000fea0003800200 */
.L_x_320:
        /* <DEDUP_REMOVED lines=26> */
.L_x_360:
[----:B------:R-:W2:Y:S02]  /*2560*/  LDG.E.U8 R4, desc[UR36][R4.64] ;  /* 0x0000002404047981 */ /* 0x000ea4000c1e1100 */
[----:B--2---:R-:W-:-:S04]  /*2570*/  I2FP.F32.U32 R0, R4 ;  /* 0x0000000400007245 */ /* 0x004fc80000201000 */
[----:B------:R-:W-:-:S04]  /*2580*/  F2FP.BF16.F32.PACK_AB R0, RZ, R0 ;  /* 0x00000000ff00723e */ /* 0x000fc800000010ff */
[----:B------:R-:W-:Y:S01]  /*2590*/  PRMT R19, R0, 0x7610, R19 ;  /* 0x0000761000137816 */ /* 0x000fe20000000013 */
[----:B------:R-:W-:Y:S06]  /*25a0*/  BRA `(.L_x_362) ;  /* 0x0000000c00e47947 */ /* 0x000fec0003800000 */
.L_x_359:
        /* <DEDUP_REMOVED lines=11> */
.L_x_364:
[----:B------:R-:W2:Y:S02]  /*2660*/  LDG.E R4, desc[UR36][R4.64] ;  /* 0x0000002404047981 */ /* 0x000ea4000c1e1900 */
[----:B--2---:R-:W-:-:S04]  /*2670*/  I2FP.F32.S32 R0, R4 ;  /* 0x0000000400007245 */ /* 0x004fc80000201400 */
[----:B------:R-:W-:-:S04]  /*2680*/  F2FP.BF16.F32.PACK_AB R0, RZ, R0 ;  /* 0x00000000ff00723e */ /* 0x000fc800000010ff */
[----:B------:R-:W-:Y:S01]  /*2690*/  PRMT R19, R0, 0x7610, R19 ;  /* 0x0000761000137816 */ /* 0x000fe20000000013 */
[----:B------:R-:W-:Y:S06]  /*26a0*/  BRA `(.L_x_362) ;  /* 0x0000000c00a47947 */ /* 0x000fec0003800000 */
.L_x_363:
[----:B------:R-:W2:Y:S02]  /*26b0*/  LDG.E.U16 R4, desc[UR36][R4.64] ;  /* 0x0000002404047981 */ /* 0x000ea4000c1e1500 */
[----:B--2---:R-:W0:Y:S02]  /*26c0*/  I2F.S16 R0, R4 ;  /* 0x0000000400007306 */ /* 0x004e240000101400 */
[----:B0-----:R-:W-:-:S04]  /*26d0*/  F2FP.BF16.F32.PACK_AB R0, RZ, R0 ;  /* 0x00000000ff00723e */ /* 0x001fc800000010ff */
[----:B------:R-:W-:Y:S01]  /*26e0*/  PRMT R19, R0, 0x7610, R19 ;  /* 0x0000761000137816 */ /* 0x000fe20000000013 */
[----:B------:R-:W-:Y:S06]  /*26f0*/  BRA `(.L_x_362) ;  /* 0x0000000c00907947 */ /* 0x000fec0003800000 */
.L_x_358:
        /* <DEDUP_REMOVED lines=9> */
.L_x_366:
[----:B------:R-:W2:Y:S02]  /*2790*/  LDG.E.U16 R0, desc[UR36][R4.64] ;  /* 0x0000002404007981 */ /* 0x000ea4000c1e1500 */
[----:B--2---:R-:W-:-:S05]  /*27a0*/  HADD2.F32 R0, -RZ, R0.H0_H0 ;  /* 0x20000000ff007230 */ /* 0x004fca0000004100 */
[----:B------:R-:W-:-:S04]  /*27b0*/  F2FP.BF16.F32.PACK_AB R0, RZ, R0 ;  /* 0x00000000ff00723e */ /* 0x000fc800000010ff */
[----:B------:R-:W-:Y:S01]  /*27c0*/  PRMT R19, R0, 0x7610, R19 ;  /* 0x0000761000137816 */ /* 0x000fe20000000013 */
[----:B------:R-:W-:Y:S06]  /*27d0*/  BRA `(.L_x_362) ;  /* 0x0000000c00587947 */ /* 0x000fec0003800000 */
.L_x_365:
        /* <DEDUP_REMOVED lines=9> */
.L_x_368:
[----:B------:R-:W2:Y:S02]  /*2870*/  LDG.E.U16 R4, desc[UR36][R4.64] ;  /* 0x0000002404047981 */ /* 0x000ea4000c1e1500 */
[----:B--2---:R-:W-:-:S05]  /*2880*/  HADD2.F32 R0, -RZ, R4.H0_H0 ;  /* 0x20000004ff007230 */ /* 0x004fca0000004100 */
[----:B------:R-:W-:-:S04]  /*2890*/  F2FP.BF16.F32.PACK_AB R0, RZ, R0 ;  /* 0x00000000ff00723e */ /* 0x000fc800000010ff */
[----:B------:R-:W-:Y:S01]  /*28a0*/  PRMT R19, R0, 0x7610, R19 ;  /* 0x0000761000137816 */ /* 0x000fe20000000013 */
[----:B------:R-:W-:Y:S06]  /*28b0*/  BRA `(.L_x_362) ;  /* 0x0000000c00207947 */ /* 0x000fec0003800000 */
.L_x_367:
        /* <DEDUP_REMOVED lines=13> */
.L_x_357:
        /* <DEDUP_REMOVED lines=14> */
.L_x_371:
        /* <DEDUP_REMOVED lines=13> */
.L_x_370:
        /* <DEDUP_REMOVED lines=27> */
.L_x_373:
        /* <DEDUP_REMOVED lines=15> */
.L_x_372:
[----:B------:R0:W5:Y:S01]  /*2de0*/  LDG.E.U16 R19, desc[UR36][R4.64] ;  /* 0x0000002404137981 */ /* 0x000162000c1e1500 */
[----:B------:R-:W-:Y:S05]  /*2df0*/  BRA `(.L_x_362) ;  /* 0x0000000400d07947 */ /* 0x000fea0003800000 */
.L_x_369:
        /* <DEDUP_REMOVED lines=13> */
.L_x_376:
        /* <DEDUP_REMOVED lines=21> */
.L_x_380:
[----:B------:R-:W-:Y:S05]  /*3020*/  BSYNC.RECONVERGENT B1 ;  /* 0x0000000000017941 */ /* 0x000fea0003800200 */
.L_x_379:
[----:B------:R-:W-:Y:S01]  /*3030*/  IMAD.SHL.U32 R0, R0, 0x100000, RZ ;  /* 0x0010000000007824 */ /* 0x000fe200078e00ff */
[----:B------:R-:W-:-:S04]  /*3040*/  LEA R3, R3, 0x3b800000, 0x17 ;  /* 0x3b80000003037811 */ /* 0x000fc800078eb8ff */
[----:B------:R-:W-:-:S07]  /*3050*/  LOP3.LUT R0, R3, R0, R7, 0xfe, !PT ;  /* 0x0000000003007212 */ /* 0x000fce00078efe07 */
.L_x_378:
[----:B------:R-:W-:Y:S05]  /*3060*/  BSYNC.RECONVERGENT B0 ;  /* 0x0000000000007941 */ /* 0x000fea0003800200 */
.L_x_377:
[----:B------:R-:W-:-:S04]  /*3070*/  F2FP.BF16.F32.PACK_AB R0, RZ, R0 ;  /* 0x00000000ff00723e */ /* 0x000fc800000010ff */
[----:B------:R-:W-:Y:S01]  /*3080*/  PRMT R19, R0, 0x7610, R19 ;  /* 0x0000761000137816 */ /* 0x000fe20000000013 */
[----:B------:R-:W-:Y:S06]  /*3090*/  BRA `(.L_x_362) ;  /* 0x0000000400287947 */ /* 0x000fec0003800000 */
.L_x_375:
        /* <DEDUP_REMOVED lines=21> */
.L_x_384:
[----:B------:R-:W-:Y:S05]  /*31f0*/  BSYNC.RECONVERGENT B1 ;  /* 0x0000000000017941 */ /* 0x000fea0003800200 */
.L_x_383:
[----:B------:R-:W-:Y:S01]  /*3200*/  IMAD.SHL.U32 R0, R0, 0x200000, RZ ;  /* 0x0020000000007824 */ /* 0x000fe200078e00ff */
[----:B------:R-:W-:-:S04]  /*3210*/  LEA R3, R3, 0x37800000, 0x17 ;  /* 0x3780000003037811 */ /* 0x000fc800078eb8ff */
[----:B------:R-:W-:-:S07]  /*3220*/  LOP3.LUT R0, R3, R0, R7, 0xfe, !PT ;  /* 0x0000000003007212 */ /* 0x000fce00078efe07 */
.L_x_382:
[----:B------:R-:W-:Y:S05]  /*3230*/  BSYNC.RECONVERGENT B0 ;  /* 0x0000000000007941 */ /* 0x000fea0003800200 */
.L_x_381:
[----:B------:R-:W-:-:S04]  /*3240*/  F2FP.BF16.F32.PACK_AB R0, RZ, R0 ;  /* 0x00000000ff00723e */ /* 0x000fc800000010ff */
[----:B------:R-:W-:Y:S01]  /*3250*/  PRMT R19, R0, 0x7610, R19 ;  /* 0x0000761000137816 */ /* 0x000fe20000000013 */
[----:B------:R-:W-:Y:S06]  /*3260*/  BRA `(.L_x_362) ;  /* 0x0000000000b47947 */ /* 0x000fec0003800000 */
.L_x_374:
        /* <DEDUP_REMOVED lines=14> */
.L_x_388:
[----:B------:R-:W-:Y:S05]  /*3350*/  BSYNC.RECONVERGENT B0 ;  /* 0x0000000000007941 */ /* 0x000fea0003800200 */
.L_x_387:
[----:B------:R-:W-:-:S04]  /*3360*/  F2FP.BF16.F32.PACK_AB R0, RZ, R0 ;  /* 0x00000000ff00723e */ /* 0x000fc800000010ff */
[----:B------:R-:W-:Y:S01]  /*3370*/  PRMT R19, R0, 0x7610, R19 ;  /* 0x0000761000137816 */ /* 0x000fe20000000013 */
[----:B------:R-:W-:Y:S06]  /*3380*/  BRA `(.L_x_362) ;  /* 0x00000000006c7947 */ /* 0x000fec0003800000 */
.L_x_361:
        /* <DEDUP_REMOVED lines=16> */
.L_x_389:
[----:B------:R-:W-:Y:S01]  /*3490*/  PRMT R19, RZ, 0x7610, R19 ;  /* 0x00007610ff137816 */ /* 0x000fe20000000013 */
[----:B------:R-:W-:Y:S06]  /*34a0*/  BRA `(.L_x_362) ;  /* 0x0000000000247947 */ /* 0x000fec0003800000 */
.L_x_386:
[----:B------:R-:W2:Y:S02]  /*34b0*/  LDG.E.64 R4, desc[UR36][R4.64] ;  /* 0x0000002404047981 */ /* 0x000ea4000c1e1b00 */
[----:B--2---:R-:W0:Y:S02]  /*34c0*/  I2F.U64 R0, R4 ;  /* 0x0000000400007312 */ /* 0x004e240000301000 */
[----:B0-----:R-:W-:-:S04]  /*34d0*/  F2FP.BF16.F32.PACK_AB R0, RZ, R0 ;  /* 0x00000000ff00723e */ /* 0x001fc800000010ff */
[----:B------:R-:W-:Y:S01]  /*34e0*/  PRMT R19, R0, 0x7610, R19 ;  /* 0x0000761000137816 */ /* 0x000fe20000000013 */
[----:B------:R-:W-:Y:S06]  /*34f0*/  BRA `(.L_x_362) ;  /* 0x0000000000107947 */ /* 0x000fec0003800000 */
.L_x_385:
[----:B------:R-:W2:Y:S02]  /*3500*/  LDG.E R4, desc[UR36][R4.64] ;  /* 0x0000002404047981 */ /* 0x000ea4000c1e1900 */
[----:B--2---:R-:W-:-:S04]  /*3510*/  I2FP.F32.U32 R0, R4 ;  /* 0x0000000400007245 */ /* 0x004fc80000201000 */
[----:B------:R-:W-:-:S04]  /*3520*/  F2FP.BF16.F32.PACK_AB R0, RZ, R0 ;  /* 0x00000000ff00723e */ /* 0x000fc800000010ff */
[----:B------:R-:W-:-:S07]  /*3530*/  PRMT R19, R0, 0x7610, R19 ;  /* 0x0000761000137816 */ /* 0x000fce0000000013 */
.L_x_362:
[----:B------:R-:W-:-:S07]  /*3540*/  VIADD R23, R23, 0x80 ;  /* 0x0000008017177836 */ /* 0x000fce0000000000 */
.L_x_356:
[----:B------:R-:W-:Y:S05]  /*3550*/  BSYNC.RECONVERGENT B6 ;  /* 0x0000000000067941 */ /* 0x000fea0003800200 */
.L_x_355:
        /* <DEDUP_REMOVED lines=25> */
.L_x_395:
[----:B------:R-:W2:Y:S02]  /*36f0*/  LDG.E.U8 R4, desc[UR36][R4.64] ;  /* 0x0000002404047981 */ /* 0x000ea4000c1e1100 */
[----:B--2---:R-:W-:-:S04]  /*3700*/  I2FP.F32.U32 R0, R4 ;  /* 0x0000000400007245 */ /* 0x004fc80000201000 */
[----:B------:R-:W-:Y:S01]  /*3710*/  F2FP.BF16.F32.PACK_AB R0, RZ, R0 ;  /* 0x00000000ff00723e */ /* 0x000fe200000010ff */
[----:B------:R-:W-:Y:S06]  /*3720*/  BRA `(.L_x_391) ;  /* 0x0000000c00a87947 */ /* 0x000fec0003800000 */
.L_x_394:
        /* <DEDUP_REMOVED lines=10> */
.L_x_398:
[----:B------:R-:W2:Y:S02]  /*37d0*/  LDG.E R4, desc[UR36][R4.64] ;  /* 0x0000002404047981 */ /* 0x000ea4000c1e1900 */
[----:B--2---:R-:W-:-:S04]  /*37e0*/  I2FP.F32.S32 R0, R4 ;  /* 0x0000000400007245 */ /* 0x004fc80000201400 */
[----:B------:R-:W-:Y:S01]  /*37f0*/  F2FP.BF16.F32.PACK_AB R0, RZ, R0 ;  /* 0x00000000ff00723e */ /* 0x000fe200000010ff */
[----:B------:R-:W-:Y:S06]  /*3800*/  BRA `(.L_x_391) ;  /* 0x0000000c00707947 */ /* 0x000fec0003800000 */
.L_x_397:
[----:B------:R-:W2:Y:S02]  /*3810*/  LDG.E.U16 R4, desc[UR36][R4.64] ;  /* 0x0000002404047981 */ /* 0x000ea4000c1e1500 */
[----:B--2---:R-:W0:Y:S02]  /*3820*/  I2F.S16 R0, R4 ;  /* 0x0000000400007306 */ /* 0x004e240000101400 */
[----:B0-----:R-:W-:Y:S01]  /*3830*/  F2FP.BF16.F32.PACK_AB R0, RZ, R0 ;  /* 0x00000000ff00723e */ /* 0x001fe200000010ff */
[----:B------:R-:W-:Y:S06]  /*3840*/  BRA `(.L_x_391) ;  /* 0x0000000c00607947 */ /* 0x000fec0003800000 */
.L_x_393:
        /* <DEDUP_REMOVED lines=9> */
.L_x_400:
[----:B------:R-:W2:Y:S02]  /*38e0*/  LDG.E.U16 R0, desc[UR36][R4.64] ;  /* 0x0000002404007981 */ /* 0x000ea4000c1e1500 */
[----:B--2---:R-:W-:-:S05]  /*38f0*/  HADD2.F32 R0, -RZ, R0.H0_H0 ;  /* 0x20000000ff007230 */ /* 0x004fca0000004100 */
[----:B------:R-:W-:Y:S01]  /*3900*/  F2FP.BF16.F32.PACK_AB R0, RZ, R0 ;  /* 0x00000000ff00723e */ /* 0x000fe200000010ff */
[----:B------:R-:W-:Y:S06]  /*3910*/  BRA `(.L_x_391) ;  /* 0x0000000c002c7947 */ /* 0x000fec0003800000 */
.L_x_399:
        /* <DEDUP_REMOVED lines=9> */
.L_x_402:
[----:B------:R-:W2:Y:S02]  /*39b0*/  LDG.E.U16 R4, desc[UR36][R4.64] ;  /* 0x0000002404047981 */ /* 0x000ea4000c1e1500 */
[----:B--2---:R-:W-:-:S05]  /*39c0*/  HADD2.F32 R0, -RZ, R4.H0_H0 ;  /* 0x20000004ff007230 */ /* 0x004fca0000004100 */
[----:B------:R-:W-:Y:S01]  /*39d0*/  F2FP.BF16.F32.PACK_AB R0, RZ, R0 ;  /* 0x00000000ff00723e */ /* 0x000fe200000010ff */
[----:B------:R-:W-:Y:S06]  /*39e0*/  BRA `(.L_x_391) ;  /* 0x0000000800f87947 */ /* 0x000fec0003800000 */
.L_x_401:
        /* <DEDUP_REMOVED lines=12> */
.L_x_392:
        /* <DEDUP_REMOVED lines=13> */
.L_x_405:
        /* <DEDUP_REMOVED lines=12> */
.L_x_404:
        /* <DEDUP_REMOVED lines=27> */
.L_x_407:
        /* <DEDUP_REMOVED lines=12> */
[----:B------:R-:W-:Y:S01]  /*3eb0*/  F2FP.BF16.F32.PACK_AB R0, RZ, R0 ;  /* 0x00000000ff00723e */ /* 0x000fe200000010ff */
[----:B------:R-:W-:Y:S06]  /*3ec0*/  BRA `(.L_x_391) ;  /* 0x0000000400c07947 */ /* 0x000fec0003800000 */
.L_x_406:
[----:B------:R1:W5:Y:S01]  /*3ed0*/  LDG.E.U16 R0, desc[UR36][R4.64] ;  /* 0x0000002404007981 */ /* 0x000362000c1e1500 */
[----:B------:R-:W-:Y:S05]  /*3ee0*/  BRA `(.L_x_391) ;  /* 0x0000000400b87947 */ /* 0x000fea0003800000 */
.L_x_403:
        /* <DEDUP_REMOVED lines=12> */
.L_x_410:
        /* <DEDUP_REMOVED lines=21> */
.L_x_414:
[----:B------:R-:W-:Y:S05]  /*4100*/  BSYNC.RECONVERGENT B1 ;  /* 0x0000000000017941 */ /* 0x000fea0003800200 */
.L_x_413:
[----:B------:R-:W-:Y:S01]  /*4110*/  IMAD.SHL.U32 R0, R0, 0x100000, RZ ;  /* 0x0010000000007824 */ /* 0x000fe200078e00ff */
[----:B------:R-:W-:-:S04]  /*4120*/  LEA R3, R3, 0x3b800000, 0x17 ;  /* 0x3b80000003037811 */ /* 0x000fc800078eb8ff */
[----:B------:R-:W-:-:S07]  /*4130*/  LOP3.LUT R0, R3, R0, R7, 0xfe, !PT ;  /* 0x0000000003007212 */ /* 0x000fce00078efe07 */
.L_x_412:
[----:B------:R-:W-:Y:S05]  /*4140*/  BSYNC.RECONVERGENT B0 ;  /* 0x0000000000007941 */ /* 0x000fea0003800200 */
.L_x_411:
[----:B------:R-:W-:Y:S01]  /*4150*/  F2FP.BF16.F32.PACK_AB R0, RZ, R0 ;  /* 0x00000000ff00723e */ /* 0x000fe200000010ff */
[----:B------:R-:W-:Y:S06]  /*4160*/  BRA `(.L_x_391) ;  /* 0x0000000400187947 */ /* 0x000fec0003800000 */
.L_x_409:
        /* <DEDUP_REMOVED lines=21> */
.L_x_418:
[----:B------:R-:W-:Y:S05]  /*42c0*/  BSYNC.RECONVERGENT B1 ;  /* 0x0000000000017941 */ /* 0x000fea0003800200 */
.L_x_417:
[----:B------:R-:W-:Y:S01]  /*42d0*/  IMAD.SHL.U32 R0, R0, 0x200000, RZ ;  /* 0x0020000000007824 */ /* 0x000fe200078e00ff */
[----:B------:R-:W-:-:S04]  /*42e0*/  LEA R3, R3, 0x37800000, 0x17 ;  /* 0x3780000003037811 */ /* 0x000fc800078eb8ff */
[----:B------:R-:W-:-:S07]  /*42f0*/  LOP3.LUT R0, R3, R0, R7, 0xfe, !PT ;  /* 0x0000000003007212 */ /* 0x000fce00078efe07 */
.L_x_416:
[----:B------:R-:W-:Y:S05]  /*4300*/  BSYNC.RECONVERGENT B0 ;  /* 0x0000000000007941 */ /* 0x000fea0003800200 */
.L_x_415:
[----:B------:R-:W-:Y:S01]  /*4310*/  F2FP.BF16.F32.PACK_AB R0, RZ, R0 ;  /* 0x00000000ff00723e */ /* 0x000fe200000010ff */
[----:B------:R-:W-:Y:S06]  /*4320*/  BRA `(.L_x_391) ;  /* 0x0000000000a87947 */ /* 0x000fec0003800000 */
.L_x_408:
        /* <DEDUP_REMOVED lines=14> */
.L_x_422:
[----:B------:R-:W-:Y:S05]  /*4410*/  BSYNC.RECONVERGENT B0 ;  /* 0x0000000000007941 */ /* 0x000fea0003800200 */
.L_x_421:
[----:B------:R-:W-:Y:S01]  /*4420*/  F2FP.BF16.F32.PACK_AB R0, RZ, R0 ;  /* 0x00000000ff00723e */ /* 0x000fe200000010ff */
[----:B------:R-:W-:Y:S06]  /*4430*/  BRA `(.L_x_391) ;  /* 0x0000000000647947 */ /* 0x000fec0003800000 */
.L_x_396:
        /* <DEDUP_REMOVED lines=16> */
.L_x_423:
[----:B------:R-:W-:Y:S01]  /*4540*/  PRMT R0, RZ, 0x7610, R0 ;  /* 0x00007610ff007816 */ /* 0x000fe20000000000 */
[----:B------:R-:W-:Y:S06]  /*4550*/  BRA `(.L_x_391) ;  /* 0x00000000001c7947 */ /* 0x000fec0003800000 */
.L_x_420:
[----:B------:R-:W2:Y:S02]  /*4560*/  LDG.E.64 R4, desc[UR36][R4.64] ;  /* 0x0000002404047981 */ /* 0x000ea4000c1e1b00 */
[----:B--2---:R-:W0:Y:S02]  /*4570*/  I2F.U64 R0, R4 ;  /* 0x0000000400007312 */ /* 0x004e240000301000 */
[----:B0-----:R-:W-:Y:S01]  /*4580*/  F2FP.BF16.F32.PACK_AB R0, RZ, R0 ;  /* 0x00000000ff00723e */ /* 0x001fe200000010ff */
[----:B------:R-:W-:Y:S06]  /*4590*/  BRA `(.L_x_391) ;  /* 0x00000000000c7947 */ /* 0x000fec0003800000 */
.L_x_419:
[----:B------:R-:W2:Y:S02]  /*45a0*/  LDG.E R4, desc[UR36][R4.64] ;  /* 0x0000002404047981 */ /* 0x000ea4000c1e1900 */
[----:B--2---:R-:W-:-:S04]  /*45b0*/  I2FP.F32.U32 R0, R4 ;  /* 0x0000000400007245 */ /* 0x004fc80000201000 */
[----:B------:R-:W-:-:S07]  /*45c0*/  F2FP.BF16.F32.PACK_AB R0, RZ, R0 ;  /* 0x00000000ff00723e */ /* 0x000fce00000010ff */
.L_x_391:
[----:B------:R-:W-:Y:S05]  /*45d0*/  BSYNC.RECONVERGENT B6 ;  /* 0x0000000000067941 */ /* 0x000fea0003800200 */
.L_x_390:
[C---:B01----:R-:W-:Y:S01]  /*45e0*/  VIADD R5, R25.reuse, 0x100 ;  /* 0x0000010019057836 */ /* 0x043fe20000000000 */
[CC--:B------:R-:W-:Y:S01]  /*45f0*/  ISETP.GE.AND P0, PT, R25.reuse, R16.reuse, PT ;  /* 0x000000101900720c */ /* 0x0c0fe20003f06270 */
[----:B------:R-:W-:Y:S01]  /*4600*/  VIADD R23, R25, 0x80 ;  /* 0x0000008019177836 */ /* 0x000fe20000000000 */
[----:B------:R-:W-:Y:S02]  /*4610*/  BSSY.RECONVERGENT B6, `(.L_x_424) ;  /* 0x0000123000067945 */ /* 0x000fe40003800200 */
[-C--:B------:R-:W-:Y:S01]  /*4620*/  ISETP.GE.AND P2, PT, R5, R16.reuse, PT ;  /* 0x000000100500720c */ /* 0x080fe20003f46270 */
[----:B------:R-:W-:Y:S01]  /*4630*/  VIADD R5, R25, 0x180 ;  /* 0x0000018019057836 */ /* 0x000fe20000000000 */
[----:B------:R-:W-:-:S04]  /*4640*/  ISETP.GE.AND P1, PT, R23, R16, PT ;  /* 0x000000101700720c */ /* 0x000fc80003f26270 */
[----:B------:R-:W-:-:S03]  /*4650*/  ISETP.GE.AND P3, PT, R5, R16, PT ;  /* 0x000000100500720c */ /* 0x000fc60003f66270 */
[----:B-----5:R-:W-:-:S04]  /*4660*/  @!P0 IMAD.U32 R4, R17, 0x10000, RZ ;  /* 0x0001000011048824 */ /* 0x020fc800078e00ff */
[----:B------:R-:W-:Y:S02]  /*4670*/  @!P2 IMAD.U32 R5, R19, 0x10000, RZ ;  /* 0x000100001305a824 */ /* 0x000fe400078e00ff */
[----:B------:R-:W-:Y:S01]  /*4680*/  @!P0 FMUL.RZ R4, R4, 0.15915493667125701904 ;  /* 0x3e22f98304048820 */ /* 0x000fe2000040c000 */
[----:B------:R-:W-:Y:S02]  /*4690*/  @!P1 IMAD.U32 R18, R18, 0x10000, RZ ;  /* 0x0001000012129824 */ /* 0x000fe400078e00ff */
[----:B------:R-:W-:Y:S01]  /*46a0*/  @!P2 FMUL.RZ R5, R5, 0.15915493667125701904 ;  /* 0x3e22f9830505a820 */ /* 0x000fe2000040c000 */
[----:B------:R-:W-:Y:S02]  /*46b0*/  @!P3 IMAD.U32 R0, R0, 0x10000, RZ ;  /* 0x000100000000b824 */ /* 0x000fe400078e00ff */
[----:B------:R-:W0:Y:S02]  /*46c0*/  @!P0 MUFU.COS R4, R4 ;  /* 0x0000000400048308 */ /* 0x000e240000000000 */
[----:B------:R-:W-:Y:S01]  /*46d0*/  @!P3 FMUL.RZ R6, R0, 0.15915493667125701904 ;  /* 0x3e22f9830006b820 */ /* 0x000fe2000040c000 */
[----:B------:R-:W-:-:S02]  /*46e0*/  @!P1 FMUL.RZ R0, R18, 0.15915493667125701904 ;  /* 0x3e22f98312009820 */ /* 0x000fc4000040c000 */
[----:B------:R-:W1:Y:S03]  /*46f0*/  LDC.U8 R18, c[0x0][0x3a4] ;  /* 0x0000e900ff127b82 */ /* 0x000e660000000000 */
[----:B------:R-:W2:Y:S08]  /*4700*/  @!P2 MUFU.COS R5, R5 ;  /* 0x000000050005a308 */ /* 0x000eb00000000000 */
[----:B------:R-:W3:Y:S08]  /*4710*/  @!P3 MUFU.COS R6, R6 ;  /* 0x000000060006b308 */ /* 0x000ef00000000000 */
[----:B------:R-:W4:Y:S08]  /*4720*/  @!P1 MUFU.COS R0, R0 ;  /* 0x0000000000009308 */ /* 0x000f300000000000 */
[----:B0-----:R0:W0:Y:S08]  /*4730*/  @!P0 F2F.BF16.F32 R3, R4 ;  /* 0x0000000400038304 */ /* 0x0010300000202000 */
[----:B--2---:R2:W0:Y:S08]  /*4740*/  @!P2 F2F.BF16.F32 R17, R5 ;  /* 0x000000050011a304 */ /* 0x0044300000202000 */
[----:B---3--:R2:W3:Y:S08]  /*4750*/  @!P3 F2F.BF16.F32 R19, R6 ;  /* 0x000000060013b304 */ /* 0x0084f00000202000 */
[----:B----4-:R2:W4:Y:S01]  /*4760*/  @!P1 F2F.BF16.F32 R22, R0 ;  /* 0x0000000000169304 */ /* 0x0105220000202000 */
[----:B01----:R-:W-:Y:S05]  /*4770*/  @P0 BRA `(.L_x_425) ;  /* 0x0000001000300947 */ /* 0x003fea0003800000 */
[----:B------:R-:W0:Y:S01]  /*4780*/  LDCU UR4, c[0x0][0x3a8] ;  /* 0x00007500ff0477ac */ /* 0x000e220008000800 */
[----:B------:R-:W1:Y:S01]  /*4790*/  LDC.64 R8, c[0x0][0x388] ;  /* 0x0000e200ff087b82 */ /* 0x000e620000000a00 */
[----:B--2---:R-:W-:Y:S01]  /*47a0*/  IMAD R0, R2, 0x200, R25 ;  /* 0x0000020002007824 */ /* 0x004fe200078e0219 */
[----:B------:R-:W-:-:S03]  /*47b0*/  PRMT R4, R18, 0x9910, RZ ;  /* 0x0000991012047816 */ /* 0x000fc600000000ff */
[----:B0-----:R-:W-:Y:S02]  /*47c0*/  IMAD R5, R0, UR4, RZ ;  /* 0x0000000400057c24 */ /* 0x001fe4000f8e02ff */
[----:B------:R-:W-:-:S05]  /*47d0*/  IMAD.MOV.U32 R0, RZ, RZ, R4 ;  /* 0x000000ffff007224 */ /* 0x000fca00078e0004 */
[----:B------:R-:W-:Y:S02]  /*47e0*/  ISETP.GT.AND P0, PT, R0, 0x9, PT ;  /* 0x000000090000780c */ /* 0x000fe40003f04270 */
[----:B-1----:R-:W-:-:S05]  /*47f0*/  IADD3 R8, P1, PT, R5, R8, RZ ;  /* 0x0000000805087210 */ /* 0x002fca0007f3e0ff */
[----:B------:R-:W-:-:S06]  /*4800*/  IMAD.X R9, RZ, RZ, R9, P1 ;  /* 0x000000ffff097224 */ /* 0x000fcc00008e0609 */
[----:B------:R-:W-:Y:S05]  /*4810*/  @P0 BRA `(.L_x_426) ;  /* 0x0000000400340947 */ /* 0x000fea0003800000 */
[----:B------:R-:W-:-:S13]  /*4820*/  ISETP.GT.AND P0, PT, R0, 0x4, PT ;  /* 0x000000040000780c */ /* 0x000fda0003f04270 */
[----:B------:R-:W-:Y:S05]  /*4830*/  @P0 BRA `(.L_x_427) ;  /* 0x0000000000940947 */ /* 0x000fea0003800000 */
[----:B------:R-:W-:-:S13]  /*4840*/  ISETP.GT.AND P0, PT, R0, 0x1, PT ;  /* 0x000000010000780c */ /* 0x000fda0003f04270 */
[----:B------:R-:W-:Y:S05]  /*4850*/  @P0 BRA `(.L_x_428) ;  /* 0x0000000000380947 */ /* 0x000fea0003800000 */
[----:B------:R-:W-:-:S13]  /*4860*/  ISETP.NE.AND P0, PT, R18, RZ, PT ;  /* 0x000000ff1200720c */ /* 0x000fda0003f05270 */
[----:B------:R-:W-:Y:S05]  /*4870*/  @!P0 BRA `(.L_x_429) ;  /* 0x00000000001c8947 */ /* 0x000fea0003800000 */
[----:B------:R-:W-:-:S13]  /*4880*/  ISETP.NE.AND P0, PT, R0, 0x1, PT ;  /* 0x000000010000780c */ /* 0x000fda0003f05270 */
[----:B------:R-:W-:Y:S05]  /*4890*/  @P0 BRA `(.L_x_430) ;  /* 0x0000000c00380947 */ /* 0x000fea0003800000 */
[----:B------:R-:W-:Y:S02]  /*48a0*/  IMAD.U32 R3, R3, 0x10000, RZ ;  /* 0x0001000003037824 */ /* 0x000fe400078e00ff */
[----:B------:R-:W-:-:S04]  /*48b0*/  IMAD.MOV.U32 R25, RZ, RZ, R23 ;  /* 0x000000ffff197224 */ /* 0x000fc800078e0017 */
[----:B------:R-:W0:Y:S02]  /*48c0*/  F2I.FTZ.TRUNC.NTZ R3, R3 ;  /* 0x0000000300037305 */ /* 0x000e24000021f100 */
[----:B0-----:R0:W-:Y:S01]  /*48d0*/  STG.E.U8 desc[UR36][R8.64], R3 ;  /* 0x0000000308007986 */ /* 0x0011e2000c101124 */
[----:B------:R-:W-:Y:S05]  /*48e0*/  BRA `(.L_x_425) ;  /* 0x0000000c00d47947 */ /* 0x000fea0003800000 */
.L_x_429:
[----:B------:R-:W-:Y:S02]  /*48f0*/  IMAD.U32 R5, R3, 0x10000, RZ ;  /* 0x0001000003057824 */ /* 0x000fe400078e00ff */
[----:B------:R-:W-:-:S04]  /*4900*/  IMAD.MOV.U32 R25, RZ, RZ, R23 ;  /* 0x000000ffff197224 */ /* 0x000fc800078e0017 */
[----:B------:R-:W0:Y:S02]  /*4910*/  F2I.S64.TRUNC R4, R5 ;  /* 0x0000000500047311 */ /* 0x000e24000020d900 */
[----:B0-----:R0:W-:Y:S01]  /*4920*/  STG.E.U8 desc[UR36][R8.64], R4 ;  /* 0x0000000408007986 */ /* 0x0011e2000c101124 */
[----:B------:R-:W-:Y:S05]  /*4930*/  BRA `(.L_x_425) ;  /* 0x0000000c00c07947 */ /* 0x000fea0003800000 */
.L_x_428:
[----:B------:R-:W-:-:S13]  /*4940*/  ISETP.NE.AND P0, PT, R0, 0x2, PT ;  /* 0x000000020000780c */ /* 0x000fda0003f05270 */
[----:B------:R-:W-:Y:S05]  /*4950*/  @!P0 BRA `(.L_x_431) ;  /* 0x0000000000388947 */ /* 0x000fea0003800000 */
[----:B------:R-:W-:-:S13]  /*4960*/  ISETP.NE.AND P0, PT, R0, 0x3, PT ;  /* 0x000000030000780c */ /* 0x000fda0003f05270 */
[----:B------:R-:W-:Y:S05]  /*4970*/  @!P0 BRA `(.L_x_432) ;  /* 0x00000000001c8947 */ /* 0x000fea0003800000 */
[----:B------:R-:W-:-:S13]  /*4980*/  ISETP.NE.AND P0, PT, R0, 0x4, PT ;  /* 0x000000040000780c */ /* 0x000fda0003f05270 */
[----:B------:R-:W-:Y:S05]  /*4990*/  @P0 BRA `(.L_x_430) ;  /* 0x0000000800f80947 */ /* 0x000fea0003800000 */
[----:B------:R-:W-:Y:S02]  /*49a0*/  IMAD.U32 R4, R3, 0x10000, RZ ;  /* 0x0001000003047824 */ /* 0x000fe400078e00ff */
[----:B------:R-:W-:-:S04]  /*49b0*/  IMAD.MOV.U32 R25, RZ, RZ, R23 ;  /* 0x000000ffff197224 */ /* 0x000fc800078e0017 */
[----:B------:R-:W0:Y:S02]  /*49c0*/  F2I.S64.TRUNC R4, R4 ;  /* 0x0000000400047311 */ /* 0x000e24000020d900 */
[----:B0-----:R0:W-:Y:S01]  /*49d0*/  STG.E.64 desc[UR36][R8.64], R4 ;  /* 0x0000000408007986 */ /* 0x0011e2000c101b24 */
[----:B------:R-:W-:Y:S05]  /*49e0*/  BRA `(.L_x_425) ;  /* 0x0000000c00947947 */ /* 0x000fea0003800000 */
.L_x_432:
[----:B------:R-:W-:Y:S02]  /*49f0*/  IMAD.U32 R3, R3, 0x10000, RZ ;  /* 0x0001000003037824 */ /* 0x000fe400078e00ff */
[----:B------:R-:W-:-:S04]  /*4a00*/  IMAD.MOV.U32 R25, RZ, RZ, R23 ;  /* 0x000000ffff197224 */ /* 0x000fc800078e0017 */
[----:B------:R-:W0:Y:S02]  /*4a10*/  F2I.FTZ.TRUNC.NTZ R3, R3 ;  /* 0x0000000300037305 */ /* 0x000e24000021f100 */
[----:B0-----:R0:W-:Y:S01]  /*4a20*/  STG.E desc[UR36][R8.64], R3 ;  /* 0x0000000308007986 */ /* 0x0011e2000c101924 */
[----:B------:R-:W-:Y:S05]  /*4a30*/  BRA `(.L_x_425) ;  /* 0x0000000c00807947 */ /* 0x000fea0003800000 */
.L_x_431:
[----:B------:R-:W-:Y:S02]  /*4a40*/  IMAD.U32 R3, R3, 0x10000, RZ ;  /* 0x0001000003037824 */ /* 0x000fe400078e00ff */
[----:B------:R-:W-:-:S04]  /*4a50*/  IMAD.MOV.U32 R25, RZ, RZ, R23 ;  /* 0x000000ffff197224 */ /* 0x000fc800078e0017 */
[----:B------:R-:W0:Y:S02]  /*4a60*/  F2I.FTZ.TRUNC.NTZ R3, R3 ;  /* 0x0000000300037305 */ /* 0x000e24000021f100 */
[----:B0-----:R0:W-:Y:S01]  /*4a70*/  STG.E.U16 desc[UR36][R8.64], R3 ;  /* 0x0000000308007986 */ /* 0x0011e2000c101524 */
[----:B------:R-:W-:Y:S05]  /*4a80*/  BRA `(.L_x_425) ;  /* 0x0000000c006c7947 */ /* 0x000fea0003800000 */
.L_x_427:
[----:B------:R-:W-:-:S13]  /*4a90*/  ISETP.GT.AND P0, PT, R0, 0x6, PT ;  /* 0x000000060000780c */ /* 0x000fda0003f04270 */
[----:B------:R-:W-:Y:S05]  /*4aa0*/  @P0 BRA `(.L_x_433) ;  /* 0x0000000000340947 */ /* 0x000fea0003800000 */
[----:B------:R-:W-:-:S13]  /*4ab0*/  ISETP.NE.AND P0, PT, R0, 0x5, PT ;  /* 0x000000050000780c */ /* 0x000fda0003f05270 */
[----:B------:R-:W-:Y:S05]  /*4ac0*/  @!P0 BRA `(.L_x_434) ;  /* 0x0000000000188947 */ /* 0x000fea0003800000 */
[----:B------:R-:W-:-:S13]  /*4ad0*/  ISETP.NE.AND P0, PT, R0, 0x6, PT ;  /* 0x000000060000780c */ /* 0x000fda0003f05270 */
[----:B------:R-:W-:Y:S05]  /*4ae0*/  @P0 BRA `(.L_x_430) ;  /* 0x0000000800a40947 */ /* 0x000fea0003800000 */
[----:B------:R-:W-:Y:S02]  /*4af0*/  IMAD.U32 R3, R3, 0x10000, RZ ;  /* 0x0001000003037824 */ /* 0x000fe400078e00ff */
[----:B------:R-:W-:-:S03]  /*4b00*/  IMAD.MOV.U32 R25, RZ, RZ, R23 ;  /* 0x000000ffff197224 */ /* 0x000fc600078e0017 */
[----:B------:R0:W-:Y:S01]  /*4b10*/  STG.E desc[UR36][R8.64], R3 ;  /* 0x0000000308007986 */ /* 0x0001e2000c101924 */
[----:B------:R-:W-:Y:S05]  /*4b20*/  BRA `(.L_x_425) ;  /* 0x0000000c00447947 */ /* 0x000fea0003800000 */
.L_x_434:
[----:B------:R-:W-:Y:S02]  /*4b30*/  IMAD.U32 R0, R3, 0x10000, RZ ;  /* 0x0001000003007824 */ /* 0x000fe400078e00ff */
[----:B------:R-:W-:-:S03]  /*4b40*/  IMAD.MOV.U32 R25, RZ, RZ, R23 ;  /* 0x000000ffff197224 */ /* 0x000fc600078e0017 */
[----:B------:R-:W-:-:S05]  /*4b50*/  F2FP.F16.F32.PACK_AB R0, RZ, R0 ;  /* 0x00000000ff00723e */ /* 0x000fca00000000ff */
[----:B------:R0:W-:Y:S01]  /*4b60*/  STG.E.U16 desc[UR36][R8.64], R0 ;  /* 0x0000000008007986 */ /* 0x0001e2000c101524 */
[----:B------:R-:W-:Y:S05]  /*4b70*/  BRA `(.L_x_425) ;  /* 0x0000000c00307947 */ /* 0x000fea0003800000 */
.L_x_433:
[----:B------:R-:W-:-:S13]  /*4b80*/  ISETP.NE.AND P0, PT, R0, 0x7, PT ;  /* 0x000000070000780c */ /* 0x000fda0003f05270 */
[----:B------:R-:W-:Y:S05]  /*4b90*/  @!P0 BRA `(.L_x_435) ;  /* 0x00000000003c8947 */ /* 0x000fea0003800000 */
[----:B------:R-:W-:-:S13]  /*4ba0*/  ISETP.NE.AND P0, PT, R0, 0x8, PT ;  /* 0x000000080000780c */ /* 0x000fda0003f05270 */
[----:B------:R-:W-:Y:S05]  /*4bb0*/  @!P0 BRA `(.L_x_436) ;  /* 0x00000000001c8947 */ /* 0x000fea0003800000 */
[----:B------:R-:W-:-:S13]  /*4bc0*/  ISETP.NE.AND P0, PT, R0, 0x9, PT ;  /* 0x000000090000780c */ /* 0x000fda0003f05270 */
[----:B------:R-:W-:Y:S05]  /*4bd0*/  @P0 BRA `(.L_x_430) ;  /* 0x0000000800680947 */ /* 0x000fea0003800000 */
[----:B------:R-:W-:Y:S02]  /*4be0*/  IMAD.U32 R4, R3, 0x10000, RZ ;  /* 0x0001000003047824 */ /* 0x000fe400078e00ff */
[----:B------:R-:W-:Y:S02]  /*4bf0*/  IMAD.MOV.U32 R5, RZ, RZ, RZ ;  /* 0x000000ffff057224 */ /* 0x000fe400078e00ff */
[----:B------:R-:W-:-:S03]  /*4c00*/  IMAD.MOV.U32 R25, RZ, RZ, R23 ;  /* 0x000000ffff197224 */ /* 0x000fc600078e0017 */
[----:B------:R0:W-:Y:S01]  /*4c10*/  STG.E.64 desc[UR36][R8.64], R4 ;  /* 0x0000000408007986 */ /* 0x0001e2000c101b24 */
[----:B------:R-:W-:Y:S05]  /*4c20*/  BRA `(.L_x_425) ;  /* 0x0000000c00047947 */ /* 0x000fea0003800000 */
.L_x_436:
[----:B------:R-:W-:Y:S02]  /*4c30*/  IMAD.U32 R3, R3, 0x10000, RZ ;  /* 0x0001000003037824 */ /* 0x000fe400078e00ff */
[----:B------:R-:W-:-:S03]  /*4c40*/  IMAD.MOV.U32 R25, RZ, RZ, R23 ;  /* 0x000000ffff197224 */ /* 0x000fc600078e0017 */
[----:B------:R-:W-:-:S04]  /*4c50*/  F2FP.F16.F32.PACK_AB R3, RZ, R3 ;  /* 0x00000003ff03723e */ /* 0x000fc800000000ff */
[----:B------:R-:W-:-:S05]  /*4c60*/  PRMT R3, R3, 0x5410, RZ ;  /* 0x0000541003037816 */ /* 0x000fca00000000ff */
[----:B------:R0:W-:Y:S01]  /*4c70*/  STG.E desc[UR36][R8.64], R3 ;  /* 0x0000000308007986 */ /* 0x0001e2000c101924 */
[----:B------:R-:W-:Y:S05]  /*4c80*/  BRA `(.L_x_425) ;  /* 0x0000000800ec7947 */ /* 0x000fea0003800000 */
.L_x_435:
[----:B------:R-:W-:Y:S02]  /*4c90*/  IMAD.U32 R4, R3, 0x10000, RZ ;  /* 0x0001000003047824 */ /* 0x000fe400078e00ff */
[----:B------:R-:W-:Y:S02]  /*4ca0*/  IMAD.MOV.U32 R25, RZ, RZ, R23 ;  /* 0x000000ffff197224 */ /* 0x000fe400078e0017 */
[----:B------:R-:W-:-:S06]  /*4cb0*/  FMUL.FTZ R4, R4, 1 ;  /* 0x3f80000004047820 */ /* 0x000fcc0000410000 */
[----:B------:R-:W0:Y:S02]  /*4cc0*/  F2F.F64.F32 R4, R4 ;  /* 0x0000000400047310 */ /* 0x000e240000201800 */
[----:B0-----:R0:W-:Y:S01]  /*4cd0*/  STG.E.64 desc[UR36][R8.64], R4 ;  /* 0x0000000408007986 */ /* 0x0011e2000c101b24 */
[----:B------:R-:W-:Y:S05]  /*4ce0*/  BRA `(.L_x_425) ;  /* 0x0000000800d47947 */ /* 0x000fea0003800000 */
.L_x_426:
[----:B------:R-:W-:-:S13]  /*4cf0*/  ISETP.GT.AND P0, PT, R0, 0x18, PT ;  /* 0x000000180000780c */ /* 0x000fda0003f04270 */
[----:B------:R-:W-:Y:S05]  /*4d00*/  @P0 BRA `(.L_x_437) ;  /* 0x0000000400080947 */ /* 0x000fea0003800000 */
        /* <DEDUP_REMOVED lines=8> */
[----:B------:R-:W-:-:S04]  /*4d90*/  FSETP.NEU.FTZ.AND P0, PT, R3, RZ, PT ;  /* 0x000000ff0300720b */ /* 0x000fc80003f1d000 */
[----:B------:R-:W-:-:S05]  /*4da0*/  SEL R3, RZ, 0x1, !P0 ;  /* 0x00000001ff037807 */ /* 0x000fca0004000000 */
[----:B------:R0:W-:Y:S01]  /*4db0*/  STG.E.U8 desc[UR36][R8.64], R3 ;  /* 0x0000000308007986 */ /* 0x0001e2000c101124 */
[----:B------:R-:W-:Y:S05]  /*4dc0*/  BRA `(.L_x_425) ;  /* 0x00000008009c7947 */ /* 0x000fea0003800000 */
.L_x_439:
[----:B------:R-:W-:Y:S01]  /*4dd0*/  IMAD.U32 R3, R3, 0x10000, RZ ;  /* 0x0001000003037824 */ /* 0x000fe200078e00ff */
[----:B------:R-:W-:Y:S01]  /*4de0*/  CS2R R6, SRZ ;  /* 0x0000000000067805 */ /* 0x000fe2000001ff00 */
[----:B------:R-:W-:Y:S02]  /*4df0*/  IMAD.MOV.U32 R25, RZ, RZ, R23 ;  /* 0x000000ffff197224 */ /* 0x000fe400078e0017 */
[----:B------:R-:W-:-:S04]  /*4e00*/  FMUL.FTZ R3, R3, 1 ;  /* 0x3f80000003037820 */ /* 0x000fc80000410000 */
[----:B------:R-:W0:Y:S02]  /*4e10*/  F2F.F64.F32 R4, R3 ;  /* 0x0000000300047310 */ /* 0x000e240000201800 */
[----:B0-----:R0:W-:Y:S01]  /*4e20*/  STG.E.128 desc[UR36][R8.64], R4 ;  /* 0x0000000408007986 */ /* 0x0011e2000c101d24 */
[----:B------:R-:W-:Y:S05]  /*4e30*/  BRA `(.L_x_425) ;  /* 0x0000000800807947 */ /* 0x000fea0003800000 */
.L_x_438:
[----:B------:R-:W-:-:S13]  /*4e40*/  ISETP.NE.AND P0, PT, R0, 0xf, PT ;  /* 0x0000000f0000780c */ /* 0x000fda0003f05270 */
[----:B------:R-:W-:Y:S05]  /*4e50*/  @!P0 BRA `(.L_x_440) ;  /* 0x0000000000a88947 */ /* 0x000fea0003800000 */
[----:B------:R-:W-:-:S13]  /*4e60*/  ISETP.NE.AND P0, PT, R0, 0x17, PT ;  /* 0x000000170000780c */ /* 0x000fda0003f05270 */
[----:B------:R-:W-:Y:S05]  /*4e70*/  @!P0 BRA `(.L_x_441) ;  /* 0x0000000000508947 */ /* 0x000fea0003800000 */
[----:B------:R-:W-:-:S13]  /*4e80*/  ISETP.NE.AND P0, PT, R0, 0x18, PT ;  /* 0x000000180000780c */ /* 0x000fda0003f05270 */
[----:B------:R-:W-:Y:S05]  /*4e90*/  @P0 BRA `(.L_x_430) ;  /* 0x0000000400b80947 */ /* 0x000fea0003800000 */
[----:B------:R-:W-:Y:S01]  /*4ea0*/  IMAD.U32 R6, R3, 0x10000, RZ ;  /* 0x0001000003067824 */ /* 0x000fe200078e00ff */
[----:B------:R-:W-:Y:S01]  /*4eb0*/  BSSY.RECONVERGENT B0, `(.L_x_442) ;  /* 0x000000c000007945 */ /* 0x000fe20003800200 */
[----:B------:R-:W-:-:S03]  /*4ec0*/  IMAD.MOV.U32 R0, RZ, RZ, 0x7f ;  /* 0x0000007fff007424 */ /* 0x000fc600078e00ff */
        /* <DEDUP_REMOVED lines=10> */
.L_x_443:
[----:B------:R-:W-:Y:S05]  /*4f70*/  BSYNC.RECONVERGENT B0 ;  /* 0x0000000000007941 */ /* 0x000fea0003800200 */
.L_x_442:
[----:B------:R-:W-:Y:S01]  /*4f80*/  LOP3.LUT R5, R0, 0x80, R5, 0xf8, !PT ;  /* 0x0000008000057812 */ /* 0x000fe200078ef805 */
[----:B------:R-:W-:-:S04]  /*4f90*/  IMAD.MOV.U32 R25, RZ, RZ, R23 ;  /* 0x000000ffff197224 */ /* 0x000fc800078e0017 */
[----:B------:R0:W-:Y:S01]  /*4fa0*/  STG.E.U8 desc[UR36][R8.64], R5 ;  /* 0x0000000508007986 */ /* 0x0001e2000c101124 */
[----:B------:R-:W-:Y:S05]  /*4fb0*/  BRA `(.L_x_425) ;  /* 0x0000000800207947 */ /* 0x000fea0003800000 */
.L_x_441:
[----:B------:R-:W-:Y:S01]  /*4fc0*/  IMAD.U32 R6, R3, 0x10000, RZ ;  /* 0x0001000003067824 */ /* 0x000fe200078e00ff */
[----:B------:R-:W-:Y:S04]  /*4fd0*/  BSSY.RECONVERGENT B0, `(.L_x_444) ;  /* 0x000000e000007945 */ /* 0x000fe80003800200 */
[----:B------:R-:W-:Y:S02]  /*4fe0*/  LOP3.LUT R4, R6, 0x7fffffff, RZ, 0xc0, !PT ;  /* 0x7fffffff06047812 */ /* 0x000fe400078ec0ff */
[----:B------:R-:W-:Y:S02]  /*4ff0*/  SHF.R.U32.HI R5, RZ, 0x18, R6 ;  /* 0x00000018ff057819 */ /* 0x000fe40000011606 */
[----:B------:R-:W-:-:S13]  /*5000*/  ISETP.GE.U32.AND P1, PT, R4, 0x47800000, PT ;  /* 0x478000000400780c */ /* 0x000fda0003f26070 */
[----:B------:R-:W-:Y:S01]  /*5010*/  @P1 IMAD.MOV.U32 R0, RZ, RZ, 0x7f ;  /* 0x0000007fff001424 */ /* 0x000fe200078e00ff */
        /* <DEDUP_REMOVED lines=9> */
.L_x_445:
[----:B------:R-:W-:Y:S05]  /*50b0*/  BSYNC.RECONVERGENT B0 ;  /* 0x0000000000007941 */ /* 0x000fea0003800200 */
.L_x_444:
[----:B------:R-:W-:Y:S01]  /*50c0*/  LOP3.LUT R5, R0, 0x80, R5, 0xf8, !PT ;  /* 0x0000008000057812 */ /* 0x000fe200078ef805 */
[----:B------:R-:W-:-:S04]  /*50d0*/  IMAD.MOV.U32 R25, RZ, RZ, R23 ;  /* 0x000000ffff197224 */ /* 0x000fc800078e0017 */
[----:B------:R1:W-:Y:S01]  /*50e0*/  STG.E.U8 desc[UR36][R8.64], R5 ;  /* 0x0000000508007986 */ /* 0x0003e2000c101124 */
[----:B------:R-:W-:Y:S05]  /*50f0*/  BRA `(.L_x_425) ;  /* 0x0000000400d07947 */ /* 0x000fea0003800000 */
.L_x_440:
[----:B------:R0:W-:Y:S01]  /*5100*/  STG.E.U16 desc[UR36][R8.64], R3 ;  /* 0x0000000308007986 */ /* 0x0001e2000c101524 */
[----:B------:R-:W-:Y:S01]  /*5110*/  IMAD.MOV.U32 R25, RZ, RZ, R23 ;  /* 0x000000ffff197224 */ /* 0x000fe200078e0017 */
[----:B------:R-:W-:Y:S06]  /*5120*/  BRA `(.L_x_425) ;  /* 0x0000000400c47947 */ /* 0x000fec0003800000 */
.L_x_437:
[----:B------:R-:W-:-:S13]  /*5130*/  ISETP.GT.AND P0, PT, R0, 0x1b, PT ;  /* 0x0000001b0000780c */ /* 0x000fda0003f04270 */
[----:B------:R-:W-:Y:S05]  /*5140*/  @P0 BRA `(.L_x_446) ;  /* 0x0000000000f40947 */ /* 0x000fea0003800000 */
        /* <DEDUP_REMOVED lines=8> */
[----:B------:R-:W0:Y:S02]  /*51d0*/  F2I.FTZ.U32.TRUNC.NTZ R3, R3 ;  /* 0x0000000300037305 */ /* 0x000e24000021f000 */
[----:B0-----:R0:W-:Y:S01]  /*51e0*/  STG.E.U16 desc[UR36][R8.64], R3 ;  /* 0x0000000308007986 */ /* 0x0011e2000c101524 */
[----:B------:R-:W-:Y:S05]  /*51f0*/  BRA `(.L_x_425) ;  /* 0x0000000400907947 */ /* 0x000fea0003800000 */
.L_x_448:
[----:B------:R-:W-:Y:S01]  /*5200*/  IMAD.U32 R3, R3, 0x10000, RZ ;  /* 0x0001000003037824 */ /* 0x000fe200078e00ff */
[----:B------:R-:W-:Y:S01]  /*5210*/  BSSY.RECONVERGENT B0, `(.L_x_449) ;  /* 0x0000014000007945 */ /* 0x000fe20003800200 */
[----:B------:R-:W-:-:S03]  /*5220*/  IMAD.MOV.U32 R4, RZ, RZ, 0x80 ;  /* 0x00000080ff047424 */ /* 0x000fc600078e00ff */
[----:B------:R-:W-:-:S04]  /*5230*/  LOP3.LUT R0, R3, 0x7fffffff, RZ, 0xc0, !PT ;  /* 0x7fffffff03007812 */ /* 0x000fc800078ec0ff */
[----:B------:R-:W-:-:S13]  /*5240*/  ISETP.GT.U32.AND P0, PT, R0, 0x437fffff, PT ;  /* 0x437fffff0000780c */ /* 0x000fda0003f04070 */
[----:B------:R-:W-:Y:S05]  /*5250*/  @P0 BRA `(.L_x_450) ;  /* 0x00000000003c0947 */ /* 0x000fea0003800000 */
[----:B------:R-:W-:-:S13]  /*5260*/  ISETP.GT.U32.AND P0, PT, R0, 0x3bffffff, PT ;  /* 0x3bffffff0000780c */ /* 0x000fda0003f04070 */
[----:B------:R-:W-:Y:S05]  /*5270*/  @P0 BRA `(.L_x_451) ;  /* 0x0000000000140947 */ /* 0x000fea0003800000 */
[----:B------:R-:W-:Y:S01]  /*5280*/  FADD.FTZ R0, R0, 8192 ;  /* 0x4600000000007421 */ /* 0x000fe20000010000 */
[----:B------:R-:W-:-:S04]  /*5290*/  PRMT R4, RZ, 0x7610, R4 ;  /* 0x00007610ff047816 */ /* 0x000fc80000000004 */
[----:B------:R-:W-:-:S13]  /*52a0*/  LOP3.LUT P0, R0, R0, 0xff, RZ, 0xc0, !PT ;  /* 0x000000ff00007812 */ /* 0x000fda000780c0ff */
[----:B------:R-:W-:Y:S05]  /*52b0*/  @!P0 BRA `(.L_x_450) ;  /* 0x0000000000248947 */ /* 0x000fea0003800000 */
[----:B------:R-:W-:Y:S05]  /*52c0*/  BRA `(.L_x_452) ;  /* 0x0000000000147947 */ /* 0x000fea0003800000 */
.L_x_451:
[----:B------:R-:W-:-:S04]  /*52d0*/  SHF.R.U32.HI R0, RZ, 0x14, R3 ;  /* 0x00000014ff007819 */ /* 0x000fc80000011603 */
[----:B------:R-:W-:-:S04]  /*52e0*/  LOP3.LUT R0, R0, 0x1, RZ, 0xc0, !PT ;  /* 0x0000000100007812 */ /* 0x000fc800078ec0ff */
[----:B------:R-:W-:-:S04]  /*52f0*/  IADD3 R0, PT, PT, R3, 0x487ffff, R0 ;  /* 0x0487ffff03007810 */ /* 0x000fc80007ffe000 */
[----:B------:R-:W-:-:S04]  /*5300*/  SHF.R.U32.HI R0, RZ, 0x14, R0 ;  /* 0x00000014ff007819 */ /* 0x000fc80000011600 */
[----:B------:R-:W-:-:S07]  /*5310*/  LOP3.LUT R0, R0, 0xff, RZ, 0xc0, !PT ;  /* 0x000000ff00007812 */ /* 0x000fce00078ec0ff */
.L_x_452:
[----:B------:R-:W-:-:S04]  /*5320*/  SHF.R.U32.HI R3, RZ, 0x18, R3 ;  /* 0x00000018ff037819 */ /* 0x000fc80000011603 */
[----:B------:R-:W-:-:S04]  /*5330*/  LOP3.LUT R0, R0, 0x80, R3, 0xf8, !PT ;  /* 0x0000008000007812 */ /* 0x000fc800078ef803 */
[----:B------:R-:W-:-:S07]  /*5340*/  PRMT R4, R0, 0x7610, R4 ;  /* 0x0000761000047816 */ /* 0x000fce0000000004 */
.L_x_450:
[----:B------:R-:W-:Y:S05]  /*5350*/  BSYNC.RECONVERGENT B0 ;  /* 0x0000000000007941 */ /* 0x000fea0003800200 */
.L_x_449:
[----:B------:R0:W-:Y:S01]  /*5360*/  STG.E.U8 desc[UR36][R8.64], R4 ;  /* 0x0000000408007986 */ /* 0x0001e2000c101124 */
[----:B------:R-:W-:Y:S01]  /*5370*/  IMAD.MOV.U32 R25, RZ, RZ, R23 ;  /* 0x000000ffff197224 */ /* 0x000fe200078e0017 */
[----:B------:R-:W-:Y:S06]  /*5380*/  BRA `(.L_x_425) ;  /* 0x00000004002c7947 */ /* 0x000fec0003800000 */
.L_x_447:
        /* <DEDUP_REMOVED lines=13> */
.L_x_455:
[----:B------:R-:W-:-:S04]  /*5460*/  SHF.R.U32.HI R0, RZ, 0x15, R3 ;  /* 0x00000015ff007819 */ /* 0x000fc80000011603 */
[----:B------:R-:W-:-:S04]  /*5470*/  LOP3.LUT R0, R0, 0x1, RZ, 0xc0, !PT ;  /* 0x0000000100007812 */ /* 0x000fc800078ec0ff */
[----:B------:R-:W-:-:S04]  /*5480*/  IADD3 R0, PT, PT, R3, 0x88fffff, R0 ;  /* 0x088fffff03007810 */ /* 0x000fc80007ffe000 */
[----:B------:R-:W-:-:S04]  /*5490*/  SHF.R.U32.HI R0, RZ, 0x15, R0 ;  /* 0x00000015ff007819 */ /* 0x000fc80000011600 */
[----:B------:R-:W-:-:S07]  /*54a0*/  LOP3.LUT R0, R0, 0xff, RZ, 0xc0, !PT ;  /* 0x000000ff00007812 */ /* 0x000fce00078ec0ff */
.L_x_456:
[----:B------:R-:W-:-:S04]  /*54b0*/  SHF.R.U32.HI R3, RZ, 0x18, R3 ;  /* 0x00000018ff037819 */ /* 0x000fc80000011603 */
[----:B------:R-:W-:-:S04]  /*54c0*/  LOP3.LUT R0, R0, 0x80, R3, 0xf8, !PT ;  /* 0x0000008000007812 */ /* 0x000fc800078ef803 */
[----:B------:R-:W-:-:S07]  /*54d0*/  PRMT R4, R0, 0x7610, R4 ;  /* 0x0000761000047816 */ /* 0x000fce0000000004 */
.L_x_454:
[----:B------:R-:W-:Y:S05]  /*54e0*/  BSYNC.RECONVERGENT B0 ;  /* 0x0000000000007941 */ /* 0x000fea0003800200 */
.L_x_453:
[----:B------:R0:W-:Y:S01]  /*54f0*/  STG.E.U8 desc[UR36][R8.64], R4 ;  /* 0x0000000408007986 */ /* 0x0001e2000c101124 */
[----:B------:R-:W-:Y:S01]  /*5500*/  IMAD.MOV.U32 R25, RZ, RZ, R23 ;  /* 0x000000ffff197224 */ /* 0x000fe200078e0017 */
[----:B------:R-:W-:Y:S06]  /*5510*/  BRA `(.L_x_425) ;  /* 0x0000000000c87947 */ /* 0x000fec0003800000 */
.L_x_446:
[----:B------:R-:W-:-:S13]  /*5520*/  ISETP.NE.AND P0, PT, R0, 0x1c, PT ;  /* 0x0000001c0000780c */ /* 0x000fda0003f05270 */
[----:B------:R-:W-:Y:S05]  /*5530*/  @!P0 BRA `(.L_x_457) ;  /* 0x0000000000b08947 */ /* 0x000fea0003800000 */
[----:B------:R-:W-:-:S13]  /*5540*/  ISETP.NE.AND P0, PT, R0, 0x1d, PT ;  /* 0x0000001d0000780c */ /* 0x000fda0003f05270 */
[----:B------:R-:W-:Y:S05]  /*5550*/  @!P0 BRA `(.L_x_458) ;  /* 0x0000000000948947 */ /* 0x000fea0003800000 */
[----:B------:R-:W-:-:S13]  /*5560*/  ISETP.NE.AND P0, PT, R0, 0x2c, PT ;  /* 0x0000002c0000780c */ /* 0x000fda0003f05270 */
[----:B------:R-:W-:Y:S05]  /*5570*/  @!P0 BRA `(.L_x_459) ;  /* 0x0000000000488947 */ /* 0x000fea0003800000 */
.L_x_430:
[----:B------:R-:W-:Y:S01]  /*5580*/  MOV R14, 0x0 ;  /* 0x00000000000e7802 */ /* 0x000fe20000000f00 */
[----:B------:R-:W0:Y:S01]  /*5590*/  LDCU.64 UR6, c[0x4][0x128] ;  /* 0x01002500ff0677ac */ /* 0x000e220008000a00 */
[----:B------:R-:W-:Y:S02]  /*55a0*/  IMAD.MOV.U32 R8, RZ, RZ, 0x65 ;  /* 0x00000065ff087424 */ /* 0x000fe400078e00ff */
[----:B------:R-:W-:Y:S01]  /*55b0*/  IMAD.MOV.U32 R12, RZ, RZ, 0x1 ;  /* 0x00000001ff0c7424 */ /* 0x000fe200078e00ff */
[----:B------:R-:W1:Y:S01]  /*55c0*/  LDCU.64 UR8, c[0x4][0x130] ;  /* 0x01002600ff0877ac */ /* 0x000e620008000a00 */
[----:B------:R-:W2:Y:S01]  /*55d0*/  LDC.64 R14, c[0x4][R14] ;  /* 0x010000000e0e7b82 */ /* 0x000ea20000000a00 */
[----:B------:R-:W-:Y:S01]  /*55e0*/  IMAD.MOV.U32 R13, RZ, RZ, RZ ;  /* 0x000000ffff0d7224 */ /* 0x000fe200078e00ff */
[----:B------:R-:W5:Y:S01]  /*55f0*/  LDCU.64 UR4, c[0x4][0x40] ;  /* 0x01000800ff0477ac */ /* 0x000f620008000a00 */
[----:B0-----:R-:W-:Y:S02]  /*5600*/  IMAD.U32 R4, RZ, RZ, UR6 ;  /* 0x00000006ff047e24 */ /* 0x001fe4000f8e00ff */
[----:B------:R-:W-:-:S02]  /*5610*/  IMAD.U32 R5, RZ, RZ, UR7 ;  /* 0x00000007ff057e24 */ /* 0x000fc4000f8e00ff */
[----:B-1----:R-:W-:Y:S02]  /*5620*/  IMAD.U32 R6, RZ, RZ, UR8 ;  /* 0x00000008ff067e24 */ /* 0x002fe4000f8e00ff */
[----:B------:R-:W-:Y:S02]  /*5630*/  IMAD.U32 R7, RZ, RZ, UR9 ;  /* 0x00000009ff077e24 */ /* 0x000fe4000f8e00ff */
[----:B-----5:R-:W-:Y:S02]  /*5640*/  IMAD.U32 R10, RZ, RZ, UR4 ;  /* 0x00000004ff0a7e24 */ /* 0x020fe4000f8e00ff */
[----:B------:R-:W-:-:S07]  /*5650*/  IMAD.U32 R11, RZ, RZ, UR5 ;  /* 0x00000005ff0b7e24 */ /* 0x000fce000f8e00ff */
[----:B------:R-:W-:-:S07]  /*5660*/  LEPC R20, `(.L_x_460) ;  /* 0x000000001014794e */ /* 0x000fce0000000000 */
[----:B--234-:R-:W-:Y:S05]  /*5670*/  CALL.ABS.NOINC R14 ;  /* 0x000000000e007343 */ /* 0x01cfea0003c00000 */
.L_x_460:
[----:B------:R-:W-:Y:S01]  /*5680*/  IMAD.MOV.U32 R25, RZ, RZ, R23 ;  /* 0x000000ffff197224 */ /* 0x000fe200078e0017 */
[----:B------:R-:W-:Y:S06]  /*5690*/  BRA `(.L_x_425) ;  /* 0x0000000000687947 */ /* 0x000fec0003800000 */
.L_x_459:
[----:B------:R-:W-:Y:S02]  /*56a0*/  IMAD.U32 R4, R3, 0x10000, RZ ;  /* 0x0001000003047824 */ /* 0x000fe400078e00ff */
[----:B------:R-:W-:-:S03]  /*56b0*/  IMAD.MOV.U32 R25, RZ, RZ, R23 ;  /* 0x000000ffff197224 */ /* 0x000fc600078e0017 */
[----:B------:R-:W-:-:S04]  /*56c0*/  SHF.R.U32.HI R5, RZ, 0x17, R4 ;  /* 0x00000017ff057819 */ /* 0x000fc80000011604 */
[----:B------:R-:W-:-:S04]  /*56d0*/  LOP3.LUT R3, R5, 0xff, RZ, 0xc0, !PT ;  /* 0x000000ff05037812 */ /* 0x000fc800078ec0ff */
[----:B------:R-:W-:-:S13]  /*56e0*/  ISETP.NE.AND P2, PT, R3, 0xff, PT ;  /* 0x000000ff0300780c */ /* 0x000fda0003f45270 */
[--C-:B------:R-:W-:Y:S02]  /*56f0*/  @P2 SHF.R.U32.HI R0, RZ, 0x16, R4.reuse ;  /* 0x00000016ff002819 */ /* 0x100fe40000011604 */
[----:B------:R-:W-:Y:S01]  /*5700*/  @P2 LOP3.LUT P0, RZ, R3, 0x3fffff, R4, 0xf8, !PT ;  /* 0x003fffff03ff2812 */ /* 0x000fe2000780f804 */
[----:B------:R-:W-:Y:S01]  /*5710*/  IMAD.MOV.U32 R3, RZ, RZ, 0xff ;  /* 0x000000ffff037424 */ /* 0x000fe200078e00ff */
[----:B------:R-:W-:-:S04]  /*5720*/  @P2 LOP3.LUT R0, R0, 0x1, RZ, 0xc0, !PT ;  /* 0x0000000100002812 */ /* 0x000fc800078ec0ff */
[----:B------:R-:W-:Y:S01]  /*5730*/  @P2 ISETP.EQ.U32.AND P1, PT, R0, 0x1, P0 ;  /* 0x000000010000280c */ /* 0x000fe20000722070 */
[----:B------:R-:W-:Y:S01]  /*5740*/  @P2 VIADD R0, R5, 0x1 ;  /* 0x0000000105002836 */ /* 0x000fe20000000000 */
[----:B------:R-:W-:Y:S02]  /*5750*/  PLOP3.LUT P0, PT, PT, PT, PT, 0x80, 0x8 ;  /* 0x000000000008781c */ /* 0x000fe40003f0f070 */
[----:B------:R-:W-:-:S13]  /*5760*/  @P2 PLOP3.LUT P0, PT, P1, PT, PT, 0x80, 0x8 ;  /* 0x000000000008281c */ /* 0x000fda0000f0f070 */
[----:B------:R-:W-:-:S04]  /*5770*/  @!P0 IMAD.MOV R0, RZ, RZ, R5 ;  /* 0x000000ffff008224 */ /* 0x000fc800078e0205 */
[----:B------:R-:W-:-:S05]  /*5780*/  @P2 IMAD.MOV.U32 R3, RZ, RZ, R0 ;  /* 0x000000ffff032224 */ /* 0x000fca00078e0000 */
[----:B------:R0:W-:Y:S01]  /*5790*/  STG.E.U8 desc[UR36][R8.64], R3 ;  /* 0x0000000308007986 */ /* 0x0001e2000c101124 */
[----:B------:R-:W-:Y:S05]  /*57a0*/  BRA `(.L_x_425) ;  /* 0x0000000000247947 */ /* 0x000fea0003800000 */
.L_x_458:
[----:B------:R-:W-:Y:S02]  /*57b0*/  IMAD.U32 R4, R3, 0x10000, RZ ;  /* 0x0001000003047824 */ /* 0x000fe400078e00ff */
[----:B------:R-:W-:-:S04]  /*57c0*/  IMAD.MOV.U32 R25, RZ, RZ, R23 ;  /* 0x000000ffff197224 */ /* 0x000fc800078e0017 */
[----:B------:R-:W0:Y:S02]  /*57d0*/  F2I.U64.TRUNC R4, R4 ;  /* 0x0000000400047311 */ /* 0x000e24000020d800 */
[----:B0-----:R0:W-:Y:S01]  /*57e0*/  STG.E.64 desc[UR36][R8.64], R4 ;  /* 0x0000000408007986 */ /* 0x0011e2000c101b24 */
[----:B------:R-:W-:Y:S05]  /*57f0*/  BRA `(.L_x_425) ;  /* 0x0000000000107947 */ /* 0x000fea0003800000 */
.L_x_457:
[----:B------:R-:W-:Y:S02]  /*5800*/  IMAD.U32 R3, R3, 0x10000, RZ ;  /* 0x0001000003037824 */ /* 0x000fe400078e00ff */
[----:B------:R-:W-:-:S04]  /*5810*/  IMAD.MOV.U32 R25, RZ, RZ, R23 ;  /* 0x000000ffff197224 */ /* 0x000fc800078e0017 */
[----:B------:R-:W0:Y:S02]  /*5820*/  F2I.FTZ.U32.TRUNC.NTZ R3, R3 ;  /* 0x0000000300037305 */ /* 0x000e24000021f000 */
[----:B0-----:R0:W-:Y:S02]  /*5830*/  STG.E desc[UR36][R8.64], R3 ;  /* 0x0000000308007986 */ /* 0x0011e4000c101924 */
.L_x_425:
[----:B------:R-:W-:Y:S05]  /*5840*/  BSYNC.RECONVERGENT B6 ;  /* 0x0000000000067941 */ /* 0x000fea0003800200 */
.L_x_424:
[----:B------:R-:W-:Y:S01]  /*5850*/  ISETP.GE.AND P0, PT, R25, R16, PT ;  /* 0x000000101900720c */ /* 0x000fe20003f06270 */
[----:B------:R-:W-:-:S12]  /*5860*/  BSSY.RECONVERGENT B6, `(.L_x_461) ;  /* 0x00001f0000067945 */ /* 0x000fd80003800200 */
[----:B------:R-:W-:Y:S05]  /*5870*/  @P0 BRA `(.L_x_462) ;  /* 0x0000001c00b80947 */ /* 0x000fea0003800000 */
[----:B------:R-:W5:Y:S01]  /*5880*/  LDCU UR4, c[0x0][0x3a8] ;  /* 0x00007500ff0477ac */ /* 0x000f620008000800 */
[----:B01----:R-:W0:Y:S01]  /*5890*/  LDC.64 R8, c[0x0][0x388] ;  /* 0x0000e200ff087b82 */ /* 0x003e220000000a00 */
[----:B--2---:R-:W-:Y:S01]  /*58a0*/  IMAD R0, R2, 0x200, R25 ;  /* 0x0000020002007824 */ /* 0x004fe200078e0219 */
[----:B------:R-:W-:-:S03]  /*58b0*/  PRMT R4, R18, 0x9910, RZ ;  /* 0x0000991012047816 */ /* 0x000fc600000000ff */
[----:B-----5:R-:W-:Y:S02]  /*58c0*/  IMAD R3, R0, UR4, RZ ;  /* 0x0000000400037c24 */ /* 0x020fe4000f8e02ff */
[----:B------:R-:W-:-:S05]  /*58d0*/  IMAD.MOV.U32 R0, RZ, RZ, R4 ;  /* 0x000000ffff007224 */ /* 0x000fca00078e0004 */
[----:B------:R-:W-:Y:S02]  /*58e0*/  ISETP.GT.AND P1, PT, R0, 0x9, PT ;  /* 0x000000090000780c */ /* 0x000fe40003f24270 */
[----:B0-----:R-:W-:-:S05]  /*58f0*/  IADD3 R8, P0, PT, R3, R8, RZ ;  /* 0x0000000803087210 */ /* 0x001fca0007f1e0ff */
        /* <DEDUP_REMOVED lines=10> */
[----:B----4-:R-:W-:-:S04]  /*59a0*/  IMAD.U32 R22, R22, 0x10000, RZ ;  /* 0x0001000016167824 */ /* 0x010fc800078e00ff */
[----:B------:R-:W0:Y:S02]  /*59b0*/  F2I.FTZ.TRUNC.NTZ R3, R22 ;  /* 0x0000001600037305 */ /* 0x000e24000021f100 */
[----:B0-----:R0:W-:Y:S01]  /*59c0*/  STG.E.U8 desc[UR36][R8.64], R3 ;  /* 0x0000000308007986 */ /* 0x0011e2000c101124 */
[----:B------:R-:W-:Y:S05]  /*59d0*/  BRA `(.L_x_468) ;  /* 0x0000000c007c7947 */ /* 0x000fea0003800000 */
.L_x_466:
[----:B----4-:R-:W-:-:S06]  /*59e0*/  IMAD.U32 R5, R22, 0x10000, RZ ;  /* 0x0001000016057824 */ /* 0x010fcc00078e00ff */
[----:B------:R-:W0:Y:S02]  /*59f0*/  F2I.S64.TRUNC R4, R5 ;  /* 0x0000000500047311 */ /* 0x000e24000020d900 */
[----:B0-----:R0:W-:Y:S01]  /*5a00*/  STG.E.U8 desc[UR36][R8.64], R4 ;  /* 0x0000000408007986 */ /* 0x0011e2000c101124 */
[----:B------:R-:W-:Y:S05]  /*5a10*/  BRA `(.L_x_468) ;  /* 0x0000000c006c7947 */ /* 0x000fea0003800000 */
.L_x_465:
[----:B------:R-:W-:-:S13]  /*5a20*/  ISETP.NE.AND P0, PT, R0, 0x2, PT ;  /* 0x000000020000780c */ /* 0x000fda0003f05270 */
[----:B------:R-:W-:Y:S05]  /*5a30*/  @!P0 BRA `(.L_x_469) ;  /* 0x0000000000308947 */ /* 0x000fea0003800000 */
[----:B------:R-:W-:-:S13]  /*5a40*/  ISETP.NE.AND P0, PT, R0, 0x3, PT ;  /* 0x000000030000780c */ /* 0x000fda0003f05270 */
[----:B------:R-:W-:Y:S05]  /*5a50*/  @!P0 BRA `(.L_x_470) ;  /* 0x0000000000188947 */ /* 0x000fea0003800000 */
[----:B------:R-:W-:-:S13]  /*5a60*/  ISETP.NE.AND P0, PT, R0, 0x4, PT ;  /* 0x000000040000780c */ /* 0x000fda0003f05270 */
[----:B------:R-:W-:Y:S05]  /*5a70*/  @P0 BRA `(.L_x_467) ;  /* 0x0000000800780947 */ /* 0x000fea0003800000 */
[----:B----4-:R-:W-:-:S06]  /*5a80*/  IMAD.U32 R4, R22, 0x10000, RZ ;  /* 0x0001000016047824 */ /* 0x010fcc00078e00ff */
[----:B------:R-:W0:Y:S02]  /*5a90*/  F2I.S64.TRUNC R4, R4 ;  /* 0x0000000400047311 */ /* 0x000e24000020d900 */
[----:B0-----:R0:W-:Y:S01]  /*5aa0*/  STG.E.64 desc[UR36][R8.64], R4 ;  /* 0x0000000408007986 */ /* 0x0011e2000c101b24 */
[----:B------:R-:W-:Y:S05]  /*5ab0*/  BRA `(.L_x_468) ;  /* 0x0000000c00447947 */ /* 0x000fea0003800000 */
.L_x_470:
[----:B----4-:R-:W-:-:S04]  /*5ac0*/  IMAD.U32 R22, R22, 0x10000, RZ ;  /* 0x0001000016167824 */ /* 0x010fc800078e00ff */
[----:B------:R-:W0:Y:S02]  /*5ad0*/  F2I.FTZ.TRUNC.NTZ R3, R22 ;  /* 0x0000001600037305 */ /* 0x000e24000021f100 */
[----:B0-----:R0:W-:Y:S01]  /*5ae0*/  STG.E desc[UR36][R8.64], R3 ;  /* 0x0000000308007986 */ /* 0x0011e2000c101924 */
[----:B------:R-:W-:Y:S05]  /*5af0*/  BRA `(.L_x_468) ;  /* 0x0000000c00347947 */ /* 0x000fea0003800000 */
.L_x_469:
[----:B----4-:R-:W-:-:S04]  /*5b00*/  IMAD.U32 R22, R22, 0x10000, RZ ;  /* 0x0001000016167824 */ /* 0x010fc800078e00ff */
[----:B------:R-:W0:Y:S02]  /*5b10*/  F2I.FTZ.TRUNC.NTZ R3, R22 ;  /* 0x0000001600037305 */ /* 0x000e24000021f100 */
[----:B0-----:R0:W-:Y:S01]  /*5b20*/  STG.E.U16 desc[UR36][R8.64], R3 ;  /* 0x0000000308007986 */ /* 0x0011e2000c101524 */
[----:B------:R-:W-:Y:S05]  /*5b30*/  BRA `(.L_x_468) ;  /* 0x0000000c00247947 */ /* 0x000fea0003800000 */
.L_x_464:
[----:B------:R-:W-:-:S13]  /*5b40*/  ISETP.GT.AND P0, PT, R0, 0x6, PT ;  /* 0x000000060000780c */ /* 0x000fda0003f04270 */
[----:B------:R-:W-:Y:S05]  /*5b50*/  @P0 BRA `(.L_x_471) ;  /* 0x00000000002c0947 */ /* 0x000fea0003800000 */
[----:B------:R-:W-:-:S13]  /*5b60*/  ISETP.NE.AND P0, PT, R0, 0x5, PT ;  /* 0x000000050000780c */ /* 0x000fda0003f05270 */
[----:B------:R-:W-:Y:S05]  /*5b70*/  @!P0 BRA `(.L_x_472) ;  /* 0x0000000000148947 */ /* 0x000fea0003800000 */
[----:B------:R-:W-:-:S13]  /*5b80*/  ISETP.NE.AND P0, PT, R0, 0x6, PT ;  /* 0x000000060000780c */ /* 0x000fda0003f05270 */
[----:B------:R-:W-:Y:S05]  /*5b90*/  @P0 BRA `(.L_x_467) ;  /* 0x0000000800300947 */ /* 0x000fea0003800000 */
[----:B----4-:R-:W-:-:S05]  /*5ba0*/  IMAD.U32 R3, R22, 0x10000, RZ ;  /* 0x0001000016037824 */ /* 0x010fca00078e00ff */
[----:B------:R0:W-:Y:S01]  /*5bb0*/  STG.E desc[UR36][R8.64], R3 ;  /* 0x0000000308007986 */ /* 0x0001e2000c101924 */
[----:B------:R-:W-:Y:S05]  /*5bc0*/  BRA `(.L_x_468) ;  /* 0x0000000c00007947 */ /* 0x000fea0003800000 */
.L_x_472:
[----:B----4-:R-:W-:-:S05]  /*5bd0*/  IMAD.U32 R0, R22, 0x10000, RZ ;  /* 0x0001000016007824 */ /* 0x010fca00078e00ff */
[----:B------:R-:W-:-:S05]  /*5be0*/  F2FP.F16.F32.PACK_AB R0, RZ, R0 ;  /* 0x00000000ff00723e */ /* 0x000fca00000000ff */
[----:B------:R0:W-:Y:S01]  /*5bf0*/  STG.E.U16 desc[UR36][R8.64], R0 ;  /* 0x0000000008007986 */ /* 0x0001e2000c101524 */
[----:B------:R-:W-:Y:S05]  /*5c00*/  BRA `(.L_x_468) ;  /* 0x0000000800f07947 */ /* 0x000fea0003800000 */
.L_x_471:
[----:B------:R-:W-:-:S13]  /*5c10*/  ISETP.NE.AND P0, PT, R0, 0x7, PT ;  /* 0x000000070000780c */ /* 0x000fda0003f05270 */
[----:B------:R-:W-:Y:S05]  /*5c20*/  @!P0 BRA `(.L_x_473) ;  /* 0x0000000000348947 */ /* 0x000fea0003800000 */
[----:B------:R-:W-:-:S13]  /*5c30*/  ISETP.NE.AND P0, PT, R0, 0x8, PT ;  /* 0x000000080000780c */ /* 0x000fda0003f05270 */
[----:B------:R-:W-:Y:S05]  /*5c40*/  @!P0 BRA `(.L_x_474) ;  /* 0x0000000000188947 */ /* 0x000fea0003800000 */
[----:B------:R-:W-:-:S13]  /*5c50*/  ISETP.NE.AND P0, PT, R0, 0x9, PT ;  /* 0x000000090000780c */ /* 0x000fda0003f05270 */
[----:B------:R-:W-:Y:S05]  /*5c60*/  @P0 BRA `(.L_x_467) ;  /* 0x0000000400fc0947 */ /* 0x000fea0003800000 */
[----:B----4-:R-:W-:Y:S02]  /*5c70*/  IMAD.U32 R22, R22, 0x10000, RZ ;  /* 0x0001000016167824 */ /* 0x010fe400078e00ff */
[----:B------:R-:W-:-:S05]  /*5c80*/  IMAD.MOV.U32 R23, RZ, RZ, RZ ;  /* 0x000000ffff177224 */ /* 0x000fca00078e00ff */
[----:B------:R0:W-:Y:S01]  /*5c90*/  STG.E.64 desc[UR36][R8.64], R22 ;  /* 0x0000001608007986 */ /* 0x0001e2000c101b24 */
[----:B------:R-:W-:Y:S05]  /*5ca0*/  BRA `(.L_x_468) ;  /* 0x0000000800c87947 */ /* 0x000fea0003800000 */
.L_x_474:
[----:B----4-:R-:W-:-:S05]  /*5cb0*/  IMAD.U32 R22, R22, 0x10000, RZ ;  /* 0x0001000016167824 */ /* 0x010fca00078e00ff */
[----:B------:R-:W-:-:S04]  /*5cc0*/  F2FP.F16.F32.PACK_AB R3, RZ, R22 ;  /* 0x00000016ff03723e */ /* 0x000fc800000000ff */
[----:B------:R-:W-:-:S05]  /*5cd0*/  PRMT R3, R3, 0x5410, RZ ;  /* 0x0000541003037816 */ /* 0x000fca00000000ff */
[----:B------:R0:W-:Y:S01]  /*5ce0*/  STG.E desc[UR36][R8.64], R3 ;  /* 0x0000000308007986 */ /* 0x0001e2000c101924 */
[----:B------:R-:W-:Y:S05]  /*5cf0*/  BRA `(.L_x_468) ;  /* 0x0000000800b47947 */ /* 0x000fea0003800000 */
.L_x_473:
[----:B----4-:R-:W-:-:S04]  /*5d00*/  IMAD.U32 R4, R22, 0x10000, RZ ;  /* 0x0001000016047824 */ /* 0x010fc800078e00ff */
[----:B------:R-:W-:-:S06]  /*5d10*/  FMUL.FTZ R4, R4, 1 ;  /* 0x3f80000004047820 */ /* 0x000fcc0000410000 */
[----:B------:R-:W0:Y:S02]  /*5d20*/  F2F.F64.F32 R4, R4 ;  /* 0x0000000400047310 */ /* 0x000e240000201800 */
[----:B0-----:R0:W-:Y:S01]  /*5d30*/  STG.E.64 desc[UR36][R8.64], R4 ;  /* 0x0000000408007986 */ /* 0x0011e2000c101b24 */
[----:B------:R-:W-:Y:S05]  /*5d40*/  BRA `(.L_x_468) ;  /* 0x0000000800a07947 */ /* 0x000fea0003800000 */
.L_x_463:
[----:B------:R-:W-:-:S13]  /*5d50*/  ISETP.GT.AND P0, PT, R0, 0x18, PT ;  /* 0x000000180000780c */ /* 0x000fda0003f04270 */
[----:B------:R-:W-:Y:S05]  /*5d60*/  @!P0 BRA `(.L_x_475) ;  /* 0x0000000400608947 */ /* 0x000fea0003800000 */
        /* <DEDUP_REMOVED lines=8> */
[----:B----4-:R-:W-:-:S06]  /*5df0*/  IMAD.U32 R3, R22, 0x10000, RZ ;  /* 0x0001000016037824 */ /* 0x010fcc00078e00ff */
[----:B------:R-:W0:Y:S02]  /*5e00*/  F2I.FTZ.U32.TRUNC.NTZ R3, R3 ;  /* 0x0000000300037305 */ /* 0x000e24000021f000 */
[----:B0-----:R0:W-:Y:S01]  /*5e10*/  STG.E.U16 desc[UR36][R8.64], R3 ;  /* 0x0000000308007986 */ /* 0x0011e2000c101524 */
[----:B------:R-:W-:Y:S05]  /*5e20*/  BRA `(.L_x_468) ;  /* 0x0000000800687947 */ /* 0x000fea0003800000 */
.L_x_478:
[----:B----4-:R-:W-:Y:S01]  /*5e30*/  IMAD.U32 R5, R22, 0x10000, RZ ;  /* 0x0001000016057824 */ /* 0x010fe200078e00ff */
[----:B------:R-:W-:Y:S01]  /*5e40*/  BSSY.RECONVERGENT B0, `(.L_x_479) ;  /* 0x0000013000007945 */ /* 0x000fe20003800200 */
[----:B------:R-:W-:-:S03]  /*5e50*/  IMAD.MOV.U32 R4, RZ, RZ, 0x80 ;  /* 0x00000080ff047424 */ /* 0x000fc600078e00ff */
        /* <DEDUP_REMOVED lines=14> */
.L_x_481:
[----:B------:R-:W-:-:S04]  /*5f40*/  SHF.R.U32.HI R3, RZ, 0x18, R5 ;  /* 0x00000018ff037819 */ /* 0x000fc80000011605 */
[----:B------:R-:W-:-:S04]  /*5f50*/  LOP3.LUT R0, R0, 0x80, R3, 0xf8, !PT ;  /* 0x0000008000007812 */ /* 0x000fc800078ef803 */
[----:B------:R-:W-:-:S07]  /*5f60*/  PRMT R4, R0, 0x7610, R4 ;  /* 0x0000761000047816 */ /* 0x000fce0000000004 */
.L_x_480:
[----:B------:R-:W-:Y:S05]  /*5f70*/  BSYNC.RECONVERGENT B0 ;  /* 0x0000000000007941 */ /* 0x000fea0003800200 */
.L_x_479:
[----:B------:R0:W-:Y:S01]  /*5f80*/  STG.E.U8 desc[UR36][R8.64], R4 ;  /* 0x0000000408007986 */ /* 0x0001e2000c101124 */
[----:B------:R-:W-:Y:S05]  /*5f90*/  BRA `(.L_x_468) ;  /* 0x00000008000c7947 */ /* 0x000fea0003800000 */
.L_x_477:
        /* <DEDUP_REMOVED lines=17> */
.L_x_484:
[----:B------:R-:W-:-:S04]  /*60b0*/  SHF.R.U32.HI R3, RZ, 0x18, R5 ;  /* 0x00000018ff037819 */ /* 0x000fc80000011605 */
[----:B------:R-:W-:-:S04]  /*60c0*/  LOP3.LUT R0, R0, 0x80, R3, 0xf8, !PT ;  /* 0x0000008000007812 */ /* 0x000fc800078ef803 */
[----:B------:R-:W-:-:S07]  /*60d0*/  PRMT R4, R0, 0x7610, R4 ;  /* 0x0000761000047816 */ /* 0x000fce0000000004 */
.L_x_483:
[----:B------:R-:W-:Y:S05]  /*60e0*/  BSYNC.RECONVERGENT B0 ;  /* 0x0000000000007941 */ /* 0x000fea0003800200 */
.L_x_482:
[----:B------:R0:W-:Y:S01]  /*60f0*/  STG.E.U8 desc[UR36][R8.64], R4 ;  /* 0x0000000408007986 */ /* 0x0001e2000c101124 */
[----:B------:R-:W-:Y:S05]  /*6100*/  BRA `(.L_x_468) ;  /* 0x0000000400b07947 */ /* 0x000fea0003800000 */
.L_x_476:
[----:B------:R-:W-:-:S13]  /*6110*/  ISETP.NE.AND P0, PT, R0, 0x1c, PT ;  /* 0x0000001c0000780c */ /* 0x000fda0003f05270 */
[----:B------:R-:W-:Y:S05]  /*6120*/  @!P0 BRA `(.L_x_485) ;  /* 0x0000000000608947 */ /* 0x000fea0003800000 */
[----:B------:R-:W-:-:S13]  /*6130*/  ISETP.NE.AND P0, PT, R0, 0x1d, PT ;  /* 0x0000001d0000780c */ /* 0x000fda0003f05270 */
[----:B------:R-:W-:Y:S05]  /*6140*/  @!P0 BRA `(.L_x_486) ;  /* 0x0000000000488947 */ /* 0x000fea0003800000 */
[----:B------:R-:W-:-:S13]  /*6150*/  ISETP.NE.AND P0, PT, R0, 0x2c, PT ;  /* 0x0000002c0000780c */ /* 0x000fda0003f05270 */
[----:B------:R-:W-:Y:S05]  /*6160*/  @P0 BRA `(.L_x_467) ;  /* 0x0000000000bc0947 */ /* 0x000fea0003800000 */
[----:B----4-:R-:W-:-:S05]  /*6170*/  IMAD.U32 R22, R22, 0x10000, RZ ;  /* 0x0001000016167824 */ /* 0x010fca00078e00ff */
        /* <DEDUP_REMOVED lines=15> */
.L_x_486:
[----:B----4-:R-:W-:-:S06]  /*6270*/  IMAD.U32 R4, R22, 0x10000, RZ ;  /* 0x0001000016047824 */ /* 0x010fcc00078e00ff */
[----:B------:R-:W0:Y:S02]  /*6280*/  F2I.U64.TRUNC R4, R4 ;  /* 0x0000000400047311 */ /* 0x000e24000020d800 */
[----:B0-----:R0:W-:Y:S01]  /*6290*/  STG.E.64 desc[UR36][R8.64], R4 ;  /* 0x0000000408007986 */ /* 0x0011e2000c101b24 */
[----:B------:R-:W-:Y:S05]  /*62a0*/  BRA `(.L_x_468) ;  /* 0x0000000400487947 */ /* 0x000fea0003800000 */
.L_x_485:
[----:B----4-:R-:W-:-:S04]  /*62b0*/  IMAD.U32 R22, R22, 0x10000, RZ ;  /* 0x0001000016167824 */ /* 0x010fc800078e00ff */
[----:B------:R-:W0:Y:S02]  /*62c0*/  F2I.FTZ.U32.TRUNC.NTZ R3, R22 ;  /* 0x0000001600037305 */ /* 0x000e24000021f000 */
[----:B0-----:R0:W-:Y:S01]  /*62d0*/  STG.E desc[UR36][R8.64], R3 ;  /* 0x0000000308007986 */ /* 0x0011e2000c101924 */
[----:B------:R-:W-:Y:S05]  /*62e0*/  BRA `(.L_x_468) ;  /* 0x0000000400387947 */ /* 0x000fea0003800000 */
.L_x_475:
[----:B------:R-:W-:-:S13]  /*62f0*/  ISETP.GT.AND P0, PT, R0, 0xe, PT ;  /* 0x0000000e0000780c */ /* 0x000fda0003f04270 */
[----:B------:R-:W-:Y:S05]  /*6300*/  @P0 BRA `(.L_x_487) ;  /* 0x00000000003c0947 */ /* 0x000fea0003800000 */
[----:B------:R-:W-:-:S13]  /*6310*/  ISETP.NE.AND P0, PT, R0, 0xa, PT ;  /* 0x0000000a0000780c */ /* 0x000fda0003f05270 */
[----:B------:R-:W-:Y:S05]  /*6320*/  @!P0 BRA `(.L_x_488) ;  /* 0x00000000001c8947 */ /* 0x000fea0003800000 */
[----:B------:R-:W-:-:S13]  /*6330*/  ISETP.NE.AND P0, PT, R0, 0xb, PT ;  /* 0x0000000b0000780c */ /* 0x000fda0003f05270 */
[----:B------:R-:W-:Y:S05]  /*6340*/  @P0 BRA `(.L_x_467) ;  /* 0x0000000000440947 */ /* 0x000fea0003800000 */
[----:B----4-:R-:W-:-:S05]  /*6350*/  IMAD.U32 R22, R22, 0x10000, RZ ;  /* 0x0001000016167824 */ /* 0x010fca00078e00ff */
[----:B------:R-:W-:-:S04]  /*6360*/  FSETP.NEU.FTZ.AND P0, PT, R22, RZ, PT ;  /* 0x000000ff1600720b */ /* 0x000fc80003f1d000 */
[----:B------:R-:W-:-:S05]  /*6370*/  SEL R3, RZ, 0x1, !P0 ;  /* 0x00000001ff037807 */ /* 0x000fca0004000000 */
[----:B------:R4:W-:Y:S01]  /*6380*/  STG.E.U8 desc[UR36][R8.64], R3 ;  /* 0x0000000308007986 */ /* 0x0009e2000c101124 */
[----:B------:R-:W-:Y:S05]  /*6390*/  BRA `(.L_x_468) ;  /* 0x00000004000c7947 */ /* 0x000fea0003800000 */
.L_x_488:
[----:B----4-:R-:W-:Y:S01]  /*63a0*/  IMAD.U32 R22, R22, 0x10000, RZ ;  /* 0x0001000016167824 */ /* 0x010fe200078e00ff */
[----:B------:R-:W-:-:S03]  /*63b0*/  CS2R R6, SRZ ;  /* 0x0000000000067805 */ /* 0x000fc6000001ff00 */
[----:B------:R-:W-:-:S06]  /*63c0*/  FMUL.FTZ R4, R22, 1 ;  /* 0x3f80000016047820 */ /* 0x000fcc0000410000 */
[----:B------:R-:W0:Y:S02]  /*63d0*/  F2F.F64.F32 R4, R4 ;  /* 0x0000000400047310 */ /* 0x000e240000201800 */
[----:B0-----:R0:W-:Y:S01]  /*63e0*/  STG.E.128 desc[UR36][R8.64], R4 ;  /* 0x0000000408007986 */ /* 0x0011e2000c101d24 */
[----:B------:R-:W-:Y:S05]  /*63f0*/  BRA `(.L_x_468) ;  /* 0x0000000000f47947 */ /* 0x000fea0003800000 */
.L_x_487:
[----:B------:R-:W-:-:S13]  /*6400*/  ISETP.NE.AND P0, PT, R0, 0xf, PT ;  /* 0x0000000f0000780c */ /* 0x000fda0003f05270 */
[----:B------:R-:W-:Y:S05]  /*6410*/  @!P0 BRA `(.L_x_489) ;  /* 0x0000000000e88947 */ /* 0x000fea0003800000 */
[----:B------:R-:W-:-:S13]  /*6420*/  ISETP.NE.AND P0, PT, R0, 0x17, PT ;  /* 0x000000170000780c */ /* 0x000fda0003f05270 */
[----:B------:R-:W-:Y:S05]  /*6430*/  @!P0 BRA `(.L_x_490) ;  /* 0x0000000000908947 */ /* 0x000fea0003800000 */
[----:B------:R-:W-:-:S13]  /*6440*/  ISETP.NE.AND P0, PT, R0, 0x18, PT ;  /* 0x000000180000780c */ /* 0x000fda0003f05270 */
[----:B------:R-:W-:Y:S05]  /*6450*/  @!P0 BRA `(.L_x_491) ;  /* 0x0000000000448947 */ /* 0x000fea0003800000 */
.L_x_467:
        /* <DEDUP_REMOVED lines=16> */
.L_x_492:
[----:B------:R-:W-:Y:S05]  /*6560*/  BRA `(.L_x_468) ;  /* 0x0000000000987947 */ /* 0x000fea0003800000 */
.L_x_491:
[----:B----4-:R-:W-:Y:S01]  /*6570*/  IMAD.U32 R5, R22, 0x10000, RZ ;  /* 0x0001000016057824 */ /* 0x010fe200078e00ff */
[----:B------:R-:W-:Y:S01]  /*6580*/  BSSY.RECONVERGENT B0, `(.L_x_493) ;  /* 0x000000c000007945 */ /* 0x000fe20003800200 */
[----:B------:R-:W-:-:S03]  /*6590*/  IMAD.MOV.U32 R0, RZ, RZ, 0x7f ;  /* 0x0000007fff007424 */ /* 0x000fc600078e00ff */
        /* <DEDUP_REMOVED lines=10> */
.L_x_494:
[----:B------:R-:W-:Y:S05]  /*6640*/  BSYNC.RECONVERGENT B0 ;  /* 0x0000000000007941 */ /* 0x000fea0003800200 */
.L_x_493:
[----:B------:R-:W-:-:S05]  /*6650*/  LOP3.LUT R3, R0, 0x80, R3, 0xf8, !PT ;  /* 0x0000008000037812 */ /* 0x000fca00078ef803 */
[----:B------:R2:W-:Y:S01]  /*6660*/  STG.E.U8 desc[UR36][R8.64], R3 ;  /* 0x0000000308007986 */ /* 0x0005e2000c101124 */
[----:B------:R-:W-:Y:S05]  /*6670*/  BRA `(.L_x_468) ;  /* 0x0000000000547947 */ /* 0x000fea0003800000 */
.L_x_490:
[----:B----4-:R-:W-:Y:S01]  /*6680*/  IMAD.U32 R3, R22, 0x10000, RZ ;  /* 0x0001000016037824 */ /* 0x010fe200078e00ff */
[----:B------:R-:W-:Y:S04]  /*6690*/  BSSY.RECONVERGENT B0, `(.L_x_495) ;  /* 0x000000e000007945 */ /* 0x000fe80003800200 */
[----:B------:R-:W-:-:S04]  /*66a0*/  LOP3.LUT R4, R3, 0x7fffffff, RZ, 0xc0, !PT ;  /* 0x7fffffff03047812 */ /* 0x000fc800078ec0ff */
[----:B------:R-:W-:-:S13]  /*66b0*/  ISETP.GT.U32.AND P0, PT, R4, 0x477fffff, PT ;  /* 0x477fffff0400780c */ /* 0x000fda0003f04070 */
[----:B------:R-:W-:Y:S05]  /*66c0*/  @P0 BRA `(.L_x_496) ;  /* 0x00000000001c0947 */ /* 0x000fea0003800000 */
[----:B------:R-:W-:-:S13]  /*66d0*/  ISETP.GE.U32.AND P0, PT, R4, 0x38800000, PT ;  /* 0x388000000400780c */ /* 0x000fda0003f06070 */
[----:B------:R-:W-:-:S04]  /*66e0*/  @P0 SHF.R.U32.HI R0, RZ, 0x15, R3 ;  /* 0x00000015ff000819 */ /* 0x000fc80000011603 */
[----:B------:R-:W-:-:S04]  /*66f0*/  @P0 LOP3.LUT R0, R0, 0x1, RZ, 0xc0, !PT ;  /* 0x0000000100000812 */ /* 0x000fc800078ec0ff */
[----:B------:R-:W-:-:S04]  /*6700*/  @P0 IADD3 R0, PT, PT, R3, 0x80fffff, R0 ;  /* 0x080fffff03000810 */ /* 0x000fc80007ffe000 */
[----:B------:R-:W-:Y:S01]  /*6710*/  @P0 SHF.R.U32.HI R0, RZ, 0x15, R0 ;  /* 0x00000015ff000819 */ /* 0x000fe20000011600 */
[----:B------:R-:W-:Y:S01]  /*6720*/  @!P0 FADD.FTZ R0, R4, 128 ;  /* 0x4300000004008421 */ /* 0x000fe20000010000 */
[----:B------:R-:W-:Y:S06]  /*6730*/  BRA `(.L_x_497) ;  /* 0x00000000000c7947 */ /* 0x000fec0003800000 */
.L_x_496:
[----:B------:R-:W-:Y:S01]  /*6740*/  IMAD.MOV.U32 R0, RZ, RZ, 0x7f ;  /* 0x0000007fff007424 */ /* 0x000fe200078e00ff */
[----:B------:R-:W-:-:S04]  /*6750*/  ISETP.GT.U32.AND P0, PT, R4, 0x7f800000, PT ;  /* 0x7f8000000400780c */ /* 0x000fc80003f04070 */
[----:B------:R-:W-:-:S09]  /*6760*/  SEL R0, R0, 0x7c, P0 ;  /* 0x0000007c00007807 */ /* 0x000fd20000000000 */
.L_x_497:
[----:B------:R-:W-:Y:S05]  /*6770*/  BSYNC.RECONVERGENT B0 ;  /* 0x0000000000007941 */ /* 0x000fea0003800200 */
.L_x_495:
[----:B------:R-:W-:-:S04]  /*6780*/  SHF.R.U32.HI R3, RZ, 0x18, R3 ;  /* 0x00000018ff037819 */ /* 0x000fc80000011603 */
[----:B------:R-:W-:-:S05]  /*6790*/  LOP3.LUT R3, R0, 0x80, R3, 0xf8, !PT ;  /* 0x0000008000037812 */ /* 0x000fca00078ef803 */
[----:B------:R1:W-:Y:S01]  /*67a0*/  STG.E.U8 desc[UR36][R8.64], R3 ;  /* 0x0000000308007986 */ /* 0x0003e2000c101124 */
[----:B------:R-:W-:Y:S05]  /*67b0*/  BRA `(.L_x_468) ;  /* 0x0000000000047947 */ /* 0x000fea0003800000 */
.L_x_489:
[----:B----4-:R0:W-:Y:S02]  /*67c0*/  STG.E.U16 desc[UR36][R8.64], R22 ;  /* 0x0000001608007986 */ /* 0x0101e4000c101524 */
.L_x_468:
[----:B------:R-:W-:-:S05]  /*67d0*/  VIADD R25, R25, 0x80 ;  /* 0x0000008019197836 */ /* 0x000fca0000000000 */
[----:B------:R-:W-:-:S13]  /*67e0*/  ISETP.GE.AND P0, PT, R25, R16, PT ;  /* 0x000000101900720c */ /* 0x000fda0003f06270 */
[----:B------:R-:W-:Y:S05]  /*67f0*/  @P0 BRA `(.L_x_462) ;  /* 0x0000000c00d80947 */ /* 0x000fea0003800000 */
[----:B------:R-:W5:Y:S01]  /*6800*/  LDCU UR4, c[0x0][0x3a8] ;  /* 0x00007500ff0477ac */ /* 0x000f620008000800 */
[----:B012-4-:R-:W0:Y:S01]  /*6810*/  LDC.64 R8, c[0x0][0x388] ;  /* 0x0000e200ff087b82 */ /* 0x017e220000000a00 */
[----:B------:R-:W-:Y:S01]  /*6820*/  IMAD R0, R2, 0x200, R25 ;  /* 0x0000020002007824 */ /* 0x000fe200078e0219 */
        /* <DEDUP_REMOVED lines=15> */
[----:B------:R-:W-:-:S06]  /*6920*/  IMAD.U32 R17, R17, 0x10000, RZ ;  /* 0x0001000011117824 */ /* 0x000fcc00078e00ff */
[----:B------:R-:W0:Y:S02]  /*6930*/  F2I.FTZ.TRUNC.NTZ R17, R17 ;  /* 0x0000001100117305 */ /* 0x000e24000021f100 */
[----:B0-----:R1:W-:Y:S01]  /*6940*/  STG.E.U8 desc[UR36][R8.64], R17 ;  /* 0x0000001108007986 */ /* 0x0013e2000c101124 */
[----:B------:R-:W-:Y:S05]  /*6950*/  BRA `(.L_x_503) ;  /* 0x0000000c007c7947 */ /* 0x000fea0003800000 */
.L_x_501:
[----:B------:R-:W-:-:S06]  /*6960*/  IMAD.U32 R5, R17, 0x10000, RZ ;  /* 0x0001000011057824 */ /* 0x000fcc00078e00ff */
[----:B------:R-:W0:Y:S02]  /*6970*/  F2I.S64.TRUNC R4, R5 ;  /* 0x0000000500047311 */ /* 0x000e24000020d900 */
[----:B0-----:R0:W-:Y:S01]  /*6980*/  STG.E.U8 desc[UR36][R8.64], R4 ;  /* 0x0000000408007986 */ /* 0x0011e2000c101124 */
[----:B------:R-:W-:Y:S05]  /*6990*/  BRA `(.L_x_503) ;  /* 0x0000000c006c7947 */ /* 0x000fea0003800000 */
.L_x_500:
[----:B------:R-:W-:-:S13]  /*69a0*/  ISETP.NE.AND P0, PT, R0, 0x2, PT ;  /* 0x000000020000780c */ /* 0x000fda0003f05270 */
[----:B------:R-:W-:Y:S05]  /*69b0*/  @!P0 BRA `(.L_x_504) ;  /* 0x0000000000308947 */ /* 0x000fea0003800000 */
[----:B------:R-:W-:-:S13]  /*69c0*/  ISETP.NE.AND P0, PT, R0, 0x3, PT ;  /* 0x000000030000780c */ /* 0x000fda0003f05270 */
[----:B------:R-:W-:Y:S05]  /*69d0*/  @!P0 BRA `(.L_x_505) ;  /* 0x0000000000188947 */ /* 0x000fea0003800000 */
[----:B------:R-:W-:-:S13]  /*69e0*/  ISETP.NE.AND P0, PT, R0, 0x4, PT ;  /* 0x000000040000780c */ /* 0x000fda0003f05270 */
[----:B------:R-:W-:Y:S05]  /*69f0*/  @P0 BRA `(.L_x_502) ;  /* 0x0000000800780947 */ /* 0x000fea0003800000 */
[----:B------:R-:W-:-:S06]  /*6a00*/  IMAD.U32 R4, R17, 0x10000, RZ ;  /* 0x0001000011047824 */ /* 0x000fcc00078e00ff */
[----:B------:R-:W0:Y:S02]  /*6a10*/  F2I.S64.TRUNC R4, R4 ;  /* 0x0000000400047311 */ /* 0x000e24000020d900 */
[----:B0-----:R0:W-:Y:S01]  /*6a20*/  STG.E.64 desc[UR36][R8.64], R4 ;  /* 0x0000000408007986 */ /* 0x0011e2000c101b24 */
[----:B------:R-:W-:Y:S05]  /*6a30*/  BRA `(.L_x_503) ;  /* 0x0000000c00447947 */ /* 0x000fea0003800000 */
.L_x_505:
[----:B------:R-:W-:-:S06]  /*6a40*/  IMAD.U32 R17, R17, 0x10000, RZ ;  /* 0x0001000011117824 */ /* 0x000fcc00078e00ff */
[----:B------:R-:W0:Y:S02]  /*6a50*/  F2I.FTZ.TRUNC.NTZ R17, R17 ;  /* 0x0000001100117305 */ /* 0x000e24000021f100 */
[----:B0-----:R4:W-:Y:S01]  /*6a60*/  STG.E desc[UR36][R8.64], R17 ;  /* 0x0000001108007986 */ /* 0x0019e2000c101924 */
[----:B------:R-:W-:Y:S05]  /*6a70*/  BRA `(.L_x_503) ;  /* 0x0000000c00347947 */ /* 0x000fea0003800000 */
.L_x_504:
[----:B------:R-:W-:-:S06]  /*6a80*/  IMAD.U32 R17, R17, 0x10000, RZ ;  /* 0x0001000011117824 */ /* 0x000fcc00078e00ff */
[----:B------:R-:W0:Y:S02]  /*6a90*/  F2I.FTZ.TRUNC.NTZ R17, R17 ;  /* 0x0000001100117305 */ /* 0x000e24000021f100 */
[----:B0-----:R2:W-:Y:S01]  /*6aa0*/  STG.E.U16 desc[UR36][R8.64], R17 ;  /* 0x0000001108007986 */ /* 0x0015e2000c101524 */
[----:B------:R-:W-:Y:S05]  /*6ab0*/  BRA `(.L_x_503) ;  /* 0x0000000c00247947 */ /* 0x000fea0003800000 */
.L_x_499:
[----:B------:R-:W-:-:S13]  /*6ac0*/  ISETP.GT.AND P0, PT, R0, 0x6, PT ;  /* 0x000000060000780c */ /* 0x000fda0003f04270 */
[----:B------:R-:W-:Y:S05]  /*6ad0*/  @P0 BRA `(.L_x_506) ;  /* 0x00000000002c0947 */ /* 0x000fea0003800000 */
[----:B------:R-:W-:-:S13]  /*6ae0*/  ISETP.NE.AND P0, PT, R0, 0x5, PT ;  /* 0x000000050000780c */ /* 0x000fda0003f05270 */
[----:B------:R-:W-:Y:S05]  /*6af0*/  @!P0 BRA `(.L_x_507) ;  /* 0x0000000000148947 */ /* 0x000fea0003800000 */
[----:B------:R-:W-:-:S13]  /*6b00*/  ISETP.NE.AND P0, PT, R0, 0x6, PT ;  /* 0x000000060000780c */ /* 0x000fda0003f05270 */
[----:B------:R-:W-:Y:S05]  /*6b10*/  @P0 BRA `(.L_x_502) ;  /* 0x0000000800300947 */ /* 0x000fea0003800000 */
[----:B------:R-:W-:-:S05]  /*6b20*/  IMAD.U32 R17, R17, 0x10000, RZ ;  /* 0x0001000011117824 */ /* 0x000fca00078e00ff */
[----:B------:R0:W-:Y:S01]  /*6b30*/  STG.E desc[UR36][R8.64], R17 ;  /* 0x0000001108007986 */ /* 0x0001e2000c101924 */
[----:B------:R-:W-:Y:S05]  /*6b40*/  BRA `(.L_x_503) ;  /* 0x0000000c00007947 */ /* 0x000fea0003800000 */
.L_x_507:
[----:B------:R-:W-:-:S05]  /*6b50*/  IMAD.U32 R0, R17, 0x10000, RZ ;  /* 0x0001000011007824 */ /* 0x000fca00078e00ff */
[----:B------:R-:W-:-:S05]  /*6b60*/  F2FP.F16.F32.PACK_AB R0, RZ, R0 ;  /* 0x00000000ff00723e */ /* 0x000fca00000000ff */
[----:B------:R0:W-:Y:S01]  /*6b70*/  STG.E.U16 desc[UR36][R8.64], R0 ;  /* 0x0000000008007986 */ /* 0x0001e2000c101524 */
[----:B------:R-:W-:Y:S05]  /*6b80*/  BRA `(.L_x_503) ;  /* 0x0000000800f07947 */ /* 0x000fea0003800000 */
.L_x_506:
[----:B------:R-:W-:-:S13]  /*6b90*/  ISETP.NE.AND P0, PT, R0, 0x7, PT ;  /* 0x000000070000780c */ /* 0x000fda0003f05270 */
[----:B------:R-:W-:Y:S05]  /*6ba0*/  @!P0 BRA `(.L_x_508) ;  /* 0x0000000000348947 */ /* 0x000fea0003800000 */
[----:B------:R-:W-:-:S13]  /*6bb0*/  ISETP.NE.AND P0, PT, R0, 0x8, PT ;  /* 0x000000080000780c */ /* 0x000fda0003f05270 */
[----:B------:R-:W-:Y:S05]  /*6bc0*/  @!P0 BRA `(.L_x_509) ;  /* 0x0000000000188947 */ /* 0x000fea0003800000 */
[----:B------:R-:W-:-:S13]  /*6bd0*/  ISETP.NE.AND P0, PT, R0, 0x9, PT ;  /* 0x000000090000780c */ /* 0x000fda0003f05270 */
[----:B------:R-:W-:Y:S05]  /*6be0*/  @P0 BRA `(.L_x_502) ;  /* 0x0000000400fc0947 */ /* 0x000fea0003800000 */
[----:B------:R-:W-:Y:S02]  /*6bf0*/  IMAD.U32 R4, R17, 0x10000, RZ ;  /* 0x0001000011047824 */ /* 0x000fe400078e00ff */
[----:B------:R-:W-:-:S05]  /*6c00*/  IMAD.MOV.U32 R5, RZ, RZ, RZ ;  /* 0x000000ffff057224 */ /* 0x000fca00078e00ff */
[----:B------:R0:W-:Y:S01]  /*6c10*/  STG.E.64 desc[UR36][R8.64], R4 ;  /* 0x0000000408007986 */ /* 0x0001e2000c101b24 */
[----:B------:R-:W-:Y:S05]  /*6c20*/  BRA `(.L_x_503) ;  /* 0x0000000800c87947 */ /* 0x000fea0003800000 */
.L_x_509:
[----:B------:R-:W-:-:S05]  /*6c30*/  IMAD.U32 R17, R17, 0x10000, RZ ;  /* 0x0001000011117824 */ /* 0x000fca00078e00ff */
[----:B------:R-:W-:-:S04]  /*6c40*/  F2FP.F16.F32.PACK_AB R3, RZ, R17 ;  /* 0x00000011ff03723e */ /* 0x000fc800000000ff */
[----:B------:R-:W-:-:S05]  /*6c50*/  PRMT R3, R3, 0x5410, RZ ;  /* 0x0000541003037816 */ /* 0x000fca00000000ff */
[----:B------:R0:W-:Y:S01]  /*6c60*/  STG.E desc[UR36][R8.64], R3 ;  /* 0x0000000308007986 */ /* 0x0001e2000c101924 */
[----:B------:R-:W-:Y:S05]  /*6c70*/  BRA `(.L_x_503) ;  /* 0x0000000800b47947 */ /* 0x000fea0003800000 */
.L_x_508:
[----:B------:R-:W-:-:S04]  /*6c80*/  IMAD.U32 R4, R17, 0x10000, RZ ;  /* 0x0001000011047824 */ /* 0x000fc800078e00ff */
[----:B------:R-:W-:-:S06]  /*6c90*/  FMUL.FTZ R4, R4, 1 ;  /* 0x3f80000004047820 */ /* 0x000fcc0000410000 */
[----:B------:R-:W0:Y:S02]  /*6ca0*/  F2F.F64.F32 R4, R4 ;  /* 0x0000000400047310 */ /* 0x000e240000201800 */
[----:B0-----:R0:W-:Y:S01]  /*6cb0*/  STG.E.64 desc[UR36][R8.64], R4 ;  /* 0x0000000408007986 */ /* 0x0011e2000c101b24 */
[----:B------:R-:W-:Y:S05]  /*6cc0*/  BRA `(.L_x_503) ;  /* 0x0000000800a07947 */ /* 0x000fea0003800000 */
.L_x_498:
        /* <DEDUP_REMOVED lines=10> */
[----:B------:R-:W-:-:S06]  /*6d70*/  IMAD.U32 R3, R17, 0x10000, RZ ;  /* 0x0001000011037824 */ /* 0x000fcc00078e00ff */
[----:B------:R-:W0:Y:S02]  /*6d80*/  F2I.FTZ.U32.TRUNC.NTZ R3, R3 ;  /* 0x0000000300037305 */ /* 0x000e24000021f000 */
[----:B0-----:R0:W-:Y:S01]  /*6d90*/  STG.E.U16 desc[UR36][R8.64], R3 ;  /* 0x0000000308007986 */ /* 0x0011e2000c101524 */
[----:B------:R-:W-:Y:S05]  /*6da0*/  BRA `(.L_x_503) ;  /* 0x0000000800687947 */ /* 0x000fea0003800000 */
.L_x_513:
[----:B------:R-:W-:Y:S01]  /*6db0*/  IMAD.U32 R17, R17, 0x10000, RZ ;  /* 0x0001000011117824 */ /* 0x000fe200078e00ff */
        /* <DEDUP_REMOVED lines=16> */
.L_x_516:
[----:B------:R-:W-:-:S04]  /*6ec0*/  SHF.R.U32.HI R3, RZ, 0x18, R17 ;  /* 0x00000018ff037819 */ /* 0x000fc80000011611 */
[----:B------:R-:W-:-:S04]  /*6ed0*/  LOP3.LUT R0, R0, 0x80, R3, 0xf8, !PT ;  /* 0x0000008000007812 */ /* 0x000fc800078ef803 */
[----:B------:R-:W-:-:S07]  /*6ee0*/  PRMT R4, R0, 0x7610, R4 ;  /* 0x0000761000047816 */ /* 0x000fce0000000004 */
.L_x_515:
[----:B------:R-:W-:Y:S05]  /*6ef0*/  BSYNC.RECONVERGENT B0 ;  /* 0x0000000000007941 */ /* 0x000fea0003800200 */
.L_x_514:
[----:B------:R0:W-:Y:S01]  /*6f00*/  STG.E.U8 desc[UR36][R8.64], R4 ;  /* 0x0000000408007986 */ /* 0x0001e2000c101124 */
[----:B------:R-:W-:Y:S05]  /*6f10*/  BRA `(.L_x_503) ;  /* 0x00000008000c7947 */ /* 0x000fea0003800000 */
.L_x_512:
        /* <DEDUP_REMOVED lines=17> */
.L_x_519:
[----:B------:R-:W-:-:S04]  /*7030*/  SHF.R.U32.HI R3, RZ, 0x18, R17 ;  /* 0x00000018ff037819 */ /* 0x000fc80000011611 */
[----:B------:R-:W-:-:S04]  /*7040*/  LOP3.LUT R0, R0, 0x80, R3, 0xf8, !PT ;  /* 0x0000008000007812 */ /* 0x000fc800078ef803 */
[----:B------:R-:W-:-:S07]  /*7050*/  PRMT R4, R0, 0x7610, R4 ;  /* 0x0000761000047816 */ /* 0x000fce0000000004 */
.L_x_518:
[----:B------:R-:W-:Y:S05]  /*7060*/  BSYNC.RECONVERGENT B0 ;  /* 0x0000000000007941 */ /* 0x000fea0003800200 */
.L_x_517:
[----:B------:R0:W-:Y:S01]  /*7070*/  STG.E.U8 desc[UR36][R8.64], R4 ;  /* 0x0000000408007986 */ /* 0x0001e2000c101124 */
[----:B------:R-:W-:Y:S05]  /*7080*/  BRA `(.L_x_503) ;  /* 0x0000000400b07947 */ /* 0x000fea0003800000 */
.L_x_511:
[----:B------:R-:W-:-:S13]  /*7090*/  ISETP.NE.AND P0, PT, R0, 0x1c, PT ;  /* 0x0000001c0000780c */ /* 0x000fda0003f05270 */
[----:B------:R-:W-:Y:S05]  /*70a0*/  @!P0 BRA `(.L_x_520) ;  /* 0x0000000000608947 */ /* 0x000fea0003800000 */
[----:B------:R-:W-:-:S13]  /*70b0*/  ISETP.NE.AND P0, PT, R0, 0x1d, PT ;  /* 0x0000001d0000780c */ /* 0x000fda0003f05270 */
[----:B------:R-:W-:Y:S05]  /*70c0*/  @!P0 BRA `(.L_x_521) ;  /* 0x0000000000488947 */ /* 0x000fea0003800000 */
[----:B------:R-:W-:-:S13]  /*70d0*/  ISETP.NE.AND P0, PT, R0, 0x2c, PT ;  /* 0x0000002c0000780c */ /* 0x000fda0003f05270 */
[----:B------:R-:W-:Y:S05]  /*70e0*/  @P0 BRA `(.L_x_502) ;  /* 0x0000000000bc0947 */ /* 0x000fea0003800000 */
[----:B------:R-:W-:-:S05]  /*70f0*/  IMAD.U32 R4, R17, 0x10000, RZ ;  /* 0x0001000011047824 */ /* 0x000fca00078e00ff */
        /* <DEDUP_REMOVED lines=15> */
.L_x_521:
[----:B------:R-:W-:-:S06]  /*71f0*/  IMAD.U32 R4, R17, 0x10000, RZ ;  /* 0x0001000011047824 */ /* 0x000fcc00078e00ff */
[----:B------:R-:W0:Y:S02]  /*7200*/  F2I.U64.TRUNC R4, R4 ;  /* 0x0000000400047311 */ /* 0x000e24000020d800 */
[----:B0-----:R0:W-:Y:S01]  /*7210*/  STG.E.64 desc[UR36][R8.64], R4 ;  /* 0x0000000408007986 */ /* 0x0011e2000c101b24 */
[----:B------:R-:W-:Y:S05]  /*7220*/  BRA `(.L_x_503) ;  /* 0x0000000400487947 */ /* 0x000fea0003800000 */
.L_x_520:
[----:B------:R-:W-:-:S06]  /*7230*/  IMAD.U32 R17, R17, 0x10000, RZ ;  /* 0x0001000011117824 */ /* 0x000fcc00078e00ff */
[----:B------:R-:W0:Y:S02]  /*7240*/  F2I.FTZ.U32.TRUNC.NTZ R17, R17 ;  /* 0x0000001100117305 */ /* 0x000e24000021f000 */
[----:B0-----:R0:W-:Y:S01]  /*7250*/  STG.E desc[UR36][R8.64], R17 ;  /* 0x0000001108007986 */ /* 0x0011e2000c101924 */
[----:B------:R-:W-:Y:S05]  /*7260*/  BRA `(.L_x_503) ;  /* 0x0000000400387947 */ /* 0x000fea0003800000 */
.L_x_510:
[----:B------:R-:W-:-:S13]  /*7270*/  ISETP.GT.AND P0, PT, R0, 0xe, PT ;  /* 0x0000000e0000780c */ /* 0x000fda0003f04270 */
[----:B------:R-:W-:Y:S05]  /*7280*/  @P0 BRA `(.L_x_522) ;  /* 0x00000000003c0947 */ /* 0x000fea0003800000 */
[----:B------:R-:W-:-:S13]  /*7290*/  ISETP.NE.AND P0, PT, R0, 0xa, PT ;  /* 0x0000000a0000780c */ /* 0x000fda0003f05270 */
[----:B------:R-:W-:Y:S05]  /*72a0*/  @!P0 BRA `(.L_x_523) ;  /* 0x00000000001c8947 */ /* 0x000fea0003800000 */
[----:B------:R-:W-:-:S13]  /*72b0*/  ISETP.NE.AND P0, PT, R0, 0xb, PT ;  /* 0x0000000b0000780c */ /* 0x000fda0003f05270 */
[----:B------:R-:W-:Y:S05]  /*72c0*/  @P0 BRA `(.L_x_502) ;  /* 0x0000000000440947 */ /* 0x000fea0003800000 */
[----:B------:R-:W-:-:S05]  /*72d0*/  IMAD.U32 R17, R17, 0x10000, RZ ;  /* 0x0001000011117824 */ /* 0x000fca00078e00ff */
[----:B------:R-:W-:-:S04]  /*72e0*/  FSETP.NEU.FTZ.AND P0, PT, R17, RZ, PT ;  /* 0x000000ff1100720b */ /* 0x000fc80003f1d000 */
[----:B------:R-:W-:-:S05]  /*72f0*/  SEL R3, RZ, 0x1, !P0 ;  /* 0x00000001ff037807 */ /* 0x000fca0004000000 */
[----:B------:R0:W-:Y:S01]  /*7300*/  STG.E.U8 desc[UR36][R8.64], R3 ;  /* 0x0000000308007986 */ /* 0x0001e2000c101124 */
[----:B------:R-:W-:Y:S05]  /*7310*/  BRA `(.L_x_503) ;  /* 0x00000004000c7947 */ /* 0x000fea0003800000 */
.L_x_523:
[----:B------:R-:W-:Y:S01]  /*7320*/  IMAD.U32 R17, R17, 0x10000, RZ ;  /* 0x0001000011117824 */ /* 0x000fe200078e00ff */
[----:B------:R-:W-:-:S03]  /*7330*/  CS2R R6, SRZ ;  /* 0x0000000000067805 */ /* 0x000fc6000001ff00 */
[----:B------:R-:W-:-:S06]  /*7340*/  FMUL.FTZ R4, R17, 1 ;  /* 0x3f80000011047820 */ /* 0x000fcc0000410000 */
[----:B------:R-:W0:Y:S02]  /*7350*/  F2F.F64.F32 R4, R4 ;  /* 0x0000000400047310 */ /* 0x000e240000201800 */
[----:B0-----:R0:W-:Y:S01]  /*7360*/  STG.E.128 desc[UR36][R8.64], R4 ;  /* 0x0000000408007986 */ /* 0x0011e2000c101d24 */
[----:B------:R-:W-:Y:S05]  /*7370*/  BRA `(.L_x_503) ;  /* 0x0000000000f47947 */ /* 0x000fea0003800000 */
.L_x_522:
[----:B------:R-:W-:-:S13]  /*7380*/  ISETP.NE.AND P0, PT, R0, 0xf, PT ;  /* 0x0000000f0000780c */ /* 0x000fda0003f05270 */
[----:B------:R-:W-:Y:S05]  /*7390*/  @!P0 BRA `(.L_x_524) ;  /* 0x0000000000e88947 */ /* 0x000fea0003800000 */
[----:B------:R-:W-:-:S13]  /*73a0*/  ISETP.NE.AND P0, PT, R0, 0x17, PT ;  /* 0x000000170000780c */ /* 0x000fda0003f05270 */
[----:B------:R-:W-:Y:S05]  /*73b0*/  @!P0 BRA `(.L_x_525) ;  /* 0x0000000000908947 */ /* 0x000fea0003800000 */
[----:B------:R-:W-:-:S13]  /*73c0*/  ISETP.NE.AND P0, PT, R0, 0x18, PT ;  /* 0x000000180000780c */ /* 0x000fda0003f05270 */
[----:B------:R-:W-:Y:S05]  /*73d0*/  @!P0 BRA `(.L_x_526) ;  /* 0x0000000000448947 */ /* 0x000fea0003800000 */
.L_x_502:
[----:B------:R-:W-:Y:S01]  /*73e0*/  MOV R14, 0x0 ;  /* 0x00000000000e7802 */ /* 0x000fe20000000f00 */
[----:B------:R-:W0:Y:S01]  /*73f0*/  LDCU.64 UR4, c[0x4][0x128] ;  /* 0x01002500ff0477ac */ /* 0x000e220008000a00 */
[----:B------:R-:W-:Y:S02]  /*7400*/  IMAD.MOV.U32 R8, RZ, RZ, 0x65 ;  /* 0x00000065ff087424 */ /* 0x000fe400078e00ff */
[----:B------:R-:W-:Y:S01]  /*7410*/  IMAD.MOV.U32 R12, RZ, RZ, 0x1 ;  /* 0x00000001ff0c7424 */ /* 0x000fe200078e00ff */
[----:B------:R-:W1:Y:S01]  /*7420*/  LDCU.64 UR6, c[0x4][0x130] ;  /* 0x01002600ff0677ac */ /* 0x000e620008000a00 */
[----:B------:R-:W2:Y:S01]  /*7430*/  LDC.64 R14, c[0x4][R14] ;  /* 0x010000000e0e7b82 */ /* 0x000ea20000000a00 */
[----:B------:R-:W-:Y:S01]  /*7440*/  IMAD.MOV.U32 R13, RZ, RZ, RZ ;  /* 0x000000ffff0d7224 */ /* 0x000fe200078e00ff */
[----:B------:R-:W4:Y:S01]  /*7450*/  LDCU.64 UR8, c[0x4][0x40] ;  /* 0x01000800ff0877ac */ /* 0x000f220008000a00 */
[----:B0-----:R-:W-:Y:S02]  /*7460*/  IMAD.U32 R4, RZ, RZ, UR4 ;  /* 0x00000004ff047e24 */ /* 0x001fe4000f8e00ff */
[----:B------:R-:W-:-:S02]  /*7470*/  IMAD.U32 R5, RZ, RZ, UR5 ;  /* 0x00000005ff057e24 */ /* 0x000fc4000f8e00ff */
[----:B-1----:R-:W-:Y:S02]  /*7480*/  IMAD.U32 R6, RZ, RZ, UR6 ;  /* 0x00000006ff067e24 */ /* 0x002fe4000f8e00ff */
[----:B------:R-:W-:Y:S02]  /*7490*/  IMAD.U32 R7, RZ, RZ, UR7 ;  /* 0x00000007ff077e24 */ /* 0x000fe4000f8e00ff */
[----:B----4-:R-:W-:Y:S02]  /*74a0*/  IMAD.U32 R10, RZ, RZ, UR8 ;  /* 0x00000008ff0a7e24 */ /* 0x010fe4000f8e00ff */
[----:B------:R-:W-:-:S07]  /*74b0*/  IMAD.U32 R11, RZ, RZ, UR9 ;  /* 0x00000009ff0b7e24 */ /* 0x000fce000f8e00ff */
[----:B------:R-:W-:-:S07]  /*74c0*/  LEPC R20, `(.L_x_527) ;  /* 0x000000001014794e */ /* 0x000fce0000000000 */
[----:B--23--:R-:W-:Y:S05]  /*74d0*/  CALL.ABS.NOINC R14 ;  /* 0x000000000e007343 */ /* 0x00cfea0003c00000 */
.L_x_527:
[----:B------:R-:W-:Y:S05]  /*74e0*/  BRA `(.L_x_503) ;  /* 0x0000000000987947 */ /* 0x000fea0003800000 */
.L_x_526:
[----:B------:R-:W-:Y:S01]  /*74f0*/  IMAD.U32 R17, R17, 0x10000, RZ ;  /* 0x0001000011117824 */ /* 0x000fe200078e00ff */
        /* <DEDUP_REMOVED lines=12> */
.L_x_529:
[----:B------:R-:W-:Y:S05]  /*75c0*/  BSYNC.RECONVERGENT B0 ;  /* 0x0000000000007941 */ /* 0x000fea0003800200 */
.L_x_528:
[----:B------:R-:W-:-:S05]  /*75d0*/  LOP3.LUT R3, R0, 0x80, R3, 0xf8, !PT ;  /* 0x0000008000037812 */ /* 0x000fca00078ef803 */
[----:B------:R0:W-:Y:S01]  /*75e0*/  STG.E.U8 desc[UR36][R8.64], R3 ;  /* 0x0000000308007986 */ /* 0x0001e2000c101124 */
[----:B------:R-:W-:Y:S05]  /*75f0*/  BRA `(.L_x_503) ;  /* 0x0000000000547947 */ /* 0x000fea0003800000 */
.L_x_525:
[----:B------:R-:W-:Y:S01]  /*7600*/  IMAD.U32 R3, R17, 0x10000, RZ ;  /* 0x0001000011037824 */ /* 0x000fe200078e00ff */
        /* <DEDUP_REMOVED lines=11> */
.L_x_531:
[----:B------:R-:W-:Y:S01]  /*76c0*/  IMAD.MOV.U32 R0, RZ, RZ, 0x7f ;  /* 0x0000007fff007424 */ /* 0x000fe200078e00ff */
[----:B------:R-:W-:-:S04]  /*76d0*/  ISETP.GT.U32.AND P0, PT, R4, 0x7f800000, PT ;  /* 0x7f8000000400780c */ /* 0x000fc80003f04070 */
[----:B------:R-:W-:-:S09]  /*76e0*/  SEL R0, R0, 0x7c, P0 ;  /* 0x0000007c00007807 */ /* 0x000fd20000000000 */
.L_x_532:
[----:B------:R-:W-:Y:S05]  /*76f0*/  BSYNC.RECONVERGENT B0 ;  /* 0x0000000000007941 */ /* 0x000fea0003800200 */
.L_x_530:
[----:B------:R-:W-:-:S04]  /*7700*/  SHF.R.U32.HI R3, RZ, 0x18, R3 ;  /* 0x00000018ff037819 */ /* 0x000fc80000011603 */
[----:B------:R-:W-:-:S05]  /*7710*/  LOP3.LUT R3, R0, 0x80, R3, 0xf8, !PT ;  /* 0x0000008000037812 */ /* 0x000fca00078ef803 */
[----:B------:R0:W-:Y:S01]  /*7720*/  STG.E.U8 desc[UR36][R8.64], R3 ;  /* 0x0000000308007986 */ /* 0x0001e2000c101124 */
[----:B------:R-:W-:Y:S05]  /*7730*/  BRA `(.L_x_503) ;  /* 0x0000000000047947 */ /* 0x000fea0003800000 */
.L_x_524:
[----:B------:R0:W-:Y:S02]  /*7740*/  STG.E.U16 desc[UR36][R8.64], R17 ;  /* 0x0000001108007986 */ /* 0x0001e4000c101524 */
.L_x_503:
[----:B------:R-:W-:-:S07]  /*7750*/  VIADD R25, R25, 0x80 ;  /* 0x0000008019197836 */ /* 0x000fce0000000000 */
.L_x_462:
[----:B------:R-:W-:Y:S05]  /*7760*/  BSYNC.RECONVERGENT B6 ;  /* 0x0000000000067941 */ /* 0x000fea0003800200 */
.L_x_461:
[----:B------:R-:W-:-:S13]  /*7770*/  ISETP.GE.AND P0, PT, R25, R16, PT ;  /* 0x000000101900720c */ /* 0x000fda0003f06270 */
[----:B------:R-:W-:Y:S05]  /*7780*/  @P0 EXIT ;  /* 0x000000000000094d */ /* 0x000fea0003800000 */
[----:B012---:R-:W0:Y:S01]  /*7790*/  LDC.64 R4, c[0x0][0x388] ;  /* 0x0000e200ff047b82 */ /* 0x007e220000000a00 */
[----:B------:R-:W4:Y:S01]  /*77a0*/  LDCU UR4, c[0x0][0x3a8] ;  /* 0x00007500ff0477ac */ /* 0x000f220008000800 */
[----:B------:R-:W-:Y:S01]  /*77b0*/  PRMT R0, R18, 0x9910, RZ ;  /* 0x0000991012007816 */ /* 0x000fe200000000ff */
[----:B------:R-:W-:-:S03]  /*77c0*/  IMAD R2, R2, 0x200, R25 ;  /* 0x0000020002027824 */ /* 0x000fc600078e0219 */
[----:B------:R-:W-:Y:S01]  /*77d0*/  ISETP.GT.AND P1, PT, R0, 0x9, PT ;  /* 0x000000090000780c */ /* 0x000fe20003f24270 */
[----:B----4-:R-:W-:-:S05]  /*77e0*/  IMAD R3, R2, UR4, RZ ;  /* 0x0000000402037c24 */ /* 0x010fca000f8e02ff */
[----:B0-----:R-:W-:-:S05]  /*77f0*/  IADD3 R2, P0, PT, R3, R4, RZ ;  /* 0x0000000403027210 */ /* 0x001fca0007f1e0ff */
[----:B------:R-:W-:Y:S02]  /*7800*/  IMAD.X R3, RZ, RZ, R5, P0 ;  /* 0x000000ffff037224 */ /* 0x000fe400000e0605 */
[----:B------:R-:W-:Y:S06]  /*7810*/  @P1 BRA `(.L_x_533) ;  /* 0x00000004000c1947 */ /* 0x000fec0003800000 */
        /* <DEDUP_REMOVED lines=8> */
[----:B---3--:R-:W-:-:S06]  /*78a0*/  IMAD.U32 R19, R19, 0x10000, RZ ;  /* 0x0001000013137824 */ /* 0x008fcc00078e00ff */
[----:B------:R-:W0:Y:S02]  /*78b0*/  F2I.FTZ.TRUNC.NTZ R19, R19 ;  /* 0x0000001300137305 */ /* 0x000e24000021f100 */
[----:B0-----:R-:W-:Y:S01]  /*78c0*/  STG.E.U8 desc[UR36][R2.64], R19 ;  /* 0x0000001302007986 */ /* 0x001fe2000c101124 */
[----:B------:R-:W-:Y:S05]  /*78d0*/  EXIT ;  /* 0x000000000000794d */ /* 0x000fea0003800000 */
.L_x_536:
[----:B---3--:R-:W-:-:S06]  /*78e0*/  IMAD.U32 R5, R19, 0x10000, RZ ;  /* 0x0001000013057824 */ /* 0x008fcc00078e00ff */
[----:B------:R-:W0:Y:S02]  /*78f0*/  F2I.S64.TRUNC R4, R5 ;  /* 0x0000000500047311 */ /* 0x000e24000020d900 */
[----:B0-----:R-:W-:Y:S01]  /*7900*/  STG.E.U8 desc[UR36][R2.64], R4 ;  /* 0x0000000402007986 */ /* 0x001fe2000c101124 */
[----:B------:R-:W-:Y:S05]  /*7910*/  EXIT ;  /* 0x000000000000794d */ /* 0x000fea0003800000 */
.L_x_535:
[----:B------:R-:W-:-:S13]  /*7920*/  ISETP.NE.AND P0, PT, R0, 0x2, PT ;  /* 0x000000020000780c */ /* 0x000fda0003f05270 */
[----:B------:R-:W-:Y:S05]  /*7930*/  @!P0 BRA `(.L_x_538) ;  /* 0x0000000000308947 */ /* 0x000fea0003800000 */
[----:B------:R-:W-:-:S13]  /*7940*/  ISETP.NE.AND P0, PT, R0, 0x3, PT ;  /* 0x000000030000780c */ /* 0x000fda0003f05270 */
[----:B------:R-:W-:Y:S05]  /*7950*/  @!P0 BRA `(.L_x_539) ;  /* 0x0000000000188947 */ /* 0x000fea0003800000 */
[----:B------:R-:W-:-:S13]  /*7960*/  ISETP.NE.AND P0, PT, R0, 0x4, PT ;  /* 0x000000040000780c */ /* 0x000fda0003f05270 */
[----:B------:R-:W-:Y:S05]  /*7970*/  @P0 BRA `(.L_x_537) ;  /* 0x0000000800780947 */ /* 0x000fea0003800000 */
[----:B---3--:R-:W-:-:S06]  /*7980*/  IMAD.U32 R4, R19, 0x10000, RZ ;  /* 0x0001000013047824 */ /* 0x008fcc00078e00ff */
[----:B------:R-:W0:Y:S02]  /*7990*/  F2I.S64.TRUNC R4, R4 ;  /* 0x0000000400047311 */ /* 0x000e24000020d900 */
[----:B0-----:R-:W-:Y:S01]  /*79a0*/  STG.E.64 desc[UR36][R2.64], R4 ;  /* 0x0000000402007986 */ /* 0x001fe2000c101b24 */
[----:B------:R-:W-:Y:S05]  /*79b0*/  EXIT ;  /* 0x000000000000794d */ /* 0x000fea0003800000 */
.L_x_539:
[----:B---3--:R-:W-:-:S06]  /*79c0*/  IMAD.U32 R19, R19, 0x10000, RZ ;  /* 0x0001000013137824 */ /* 0x008fcc00078e00ff */
[----:B------:R-:W0:Y:S02]  /*79d0*/  F2I.FTZ.TRUNC.NTZ R19, R19 ;  /* 0x0000001300137305 */ /* 0x000e24000021f100 */
[----:B0-----:R-:W-:Y:S01]  /*79e0*/  STG.E desc[UR36][R2.64], R19 ;  /* 0x0000001302007986 */ /* 0x001fe2000c101924 */
[----:B------:R-:W-:Y:S05]  /*79f0*/  EXIT ;  /* 0x000000000000794d */ /* 0x000fea0003800000 */
.L_x_538:
[----:B---3--:R-:W-:-:S06]  /*7a00*/  IMAD.U32 R19, R19, 0x10000, RZ ;  /* 0x0001000013137824 */ /* 0x008fcc00078e00ff */
[----:B------:R-:W0:Y:S02]  /*7a10*/  F2I.FTZ.TRUNC.NTZ R19, R19 ;  /* 0x0000001300137305 */ /* 0x000e24000021f100 */
[----:B0-----:R-:W-:Y:S01]  /*7a20*/  STG.E.U16 desc[UR36][R2.64], R19 ;  /* 0x0000001302007986 */ /* 0x001fe2000c101524 */
[----:B------:R-:W-:Y:S05]  /*7a30*/  EXIT ;  /* 0x000000000000794d */ /* 0x000fea0003800000 */
.L_x_534:
[----:B------:R-:W-:-:S13]  /*7a40*/  ISETP.GT.AND P0, PT, R0, 0x6, PT ;  /* 0x000000060000780c */ /* 0x000fda0003f04270 */
[----:B------:R-:W-:Y:S05]  /*7a50*/  @P0 BRA `(.L_x_540) ;  /* 0x00000000002c0947 */ /* 0x000fea0003800000 */
[----:B------:R-:W-:-:S13]  /*7a60*/  ISETP.NE.AND P0, PT, R0, 0x5, PT ;  /* 0x000000050000780c */ /* 0x000fda0003f05270 */
[----:B------:R-:W-:Y:S05]  /*7a70*/  @!P0 BRA `(.L_x_541) ;  /* 0x0000000000148947 */ /* 0x000fea0003800000 */
[----:B------:R-:W-:-:S13]  /*7a80*/  ISETP.NE.AND P0, PT, R0, 0x6, PT ;  /* 0x000000060000780c */ /* 0x000fda0003f05270 */
[----:B------:R-:W-:Y:S05]  /*7a90*/  @P0 BRA `(.L_x_537) ;  /* 0x0000000800300947 */ /* 0x000fea0003800000 */
[----:B---3--:R-:W-:-:S05]  /*7aa0*/  IMAD.U32 R19, R19, 0x10000, RZ ;  /* 0x0001000013137824 */ /* 0x008fca00078e00ff */
[----:B------:R-:W-:Y:S01]  /*7ab0*/  STG.E desc[UR36][R2.64], R19 ;  /* 0x0000001302007986 */ /* 0x000fe2000c101924 */
[----:B------:R-:W-:Y:S05]  /*7ac0*/  EXIT ;  /* 0x000000000000794d */ /* 0x000fea0003800000 */
.L_x_541:
[----:B---3--:R-:W-:-:S05]  /*7ad0*/  IMAD.U32 R0, R19, 0x10000, RZ ;  /* 0x0001000013007824 */ /* 0x008fca00078e00ff */
[----:B------:R-:W-:-:S05]  /*7ae0*/  F2FP.F16.F32.PACK_AB R0, RZ, R0 ;  /* 0x00000000ff00723e */ /* 0x000fca00000000ff */
[----:B------:R-:W-:Y:S01]  /*7af0*/  STG.E.U16 desc[UR36][R2.64], R0 ;  /* 0x0000000002007986 */ /* 0x000fe2000c101524 */
[----:B------:R-:W-:Y:S05]  /*7b00*/  EXIT ;  /* 0x000000000000794d */ /* 0x000fea0003800000 */
.L_x_540:
[----:B------:R-:W-:-:S13]  /*7b10*/  ISETP.NE.AND P0, PT, R0, 0x7, PT ;  /* 0x000000070000780c */ /* 0x000fda0003f05270 */
[----:B------:R-:W-:Y:S05]  /*7b20*/  @!P0 BRA `(.L_x_542) ;  /* 0x0000000000348947 */ /* 0x000fea0003800000 */
[----:B------:R-:W-:-:S13]  /*7b30*/  ISETP.NE.AND P0, PT, R0, 0x8, PT ;  /* 0x000000080000780c */ /* 0x000fda0003f05270 */
[----:B------:R-:W-:Y:S05]  /*7b40*/  @!P0 BRA `(.L_x_543) ;  /* 0x0000000000188947 */ /* 0x000fea0003800000 */
[----:B------:R-:W-:-:S13]  /*7b50*/  ISETP.NE.AND P0, PT, R0, 0x9, PT ;  /* 0x000000090000780c */ /* 0x000fda0003f05270 */
[----:B------:R-:W-:Y:S05]  /*7b60*/  @P0 BRA `(.L_x_537) ;  /* 0x0000000400fc0947 */ /* 0x000fea0003800000 */
[----:B---3--:R-:W-:Y:S02]  /*7b70*/  IMAD.U32 R4, R19, 0x10000, RZ ;  /* 0x0001000013047824 */ /* 0x008fe400078e00ff */
[----:B------:R-:W-:-:S05]  /*7b80*/  IMAD.MOV.U32 R5, RZ, RZ, RZ ;  /* 0x000000ffff057224 */ /* 0x000fca00078e00ff */
[----:B------:R-:W-:Y:S01]  /*7b90*/  STG.E.64 desc[UR36][R2.64], R4 ;  /* 0x0000000402007986 */ /* 0x000fe2000c101b24 */
[----:B------:R-:W-:Y:S05]  /*7ba0*/  EXIT ;  /* 0x000000000000794d */ /* 0x000fea0003800000 */
.L_x_543:
[----:B---3--:R-:W-:-:S05]  /*7bb0*/  IMAD.U32 R19, R19, 0x10000, RZ ;  /* 0x0001000013137824 */ /* 0x008fca00078e00ff */
[----:B------:R-:W-:-:S04]  /*7bc0*/  F2FP.F16.F32.PACK_AB R5, RZ, R19 ;  /* 0x00000013ff05723e */ /* 0x000fc800000000ff */
[----:B------:R-:W-:-:S05]  /*7bd0*/  PRMT R5, R5, 0x5410, RZ ;  /* 0x0000541005057816 */ /* 0x000fca00000000ff */
[----:B------:R-:W-:Y:S01]  /*7be0*/  STG.E desc[UR36][R2.64], R5 ;  /* 0x0000000502007986 */ /* 0x000fe2000c101924 */
[----:B------:R-:W-:Y:S05]  /*7bf0*/  EXIT ;  /* 0x000000000000794d */ /* 0x000fea0003800000 */
.L_x_542:
[----:B---3--:R-:W-:-:S04]  /*7c00*/  IMAD.U32 R4, R19, 0x10000, RZ ;  /* 0x0001000013047824 */ /* 0x008fc800078e00ff */
[----:B------:R-:W-:-:S06]  /*7c10*/  FMUL.FTZ R4, R4, 1 ;  /* 0x3f80000004047820 */ /* 0x000fcc0000410000 */
[----:B------:R-:W0:Y:S02]  /*7c20*/  F2F.F64.F32 R4, R4 ;  /* 0x0000000400047310 */ /* 0x000e240000201800 */
[----:B0-----:R-:W-:Y:S01]  /*7c30*/  STG.E.64 desc[UR36][R2.64], R4 ;  /* 0x0000000402007986 */ /* 0x001fe2000c101b24 */
[----:B------:R-:W-:Y:S05]  /*7c40*/  EXIT ;  /* 0x000000000000794d */ /* 0x000fea0003800000 */
.L_x_533:
        /* <DEDUP_REMOVED lines=10> */
[----:B---3--:R-:W-:-:S06]  /*7cf0*/  IMAD.U32 R5, R19, 0x10000, RZ ;  /* 0x0001000013057824 */ /* 0x008fcc00078e00ff */
[----:B------:R-:W0:Y:S02]  /*7d00*/  F2I.FTZ.U32.TRUNC.NTZ R5, R5 ;  /* 0x0000000500057305 */ /* 0x000e24000021f000 */
[----:B0-----:R-:W-:Y:S01]  /*7d10*/  STG.E.U16 desc[UR36][R2.64], R5 ;  /* 0x0000000502007986 */ /* 0x001fe2000c101524 */
[----:B------:R-:W-:Y:S05]  /*7d20*/  EXIT ;  /* 0x000000000000794d */ /* 0x000fea0003800000 */
.L_x_547:
[----:B---3--:R-:W-:Y:S01]  /*7d30*/  IMAD.U32 R5, R19, 0x10000, RZ ;  /* 0x0001000013057824 */ /* 0x008fe200078e00ff */
        /* <DEDUP_REMOVED lines=17> */
.L_x_550:
[----:B------:R-:W-:-:S04]  /*7e50*/  SHF.R.U32.HI R5, RZ, 0x18, R5 ;  /* 0x00000018ff057819 */ /* 0x000fc80000011605 */
[----:B------:R-:W-:-:S07]  /*7e60*/  LOP3.LUT R0, R0, 0x80, R5, 0xf8, !PT ;  /* 0x0000008000007812 */ /* 0x000fce00078ef805 */
.L_x_549:
[----:B------:R-:W-:Y:S05]  /*7e70*/  BSYNC.RECONVERGENT B0 ;  /* 0x0000000000007941 */ /* 0x000fea0003800200 */
.L_x_548:
[----:B------:R-:W-:Y:S01]  /*7e80*/  STG.E.U8 desc[UR36][R2.64], R0 ;  /* 0x0000000002007986 */ /* 0x000fe2000c101124 */
[----:B------:R-:W-:Y:S05]  /*7e90*/  EXIT ;  /* 0x000000000000794d */ /* 0x000fea0003800000 */
.L_x_546:
        /* <DEDUP_REMOVED lines=18> */
.L_x_553:
[----:B------:R-:W-:-:S04]  /*7fc0*/  SHF.R.U32.HI R5, RZ, 0x18, R5 ;  /* 0x00000018ff057819 */ /* 0x000fc80000011605 */
[----:B------:R-:W-:-:S07]  /*7fd0*/  LOP3.LUT R0, R0, 0x80, R5, 0xf8, !PT ;  /* 0x0000008000007812 */ /* 0x000fce00078ef805 */
.L_x_552:
[----:B------:R-:W-:Y:S05]  /*7fe0*/  BSYNC.RECONVERGENT B0 ;  /* 0x0000000000007941 */ /* 0x000fea0003800200 */
.L_x_551:
[----:B------:R-:W-:Y:S01]  /*7ff0*/  STG.E.U8 desc[UR36][R2.64], R0 ;  /* 0x0000000002007986 */ /* 0x000fe2000c101124 */
[----:B------:R-:W-:Y:S05]  /*8000*/  EXIT ;  /* 0x000000000000794d */ /* 0x000fea0003800000 */
.L_x_545:
[----:B------:R-:W-:-:S13]  /*8010*/  ISETP.NE.AND P0, PT, R0, 0x1c, PT ;  /* 0x0000001c0000780c */ /* 0x000fda0003f05270 */
[----:B------:R-:W-:Y:S05]  /*8020*/  @!P0 BRA `(.L_x_554) ;  /* 0x0000000000608947 */ /* 0x000fea0003800000 */
[----:B------:R-:W-:-:S13]  /*8030*/  ISETP.NE.AND P0, PT, R0, 0x1d, PT ;  /* 0x0000001d0000780c */ /* 0x000fda0003f05270 */
[----:B------:R-:W-:Y:S05]  /*8040*/  @!P0 BRA `(.L_x_555) ;  /* 0x0000000000488947 */ /* 0x000fea0003800000 */
[----:B------:R-:W-:-:S13]  /*8050*/  ISETP.NE.AND P0, PT, R0, 0x2c, PT ;  /* 0x0000002c0000780c */ /* 0x000fda0003f05270 */
[----:B------:R-:W-:Y:S05]  /*8060*/  @P0 BRA `(.L_x_537) ;  /* 0x0000000000bc0947 */ /* 0x000fea0003800000 */
[----:B---3--:R-:W-:Y:S02]  /*8070*/  IMAD.U32 R19, R19, 0x10000, RZ ;  /* 0x0001000013137824 */ /* 0x008fe400078e00ff */
[----:B------:R-:W-:-:S03]  /*8080*/  IMAD.MOV.U32 R5, RZ, RZ, 0xff ;  /* 0x000000ffff057424 */ /* 0x000fc600078e00ff */
[----:B------:R-:W-:-:S04]  /*8090*/  SHF.R.U32.HI R6, RZ, 0x17, R19 ;  /* 0x00000017ff067819 */ /* 0x000fc80000011613 */
[----:B------:R-:W-:-:S04]  /*80a0*/  LOP3.LUT R4, R6, 0xff, RZ, 0xc0, !PT ;  /* 0x000000ff06047812 */ /* 0x000fc800078ec0ff */
[----:B------:R-:W-:-:S13]  /*80b0*/  ISETP.NE.AND P2, PT, R4, 0xff, PT ;  /* 0x000000ff0400780c */ /* 0x000fda0003f45270 */
[--C-:B------:R-:W-:Y:S02]  /*80c0*/  @P2 SHF.R.U32.HI R0, RZ, 0x16, R19.reuse ;  /* 0x00000016ff002819 */ /* 0x100fe40000011613 */
[----:B------:R-:W-:Y:S02]  /*80d0*/  @P2 LOP3.LUT P0, RZ, R4, 0x3fffff, R19, 0xf8, !PT ;  /* 0x003fffff04ff2812 */ /* 0x000fe4000780f813 */
[----:B------:R-:W-:-:S04]  /*80e0*/  @P2 LOP3.LUT R0, R0, 0x1, RZ, 0xc0, !PT ;  /* 0x0000000100002812 */ /* 0x000fc800078ec0ff */
[----:B------:R-:W-:Y:S01]  /*80f0*/  @P2 ISETP.EQ.U32.AND P1, PT, R0, 0x1, P0 ;  /* 0x000000010000280c */ /* 0x000fe20000722070 */
[----:B------:R-:W-:Y:S01]  /*8100*/  @P2 VIADD R0, R6, 0x1 ;  /* 0x0000000106002836 */ /* 0x000fe20000000000 */
[----:B------:R-:W-:Y:S02]  /*8110*/  PLOP3.LUT P0, PT, PT, PT, PT, 0x80, 0x8 ;  /* 0x000000000008781c */ /* 0x000fe40003f0f070 */
[----:B------:R-:W-:-:S13]  /*8120*/  @P2 PLOP3.LUT P0, PT, P1, PT, PT, 0x80, 0x8 ;  /* 0x000000000008281c */ /* 0x000fda0000f0f070 */
[----:B------:R-:W-:-:S04]  /*8130*/  @!P0 IMAD.MOV R0, RZ, RZ, R6 ;  /* 0x000000ffff008224 */ /* 0x000fc800078e0206 */
[----:B------:R-:W-:-:S05]  /*8140*/  @P2 IMAD.MOV.U32 R5, RZ, RZ, R0 ;  /* 0x000000ffff052224 */ /* 0x000fca00078e0000 */
[----:B------:R-:W-:Y:S01]  /*8150*/  STG.E.U8 desc[UR36][R2.64], R5 ;  /* 0x0000000502007986 */ /* 0x000fe2000c101124 */
[----:B------:R-:W-:Y:S05]  /*8160*/  EXIT ;  /* 0x000000000000794d */ /* 0x000fea0003800000 */
.L_x_555:
[----:B---3--:R-:W-:-:S06]  /*8170*/  IMAD.U32 R4, R19, 0x10000, RZ ;  /* 0x0001000013047824 */ /* 0x008fcc00078e00ff */
[----:B------:R-:W0:Y:S02]  /*8180*/  F2I.U64.TRUNC R4, R4 ;  /* 0x0000000400047311 */ /* 0x000e24000020d800 */
[----:B0-----:R-:W-:Y:S01]  /*8190*/  STG.E.64 desc[UR36][R2.64], R4 ;  /* 0x0000000402007986 */ /* 0x001fe2000c101b24 */
[----:B------:R-:W-:Y:S05]  /*81a0*/  EXIT ;  /* 0x000000000000794d */ /* 0x000fea0003800000 */
.L_x_554:
[----:B---3--:R-:W-:-:S06]  /*81b0*/  IMAD.U32 R19, R19, 0x10000, RZ ;  /* 0x0001000013137824 */ /* 0x008fcc00078e00ff */
[----:B------:R-:W0:Y:S02]  /*81c0*/  F2I.FTZ.U32.TRUNC.NTZ R19, R19 ;  /* 0x0000001300137305 */ /* 0x000e24000021f000 */
[----:B0-----:R-:W-:Y:S01]  /*81d0*/  STG.E desc[UR36][R2.64], R19 ;  /* 0x0000001302007986 */ /* 0x001fe2000c101924 */
[----:B------:R-:W-:Y:S05]  /*81e0*/  EXIT ;  /* 0x000000000000794d */ /* 0x000fea0003800000 */
.L_x_544:
[----:B------:R-:W-:-:S13]  /*81f0*/  ISETP.GT.AND P0, PT, R0, 0xe, PT ;  /* 0x0000000e0000780c */ /* 0x000fda0003f04270 */
[----:B------:R-:W-:Y:S05]  /*8200*/  @P0 BRA `(.L_x_556) ;  /* 0x00000000003c0947 */ /* 0x000fea0003800000 */
[----:B------:R-:W-:-:S13]  /*8210*/  ISETP.NE.AND P0, PT, R0, 0xa, PT ;  /* 0x0000000a0000780c */ /* 0x000fda0003f05270 */
[----:B------:R-:W-:Y:S05]  /*8220*/  @!P0 BRA `(.L_x_557) ;  /* 0x00000000001c8947 */ /* 0x000fea0003800000 */
[----:B------:R-:W-:-:S13]  /*8230*/  ISETP.NE.AND P0, PT, R0, 0xb, PT ;  /* 0x0000000b0000780c */ /* 0x000fda0003f05270 */
[----:B------:R-:W-:Y:S05]  /*8240*/  @P0 BRA `(.L_x_537) ;  /* 0x0000000000440947 */ /* 0x000fea0003800000 */
[----:B---3--:R-:W-:-:S05]  /*8250*/  IMAD.U32 R19, R19, 0x10000, RZ ;  /* 0x0001000013137824 */ /* 0x008fca00078e00ff */
[----:B------:R-:W-:-:S04]  /*8260*/  FSETP.NEU.FTZ.AND P0, PT, R19, RZ, PT ;  /* 0x000000ff1300720b */ /* 0x000fc80003f1d000 */
[----:B------:R-:W-:-:S05]  /*8270*/  SEL R5, RZ, 0x1, !P0 ;  /* 0x00000001ff057807 */ /* 0x000fca0004000000 */
[----:B------:R-:W-:Y:S01]  /*8280*/  STG.E.U8 desc[UR36][R2.64], R5 ;  /* 0x0000000502007986 */ /* 0x000fe2000c101124 */
[----:B------:R-:W-:Y:S05]  /*8290*/  EXIT ;  /* 0x000000000000794d */ /* 0x000fea0003800000 */
.L_x_557:
[----:B---3--:R-:W-:Y:S01]  /*82a0*/  IMAD.U32 R19, R19, 0x10000, RZ ;  /* 0x0001000013137824 */ /* 0x008fe200078e00ff */
[----:B------:R-:W-:-:S03]  /*82b0*/  CS2R R6, SRZ ;  /* 0x0000000000067805 */ /* 0x000fc6000001ff00 */
[----:B------:R-:W-:-:S06]  /*82c0*/  FMUL.FTZ R4, R19, 1 ;  /* 0x3f80000013047820 */ /* 0x000fcc0000410000 */
[----:B------:R-:W0:Y:S02]  /*82d0*/  F2F.F64.F32 R4, R4 ;  /* 0x0000000400047310 */ /* 0x000e240000201800 */
[----:B0-----:R-:W-:Y:S01]  /*82e0*/  STG.E.128 desc[UR36][R2.64], R4 ;  /* 0x0000000402007986 */ /* 0x001fe2000c101d24 */
[----:B------:R-:W-:Y:S05]  /*82f0*/  EXIT ;  /* 0x000000000000794d */ /* 0x000fea0003800000 */
.L_x_556:
[----:B------:R-:W-:-:S13]  /*8300*/  ISETP.NE.AND P0, PT, R0, 0xf, PT ;  /* 0x0000000f0000780c */ /* 0x000fda0003f05270 */
[----:B------:R-:W-:Y:S05]  /*8310*/  @!P0 BRA `(.L_x_558) ;  /* 0x0000000000e88947 */ /* 0x000fea0003800000 */
[----:B------:R-:W-:-:S13]  /*8320*/  ISETP.NE.AND P0, PT, R0, 0x17, PT ;  /* 0x000000170000780c */ /* 0x000fda0003f05270 */
[----:B------:R-:W-:Y:S05]  /*8330*/  @!P0 BRA `(.L_x_559) ;  /* 0x0000000000908947 */ /* 0x000fea0003800000 */
[----:B------:R-:W-:-:S13]  /*8340*/  ISETP.NE.AND P0, PT, R0, 0x18, PT ;  /* 0x000000180000780c */ /* 0x000fda0003f05270 */
[----:B------:R-:W-:Y:S05]  /*8350*/  @!P0 BRA `(.L_x_560) ;  /* 0x0000000000448947 */ /* 0x000fea0003800000 */
.L_x_537:
[----:B------:R-:W-:Y:S01]  /*8360*/  MOV R0, 0x0 ;  /* 0x0000000000007802 */ /* 0x000fe20000000f00 */
[----:B------:R-:W0:Y:S01]  /*8370*/  LDCU.64 UR4, c[0x4][0x128] ;  /* 0x01002500ff0477ac */ /* 0x000e220008000a00 */
[----:B------:R-:W-:Y:S02]  /*8380*/  IMAD.MOV.U32 R8, RZ, RZ, 0x65 ;  /* 0x00000065ff087424 */ /* 0x000fe400078e00ff */
[----:B------:R1:W2:Y:S01]  /*8390*/  LDC.64 R2, c[0x4][R0] ;  /* 0x0100000000027b82 */ /* 0x0002a20000000a00 */
[----:B------:R-:W4:Y:S01]  /*83a0*/  LDCU.64 UR6, c[0x4][0x130] ;  /* 0x01002600ff0677ac */ /* 0x000f220008000a00 */
[----:B------:R-:W-:Y:S02]  /*83b0*/  IMAD.MOV.U32 R12, RZ, RZ, 0x1 ;  /* 0x00000001ff0c7424 */ /* 0x000fe400078e00ff */
[----:B------:R-:W-:Y:S01]  /*83c0*/  IMAD.MOV.U32 R13, RZ, RZ, RZ ;  /* 0x000000ffff0d7224 */ /* 0x000fe200078e00ff */
[----:B------:R-:W5:Y:S01]  /*83d0*/  LDCU.64 UR8, c[0x4][0x40] ;  /* 0x01000800ff0877ac */ /* 0x000f620008000a00 */
[----:B0-----:R-:W-:-:S02]  /*83e0*/  IMAD.U32 R4, RZ, RZ, UR4 ;  /* 0x00000004ff047e24 */ /* 0x001fc4000f8e00ff */
[----:B------:R-:W-:Y:S02]  /*83f0*/  IMAD.U32 R5, RZ, RZ, UR5 ;  /* 0x00000005ff057e24 */ /* 0x000fe4000f8e00ff */
[----:B----4-:R-:W-:Y:S02]  /*8400*/  IMAD.U32 R6, RZ, RZ, UR6 ;  /* 0x00000006ff067e24 */ /* 0x010fe4000f8e00ff */
[----:B------:R-:W-:Y:S02]  /*8410*/  IMAD.U32 R7, RZ, RZ, UR7 ;  /* 0x00000007ff077e24 */ /* 0x000fe4000f8e00ff */
[----:B-----5:R-:W-:Y:S02]  /*8420*/  IMAD.U32 R10, RZ, RZ, UR8 ;  /* 0x00000008ff0a7e24 */ /* 0x020fe4000f8e00ff */
[----:B-1----:R-:W-:-:S07]  /*8430*/  IMAD.U32 R11, RZ, RZ, UR9 ;  /* 0x00000009ff0b7e24 */ /* 0x002fce000f8e00ff */
[----:B------:R-:W-:-:S07]  /*8440*/  LEPC R20, `(.L_x_561) ;  /* 0x000000001014794e */ /* 0x000fce0000000000 */
[----:B--23--:R-:W-:Y:S05]  /*8450*/  CALL.ABS.NOINC R2 ;  /* 0x0000000002007343 */ /* 0x00cfea0003c00000 */
.L_x_561:
[----:B------:R-:W-:Y:S05]  /*8460*/  EXIT ;  /* 0x000000000000794d */ /* 0x000fea0003800000 */
.L_x_560:
[----:B---3--:R-:W-:Y:S01]  /*8470*/  IMAD.U32 R19, R19, 0x10000, RZ ;  /* 0x0001000013137824 */ /* 0x008fe200078e00ff */
        /* <DEDUP_REMOVED lines=12> */
.L_x_563:
[----:B------:R-:W-:Y:S05]  /*8540*/  BSYNC.RECONVERGENT B0 ;  /* 0x0000000000007941 */ /* 0x000fea0003800200 */
.L_x_562:
[----:B------:R-:W-:-:S05]  /*8550*/  LOP3.LUT R5, R0, 0x80, R5, 0xf8, !PT ;  /* 0x0000008000057812 */ /* 0x000fca00078ef805 */
[----:B------:R-:W-:Y:S01]  /*8560*/  STG.E.U8 desc[UR36][R2.64], R5 ;  /* 0x0000000502007986 */ /* 0x000fe2000c101124 */
[----:B------:R-:W-:Y:S05]  /*8570*/  EXIT ;  /* 0x000000000000794d */ /* 0x000fea0003800000 */
.L_x_559:
[----:B---3--:R-:W-:Y:S01]  /*8580*/  IMAD.U32 R5, R19, 0x10000, RZ ;  /* 0x0001000013057824 */ /* 0x008fe200078e00ff */
        /* <DEDUP_REMOVED lines=11> */
.L_x_565:
[----:B------:R-:W-:Y:S01]  /*8640*/  IMAD.MOV.U32 R0, RZ, RZ, 0x7f ;  /* 0x0000007fff007424 */ /* 0x000fe200078e00ff */
[----:B------:R-:W-:-:S04]  /*8650*/  ISETP.GT.U32.AND P0, PT, R4, 0x7f800000, PT ;  /* 0x7f8000000400780c */ /* 0x000fc80003f04070 */
[----:B------:R-:W-:-:S09]  /*8660*/  SEL R0, R0, 0x7c, P0 ;  /* 0x0000007c00007807 */ /* 0x000fd20000000000 */
.L_x_566:
[----:B------:R-:W-:Y:S05]  /*8670*/  BSYNC.RECONVERGENT B0 ;  /* 0x0000000000007941 */ /* 0x000fea0003800200 */
.L_x_564:
[----:B------:R-:W-:-:S04]  /*8680*/  SHF.R.U32.HI R5, RZ, 0x18, R5 ;  /* 0x00000018ff057819 */ /* 0x000fc80000011605 */
[----:B------:R-:W-:-:S05]  /*8690*/  LOP3.LUT R5, R0, 0x80, R5, 0xf8, !PT ;  /* 0x0000008000057812 */ /* 0x000fca00078ef805 */
[----:B------:R-:W-:Y:S01]  /*86a0*/  STG.E.U8 desc[UR36][R2.64], R5 ;  /* 0x0000000502007986 */ /* 0x000fe2000c101124 */
[----:B------:R-:W-:Y:S05]  /*86b0*/  EXIT ;  /* 0x000000000000794d */ /* 0x000fea0003800000 */
.L_x_558:
[----:B---3--:R-:W-:Y:S01]  /*86c0*/  STG.E.U16 desc[UR36][R2.64], R19 ;  /* 0x0000001302007986 */ /* 0x008fe2000c101524 */
[----:B------:R-:W-:Y:S05]  /*86d0*/  EXIT ;  /* 0x000000000000794d */ /* 0x000fea0003800000 */
.L_x_567:
        /* <DEDUP_REMOVED lines=10> */
.L_x_2654:


//--------------------- .text._ZN2at6native18elementwise_kernelILi128ELi4EZNS0_22gpu_kernel_impl_nocastIZZZNS0_15cos_kernel_cudaERNS_18TensorIteratorBaseEENKUlvE0_clEvENKUlvE2_clEvEUlN3c108BFloat16EE_EEvS4_RKT_EUliE_EEviT1_ --------------------------
	.section	.text._ZN2at6native18elementwise_kernelILi128ELi4EZNS0_22gpu_kernel_impl_nocastIZZZNS0_15cos_kernel_cudaERNS_18TensorIteratorBaseEENKUlvE0_clEvENKUlvE2_clEvEUlN3c108BFloat16EE_EEvS4_RKT_EUliE_EEviT1_,"ax",@progbits
	.align	128
        .global         _ZN2at6native18elementwise_kernelILi128ELi4EZNS0_22gpu_kernel_impl_nocastIZZZNS0_15cos_kernel_cudaERNS_18TensorIteratorBaseEENKUlvE0_clEvENKUlvE2_clEvEUlN3c108BFloat16EE_EEvS4_RKT_EUliE_EEviT1_
        .type           _ZN2at6native18elementwise_kernelILi128ELi4EZNS0_22gpu_kernel_impl_nocastIZZZNS0_15cos_kernel_cudaERNS_18TensorIteratorBaseEENKUlvE0_clEvENKUlvE2_clEvEUlN3c108BFloat16EE_EEvS4_RKT_EUliE_EEviT1_,@function
        .size           _ZN2at6native18elementwise_kernelILi128ELi4EZNS0_22gpu_kernel_impl_nocastIZZZNS0_15cos_kernel_cudaERNS_18TensorIteratorBaseEENKUlvE0_clEvENKUlvE2_clEvEUlN3c108BFloat16EE_EEvS4_RKT_EUliE_EEviT1_,(.L_x_2655 - _ZN2at6native18elementwise_kernelILi128ELi4EZNS0_22gpu_kernel_impl_nocastIZZZNS0_15cos_kernel_cudaERNS_18TensorIteratorBaseEENKUlvE0_clEvENKUlvE2_clEvEUlN3c108BFloat16EE_EEvS4_RKT_EUliE_EEviT1_)
        .other          _ZN2at6native18elementwise_kernelILi128ELi4EZNS0_22gpu_kernel_impl_nocastIZZZNS0_15cos_kernel_cudaERNS_18TensorIteratorBaseEENKUlvE0_clEvENKUlvE2_clEvEUlN3c108BFloat16EE_EEvS4_RKT_EUliE_EEviT1_,@"STO_CUDA_ENTRY STV_DEFAULT"
_ZN2at6native18elementwise_kernelILi128ELi4EZNS0_22gpu_kernel_impl_nocastIZZZNS0_15cos_kernel_cudaERNS_18TensorIteratorBaseEENKUlvE0_clEvENKUlvE2_clEvEUlN3c108BFloat16EE_EEvS4_RKT_EUliE_EEviT1_:
.text._ZN2at6native18elementwise_kernelILi128ELi4EZNS0_22gpu_kernel_impl_nocastIZZZNS0_15cos_kernel_cudaERNS_18TensorIteratorBaseEENKUlvE0_clEvENKUlvE2_clEvEUlN3c108BFloat16EE_EEvS4_RKT_EUliE_EEviT1_:
[----:B------:R-:W-:Y:S08]  /*0000*/  LDC R1, c[0x0][0x37c] ;  /* 0x0000df00ff017b82 */ /* 0x000ff00000000800 */
[----:B------:R-:W0:Y:S01]  /*0010*/  LDC R2, c[0x0][0x388] ;  /* 0x0000e200ff027b82 */ /* 0x000e220000000800 */
[----:B------:R-:W1:Y:S01]  /*0020*/  S2R R3, SR_TID.X ;  /* 0x0000000000037919 */ /* 0x000e620000002100 */
[----:B------:R-:W2:Y:S06]  /*0030*/  LDCU.64 UR6, c[0x0][0x358] ;  /* 0x00006b00ff0677ac */ /* 0x000eac0008000a00 */
[----:B------:R-:W3:Y:S01]  /*0040*/  S2UR UR4, SR_CTAID.X ;  /* 0x00000000000479c3 */ /* 0x000ee20000002500 */
[----:B0-----:R-:W-:Y:S01]  /*0050*/  ISETP.NE.AND P0, PT, R2, RZ, PT ;  /* 0x000000ff0200720c */ /* 0x001fe20003f05270 */
[----:B---3--:R-:W-:-:S06]  /*0060*/  USHF.L.U32 UR4, UR4, 0x9, URZ ;  /* 0x0000000904047899 */ /* 0x008fcc00080006ff */
[----:B-1----:R-:W-:-:S06]  /*0070*/  LOP3.LUT R3, R3, UR4, RZ, 0xfc, !PT ;  /* 0x0000000403037c12 */ /* 0x002fcc000f8efcff */
[----:B--2---:R-:W-:Y:S05]  /*0080*/  @P0 BRA `(.L_x_568) ;  /* 0x0000000000d00947 */ /* 0x004fea0003800000 */
[----:B------:R-:W0:Y:S01]  /*0090*/  LDCU UR4, c[0x0][0x380] ;  /* 0x00007000ff0477ac */ /* 0x000e220008000800 */
[----:B------:R-:W-:Y:S04]  /*00a0*/  BSSY.RECONVERGENT B0, `(.L_x_569) ;  /* 0x0000026000007945 */ /* 0x000fe80003800200 */
[----:B------:R-:W-:Y:S01]  /*00b0*/  BSSY.RELIABLE B1, `(.L_x_570) ;  /* 0x000001b000017945 */ /* 0x000fe20003800100 */
[----:B0-----:R-:W-:-:S13]  /*00c0*/  ISETP.GE.AND P0, PT, R3, UR4, PT ;  /* 0x0000000403007c0c */ /* 0x001fda000bf06270 */
[----:B------:R-:W-:Y:S05]  /*00d0*/  @P0 BRA `(.L_x_571) ;  /* 0x0000000000540947 */ /* 0x000fea0003800000 */
[----:B------:R-:W0:Y:S02]  /*00e0*/  LDC.64 R4, c[0x0][0x588] ;  /* 0x00016200ff047b82 */ /* 0x000e240000000a00 */
[----:B0-----:R-:W2:Y:S06]  /*00f0*/  LDG.E.U16 R4, desc[UR6][R4.64] ;  /* 0x0000000604047981 */ /* 0x001eac000c1e1500 */
[----:B------:R-:W0:Y:S01]  /*0100*/  LDC.64 R6, c[0x0][0x580] ;  /* 0x00016000ff067b82 */ /* 0x000e220000000a00 */
[----:B------:R-:W-:-:S04]  /*0110*/  IADD3 R3, PT, PT, R3, 0x80, RZ ;  /* 0x0000008003037810 */ /* 0x000fc80007ffe0ff */
[----:B------:R-:W-:-:S13]  /*0120*/  ISETP.GE.AND P0, PT, R3, UR4, PT ;  /* 0x0000000403007c0c */ /* 0x000fda000bf06270 */
[----:B------:R-:W-:Y:S05]  /*0130*/  @P0 BREAK.RELIABLE B1 ;  /* 0x0000000000010942 */ /* 0x000fea0003800100 */
[----:B--2---:R-:W-:-:S05]  /*0140*/  SHF.L.U32 R0, R4, 0x10, RZ ;  /* 0x0000001004007819 */ /* 0x004fca00000006ff */
[----:B------:R-:W-:-:S04]  /*0150*/  FMUL.RZ R2, R0, 0.15915493667125701904 ;  /* 0x3e22f98300027820 */ /* 0x000fc8000040c000 */
[----:B------:R-:W1:Y:S02]  /*0160*/  MUFU.COS R0, R2 ;  /* 0x0000000200007308 */ /* 0x000e640000000000 */
[----:B-1----:R-:W-:-:S05]  /*0170*/  F2FP.BF16.F32.PACK_AB R0, RZ, R0 ;  /* 0x00000000ff00723e */ /* 0x002fca00000010ff */
[----:B0-----:R0:W-:Y:S01]  /*0180*/  STG.E.U16 desc[UR6][R6.64], R0 ;  /* 0x0000000006007986 */ /* 0x0011e2000c101506 */
[----:B------:R-:W-:Y:S05]  /*0190*/  @P0 BRA `(.L_x_572) ;  /* 0x0000000000580947 */ /* 0x000fea0003800000 */
[----:B------:R-:W1:Y:S02]  /*01a0*/  LDC.64 R4, c[0x0][0x588] ;  /* 0x00016200ff047b82 */ /* 0x000e640000000a00 */
[----:B-1----:R-:W2:Y:S06]  /*01b0*/  LDG.E.U16 R4, desc[UR6][R4.64] ;  /* 0x0000000604047981 */ /* 0x002eac000c1e1500 */
[----:B0-----:R-:W0:Y:S01]  /*01c0*/  LDC.64 R6, c[0x0][0x580] ;  /* 0x00016000ff067b82 */ /* 0x001e220000000a00 */
[----:B------:R-:W-:Y:S02]  /*01d0*/  IADD3 R3, PT, PT, R3, 0x80, RZ ;  /* 0x0000008003037810 */ /* 0x000fe40007ffe0ff */
[----:B--2---:R-:W-:-:S05]  /*01e0*/  SHF.L.U32 R0, R4, 0x10, RZ ;  /* 0x0000001004007819 */ /* 0x004fca00000006ff */
[----:B------:R-:W-:-:S04]  /*01f0*/  FMUL.RZ R2, R0, 0.15915493667125701904 ;  /* 0x3e22f98300027820 */ /* 0x000fc8000040c000 */
[----:B------:R-:W1:Y:S02]  /*0200*/  MUFU.COS R0, R2 ;  /* 0x0000000200007308 */ /* 0x000e640000000000 */
[----:B-1----:R-:W-:-:S05]  /*0210*/  F2FP.BF16.F32.PACK_AB R0, RZ, R0 ;  /* 0x00000000ff00723e */ /* 0x002fca00000010ff */
[----:B0-----:R0:W-:Y:S02]  /*0220*/  STG.E.U16 desc[UR6][R6.64], R0 ;  /* 0x0000000006007986 */ /* 0x0011e4000c101506 */
.L_x_571:
[----:B------:R-:W-:-:S13]  /*0230*/  ISETP.GE.AND P0, PT, R3, UR4, PT ;  /* 0x0000000403007c0c */ /* 0x000fda000bf06270 */
[----:B------:R-:W-:Y:S05]  /*0240*/  @P0 BREAK.RELIABLE B1 ;  /* 0x0000000000010942 */ /* 0x000fea0003800100 */
[----:B------:R-:W-:Y:S05]  /*0250*/  @P0 BRA `(.L_x_572) ;  /* 0x0000000000280947 */ /* 0x000fea0003800000 */
[----:B------:R-:W-:Y:S05]  /*0260*/  BSYNC.RELIABLE B1 ;  /* 0x0000000000017941 */ /* 0x000fea0003800100 */
.L_x_570:
        /* <DEDUP_REMOVED lines=9> */
.L_x_572:
[----:B------:R-:W-:Y:S05]  /*0300*/  BSYNC.RECONVERGENT B0 ;  /* 0x0000000000007941 */ /* 0x000fea0003800200 */
.L_x_569:
[----:B------:R-:W-:Y:S05]  /*0310*/  WARPSYNC.ALL ;  /* 0x0000000000007948 */ /* 0x000fea0003800000 */
[----:B------:R-:W-:-:S13]  /*0320*/  ISETP.GE.AND P0, PT, R3, UR4, PT ;  /* 0x0000000403007c0c */ /* 0x000fda000bf06270 */
[----:B------:R-:W-:Y:S05]  /*0330*/  @P0 EXIT ;  /* 0x000000000000094d */ /* 0x000fea0003800000 */
[----:B------:R-:W2:Y:S02]  /*0340*/  LDC.64 R2, c[0x0][0x588] ;  /* 0x00016200ff027b82 */ /* 0x000ea40000000a00 */
[----:B--2---:R-:W0:Y:S06]  /*0350*/  LDG.E.U16 R2, desc[UR6][R2.64] ;  /* 0x0000000602027981 */ /* 0x004e2c000c1e1500 */
[----:B------:R-:W2:Y:S01]  /*0360*/  LDC.64 R4, c[0x0][0x580] ;  /* 0x00016000ff047b82 */ /* 0x000ea20000000a00 */
[----:B01----:R-:W-:-:S05]  /*0370*/  SHF.L.U32 R0, R2, 0x10, RZ ;  /* 0x0000001002007819 */ /* 0x003fca00000006ff */
[----:B------:R-:W-:-:S04]  /*0380*/  FMUL.RZ R6, R0, 0.15915493667125701904 ;  /* 0x3e22f98300067820 */ /* 0x000fc8000040c000 */
[----:B------:R-:W0:Y:S02]  /*0390*/  MUFU.COS R0, R6 ;  /* 0x0000000600007308 */ /* 0x000e240000000000 */
[----:B0-----:R-:W-:-:S05]  /*03a0*/  F2FP.BF16.F32.PACK_AB R0, RZ, R0 ;  /* 0x00000000ff00723e */ /* 0x001fca00000010ff */
[----:B--2---:R-:W-:Y:S01]  /*03b0*/  STG.E.U16 desc[UR6][R4.64], R0 ;  /* 0x0000000004007986 */ /* 0x004fe2000c101506 */
[----:B------:R-:W-:Y:S05]  /*03c0*/  EXIT ;  /* 0x000000000000794d */ /* 0x000fea0003800000 */
.L_x_568:
[----:B------:R-:W0:Y:S01]  /*03d0*/  LDCU UR4, c[0x0][0x380] ;  /* 0x00007000ff0477ac */ /* 0x000e220008000800 */
[----:B------:R-:W-:Y:S01]  /*03e0*/  IADD3 R2, PT, PT, R2, -0x1, RZ ;  /* 0xffffffff02027810 */ /* 0x000fe20007ffe0ff */
[----:B------:R-:W-:Y:S04]  /*03f0*/  BSSY.RECONVERGENT B0, `(.L_x_573) ;  /* 0x00003af000007945 */ /* 0x000fe80003800200 */
[----:B------:R-:W-:Y:S01]  /*0400*/  BSSY.RELIABLE B1, `(.L_x_574) ;  /* 0x0000277000017945 */ /* 0x000fe20003800100 */
[----:B------:R-:W-:-:S04]  /*0410*/  VIMNMX.U32 R0, PT, PT, R2, 0x18, PT ;  /* 0x0000001802007848 */ /* 0x000fc80003fe0000 */
[----:B------:R-:W-:Y:S02]  /*0420*/  IADD3 R0, PT, PT, R0, 0x1, RZ ;  /* 0x0000000100007810 */ /* 0x000fe40007ffe0ff */
[----:B0-----:R-:W-:-:S13]  /*0430*/  ISETP.GE.AND P0, PT, R3, UR4, PT ;  /* 0x0000000403007c0c */ /* 0x001fda000bf06270 */
[----:B------:R-:W-:Y:S05]  /*0440*/  @P0 BRA `(.L_x_575) ;  /* 0x0000002400bc0947 */ /* 0x000fea0003800000 */
[----:B------:R-:W0:Y:S01]  /*0450*/  LDCU.64 UR8, c[0x0][0x390] ;  /* 0x00007200ff0877ac */ /* 0x000e220008000a00 */
[----:B------:R-:W-:Y:S01]  /*0460*/  MOV R5, R3 ;  /* 0x0000000300057202 */ /* 0x000fe20000000f00 */
[----:B------:R-:W-:Y:S01]  /*0470*/  IMAD.MOV.U32 R4, RZ, RZ, RZ ;  /* 0x000000ffff047224 */ /* 0x000fe200078e00ff */
[----:B------:R-:W-:Y:S01]  /*0480*/  ISETP.NE.AND P0, PT, R2, RZ, PT ;  /* 0x000000ff0200720c */ /* 0x000fe20003f05270 */
[----:B------:R-:W1:Y:S01]  /*0490*/  LDCU UR5, c[0x0][0x38c] ;  /* 0x00007180ff0577ac */ /* 0x000e620008000800 */
[----:B------:R-:W2:Y:S01]  /*04a0*/  LDCU.64 UR10, c[0x0][0x4b8] ;  /* 0x00009700ff0a77ac */ /* 0x000ea20008000a00 */
[----:B0-----:R-:W-:-:S05]  /*04b0*/  IMAD.HI.U32 R6, R3, UR8, R4 ;  /* 0x0000000803067c27 */ /* 0x001fca000f8e0004 */
[----:B------:R-:W-:-:S04]  /*04c0*/  SHF.R.U32.HI R7, RZ, UR9, R6 ;  /* 0x00000009ff077c19 */ /* 0x000fc80008011606 */
[----:B------:R-:W-:-:S05]  /*04d0*/  IADD3 R4, PT, PT, -R7, RZ, RZ ;  /* 0x000000ff07047210 */ /* 0x000fca0007ffe1ff */
[----:B-1----:R-:W-:-:S04]  /*04e0*/  IMAD R4, R4, UR5, R3 ;  /* 0x0000000504047c24 */ /* 0x002fc8000f8e0203 */
[C---:B--2---:R-:W-:Y:S02]  /*04f0*/  IMAD R5, R4.reuse, UR10, RZ ;  /* 0x0000000a04057c24 */ /* 0x044fe4000f8e02ff */
[----:B------:R-:W-:Y:S01]  /*0500*/  IMAD R4, R4, UR11, RZ ;  /* 0x0000000b04047c24 */ /* 0x000fe2000f8e02ff */
[----:B------:R-:W-:Y:S06]  /*0510*/  @!P0 BRA `(.L_x_576) ;  /* 0x0000001000748947 */ /* 0x000fec0003800000 */
[----:B------:R-:W0:Y:S01]  /*0520*/  LDCU.64 UR8, c[0x0][0x398] ;  /* 0x00007300ff0877ac */ /* 0x000e220008000a00 */
[----:B------:R-:W-:Y:S01]  /*0530*/  HFMA2 R6, -RZ, RZ, 0, 0 ;  /* 0x00000000ff067431 */ /* 0x000fe200000001ff */
[----:B------:R-:W-:Y:S01]  /*0540*/  ISETP.NE.AND P0, PT, R0, 0x2, PT ;  /* 0x000000020000780c */ /* 0x000fe20003f05270 */
[----:B------:R-:W1:Y:S01]  /*0550*/  LDCU UR5, c[0x0][0x3a0] ;  /* 0x00007400ff0577ac */ /* 0x000e620008000800 */
[----:B------:R-:W2:Y:S02]  /*0560*/  LDCU.64 UR10, c[0x0][0x4c0] ;  /* 0x00009800ff0a77ac */ /* 0x000ea40008000a00 */
[----:B0-----:R-:W-:-:S05]  /*0570*/  IMAD.HI.U32 R8, R7, UR9, R6 ;  /* 0x0000000907087c27 */ /* 0x001fca000f8e0006 */
[----:B-1----:R-:W-:-:S04]  /*0580*/  SHF.R.U32.HI R9, RZ, UR5, R8 ;  /* 0x00000005ff097c19 */ /* 0x002fc80008011608 */
[----:B------:R-:W-:-:S05]  /*0590*/  IADD3 R6, PT, PT, -R9, RZ, RZ ;  /* 0x000000ff09067210 */ /* 0x000fca0007ffe1ff */
[----:B------:R-:W-:-:S04]  /*05a0*/  IMAD R6, R6, UR8, R7 ;  /* 0x0000000806067c24 */ /* 0x000fc8000f8e0207 */
[C---:B--2---:R-:W-:Y:S02]  /*05b0*/  IMAD R5, R6.reuse, UR10, R5 ;  /* 0x0000000a06057c24 */ /* 0x044fe4000f8e0205 */
[----:B------:R-:W-:Y:S01]  /*05c0*/  IMAD R4, R6, UR11, R4 ;  /* 0x0000000b06047c24 */ /* 0x000fe2000f8e0204 */
[----:B------:R-:W-:Y:S06]  /*05d0*/  @!P0 BRA `(.L_x_576) ;  /* 0x0000001000448947 */ /* 0x000fec0003800000 */
[----:B------:R-:W0:Y:S01]  /*05e0*/  LDCU.64 UR8, c[0x0][0x3a8] ;  /* 0x00007500ff0877ac */ /* 0x000e220008000a00 */
[----:B------:R-:W-:Y:S02]  /*05f0*/  MOV R8, RZ ;  /* 0x000000ff00087202 */ /* 0x000fe40000000f00 */
[----:B------:R-:W-:Y:S01]  /*0600*/  ISETP.NE.AND P0, PT, R0, 0x3, PT ;  /* 0x000000030000780c */ /* 0x000fe20003f05270 */
[----:B------:R-:W1:Y:S01]  /*0610*/  LDCU UR5, c[0x0][0x3a4] ;  /* 0x00007480ff0577ac */ /* 0x000e620008000800 */
[----:B------:R-:W2:Y:S01]  /*0620*/  LDCU.64 UR10, c[0x0][0x4c8] ;  /* 0x00009900ff0a77ac */ /* 0x000ea20008000a00 */
[----:B0-----:R-:W-:-:S05]  /*0630*/  IMAD.HI.U32 R6, R9, UR8, R8 ;  /* 0x0000000809067c27 */ /* 0x001fca000f8e0008 */
[----:B------:R-:W-:-:S04]  /*0640*/  SHF.R.U32.HI R7, RZ, UR9, R6 ;  /* 0x00000009ff077c19 */ /* 0x000fc80008011606 */
[----:B------:R-:W-:-:S05]  /*0650*/  IADD3 R8, PT, PT, -R7, RZ, RZ ;  /* 0x000000ff07087210 */ /* 0x000fca0007ffe1ff */
[----:B-1----:R-:W-:-:S04]  /*0660*/  IMAD R8, R8, UR5, R9 ;  /* 0x0000000508087c24 */ /* 0x002fc8000f8e0209 */
        /* <DEDUP_REMOVED lines=16> */
[----:B------:R-:W-:Y:S01]  /*0770*/  HFMA2 R8, -RZ, RZ, 0, 0 ;  /* 0x00000000ff087431 */ /* 0x000fe200000001ff */
[----:B------:R-:W-:Y:S01]  /*0780*/  ISETP.NE.AND P0, PT, R0, 0x5, PT ;  /* 0x000000050000780c */ /* 0x000fe20003f05270 */
[----:B------:R-:W1:Y:S01]  /*0790*/  LDCU UR5, c[0x0][0x3bc] ;  /* 0x00007780ff0577ac */ /* 0x000e620008000800 */
[----:B------:R-:W2:Y:S02]  /*07a0*/  LDCU.64 UR10, c[0x0][0x4d8] ;  /* 0x00009b00ff0a77ac */ /* 0x000ea40008000a00 */
[----:B0-----:R-:W-:-:S05]  /*07b0*/  IMAD.HI.U32 R6, R9, UR8, R8 ;  /* 0x0000000809067c27 */ /* 0x001fca000f8e0008 */
[----:B------:R-:W-:-:S05]  /*07c0*/  SHF.R.U32.HI R7, RZ, UR9, R6 ;  /* 0x00000009ff077c19 */ /* 0x000fca0008011606 */
[----:B------:R-:W-:-:S04]  /*07d0*/  IMAD.MOV R8, RZ, RZ, -R7 ;  /* 0x000000ffff087224 */ /* 0x000fc800078e0a07 */
        /* <DEDUP_REMOVED lines=58> */
[----:B-1----:R-:W-:-:S05]  /*0b80*/  SHF.R.U32.HI R9, RZ, UR5, R8 ;  /* 0x00000005ff097c19 */ /* 0x002fca0008011608 */
[----:B------:R-:W-:-:S04]  /*0b90*/  IMAD.MOV R6, RZ, RZ, -R9 ;  /* 0x000000ffff067224 */ /* 0x000fc800078e0a09 */
        /* <DEDUP_REMOVED lines=160> */
[----:B------:R-:W-:Y:S01]  /*15a0*/  ISETP.NE.AND P0, PT, R0, 0x18, PT ;  /* 0x000000180000780c */ /* 0x000fe20003f05270 */
[----:B------:R-:W0:Y:S01]  /*15b0*/  LDCU.64 UR8, c[0x0][0x4a0] ;  /* 0x00009400ff0877ac */ /* 0x000e220008000a00 */
[----:B------:R-:W-:Y:S01]  /*15c0*/  MOV R6, RZ ;  /* 0x000000ff00067202 */ /* 0x000fe20000000f00 */
[----:B------:R-:W1:Y:S01]  /*15d0*/  LDCU UR5, c[0x0][0x4a8] ;  /* 0x00009500ff0577ac */ /* 0x000e620008000800 */
[----:B------:R-:W2:Y:S09]  /*15e0*/  LDCU.64 UR10, c[0x0][0x570] ;  /* 0x0000ae00ff0a77ac */ /* 0x000eb20008000a00 */
[----:B------:R-:W3:Y:S01]  /*15f0*/  @P0 LDC.64 R14, c[0x0][0x4b0] ;  /* 0x00012c00ff0e0b82 */ /* 0x000ee20000000a00 */
[----:B0-----:R-:W-:-:S07]  /*1600*/  IMAD.HI.U32 R10, R7, UR9, R6 ;  /* 0x00000009070a7c27 */ /* 0x001fce000f8e0006 */
[----:B------:R-:W0:Y:S01]  /*1610*/  @P0 LDC R17, c[0x0][0x4ac] ;  /* 0x00012b00ff110b82 */ /* 0x000e220000000800 */
[----:B-1----:R-:W-:Y:S02]  /*1620*/  SHF.R.U32.HI R11, RZ, UR5, R10 ;  /* 0x00000005ff0b7c19 */ /* 0x002fe4000801160a */
[----:B------:R-:W-:Y:S02]  /*1630*/  @P0 MOV R10, RZ ;  /* 0x000000ff000a0202 */ /* 0x000fe40000000f00 */
[----:B------:R-:W-:-:S03]  /*1640*/  IADD3 R13, PT, PT, -R11, RZ, RZ ;  /* 0x000000ff0b0d7210 */ /* 0x000fc60007ffe1ff */
[----:B------:R-:W1:Y:S01]  /*1650*/  @P0 LDC.64 R8, c[0x0][0x578] ;  /* 0x00015e00ff080b82 */ /* 0x000e620000000a00 */
[----:B---3--:R-:W-:-:S05]  /*1660*/  @P0 IMAD.HI.U32 R6, R11, R14, R10 ;  /* 0x0000000e0b060227 */ /* 0x008fca00078e000a */
[----:B------:R-:W-:Y:S01]  /*1670*/  @P0 SHF.R.U32.HI R10, RZ, R15, R6 ;  /* 0x0000000fff0a0219 */ /* 0x000fe20000011606 */
[----:B------:R-:W-:-:S04]  /*1680*/  IMAD R6, R13, UR8, R7 ;  /* 0x000000080d067c24 */ /* 0x000fc8000f8e0207 */
[----:B------:R-:W-:Y:S02]  /*1690*/  @P0 IMAD.MOV R10, RZ, RZ, -R10 ;  /* 0x000000ffff0a0224 */ /* 0x000fe400078e0a0a */
[----:B--2---:R-:W-:Y:S02]  /*16a0*/  IMAD R5, R6, UR10, R5 ;  /* 0x0000000a06057c24 */ /* 0x004fe4000f8e0205 */
[----:B0-----:R-:W-:Y:S02]  /*16b0*/  @P0 IMAD R10, R10, R17, R11 ;  /* 0x000000110a0a0224 */ /* 0x001fe400078e020b */
[----:B------:R-:W-:Y:S02]  /*16c0*/  IMAD R4, R6, UR11, R4 ;  /* 0x0000000b06047c24 */ /* 0x000fe4000f8e0204 */
[C---:B-1----:R-:W-:Y:S02]  /*16d0*/  @P0 IMAD R5, R10.reuse, R8, R5 ;  /* 0x000000080a050224 */ /* 0x042fe400078e0205 */
[----:B------:R-:W-:-:S07]  /*16e0*/  @P0 IMAD R4, R10, R9, R4 ;  /* 0x000000090a040224 */ /* 0x000fce00078e0204 */
.L_x_576:
[----:B------:R-:W0:Y:S02]  /*16f0*/  LDCU.128 UR8, c[0x0][0x580] ;  /* 0x0000b000ff0877ac */ /* 0x000e240008000c00 */
[----:B0-----:R-:W-:-:S04]  /*1700*/  IADD3 R6, P0, PT, R4, UR10, RZ ;  /* 0x0000000a04067c10 */ /* 0x001fc8000ff1e0ff */
[----:B------:R-:W-:-:S05]  /*1710*/  IADD3.X R7, PT, PT, RZ, UR11, RZ, P0, !PT ;  /* 0x0000000bff077c10 */ /* 0x000fca00087fe4ff */
[----:B------:R-:W2:Y:S01]  /*1720*/  LDG.E.U16 R6, desc[UR6][R6.64] ;  /* 0x0000000606067981 */ /* 0x000ea2000c1e1500 */
[----:B------:R-:W-:Y:S02]  /*1730*/  IADD3 R3, PT, PT, R3, 0x80, RZ ;  /* 0x0000008003037810 */ /* 0x000fe40007ffe0ff */
[----:B--2---:R-:W-:-:S05]  /*1740*/  SHF.L.U32 R4, R6, 0x10, RZ ;  /* 0x0000001006047819 */ /* 0x004fca00000006ff */
[----:B------:R-:W-:Y:S01]  /*1750*/  FMUL.RZ R9, R4, 0.15915493667125701904 ;  /* 0x3e22f98304097820 */ /* 0x000fe2000040c000 */
[----:B------:R-:W-:-:S03]  /*1760*/  IADD3 R4, P0, PT, R5, UR8, RZ ;  /* 0x0000000805047c10 */ /* 0x000fc6000ff1e0ff */
[----:B------:R-:W0:Y:S01]  /*1770*/  MUFU.COS R8, R9 ;  /* 0x0000000900087308 */ /* 0x000e220000000000 */
[----:B------:R-:W-:Y:S02]  /*1780*/  IADD3.X R5, PT, PT, RZ, UR9, RZ, P0, !PT ;  /* 0x00000009ff057c10 */ /* 0x000fe400087fe4ff */
[----:B------:R-:W-:-:S13]  /*1790*/  ISETP.GE.AND P0, PT, R3, UR4, PT ;  /* 0x0000000403007c0c */ /* 0x000fda000bf06270 */
[----:B------:R-:W-:Y:S05]  /*17a0*/  @P0 BREAK.RELIABLE B1 ;  /* 0x0000000000010942 */ /* 0x000fea0003800100 */
[----:B0-----:R-:W-:-:S05]  /*17b0*/  F2FP.BF16.F32.PACK_AB R8, RZ, R8 ;  /* 0x00000008ff08723e */ /* 0x001fca00000010ff */
[----:B------:R0:W-:Y:S01]  /*17c0*/  STG.E.U16 desc[UR6][R4.64], R8 ;  /* 0x0000000804007986 */ /* 0x0001e2000c101506 */
[----:B------:R-:W-:Y:S05]  /*17d0*/  @P0 BRA `(.L_x_577) ;  /* 0x0000002400c00947 */ /* 0x000fea0003800000 */
[----:B------:R-:W1:Y:S01]  /*17e0*/  LDCU.64 UR8, c[0x0][0x390] ;  /* 0x00007200ff0877ac */ /* 0x000e620008000a00 */
[----:B0-----:R-:W-:Y:S02]  /*17f0*/  MOV R4, RZ ;  /* 0x000000ff00047202 */ /* 0x001fe40000000f00 */
[----:B------:R-:W-:Y:S01]  /*1800*/  MOV R5, R3 ;  /* 0x0000000300057202 */ /* 0x000fe20000000f00 */
[----:B------:R-:W0:Y:S01]  /*1810*/  LDCU UR5, c[0x0][0x38c] ;  /* 0x00007180ff0577ac */ /* 0x000e220008000800 */
[----:B------:R-:W-:Y:S01]  /*1820*/  ISETP.NE.AND P0, PT, R2, RZ, PT ;  /* 0x000000ff0200720c */ /* 0x000fe20003f05270 */
[----:B------:R-:W2:Y:S01]  /*1830*/  LDCU.64 UR10, c[0x0][0x4b8] ;  /* 0x00009700ff0a77ac */ /* 0x000ea20008000a00 */
[----:B-1----:R-:W-:-:S05]  /*1840*/  IMAD.HI.U32 R6, R3, UR8, R4 ;  /* 0x0000000803067c27 */ /* 0x002fca000f8e0004 */
[----:B------:R-:W-:-:S04]  /*1850*/  SHF.R.U32.HI R7, RZ, UR9, R6 ;  /* 0x00000009ff077c19 */ /* 0x000fc80008011606 */
[----:B------:R-:W-:-:S05]  /*1860*/  IADD3 R4, PT, PT, -R7, RZ, RZ ;  /* 0x000000ff07047210 */ /* 0x000fca0007ffe1ff */
[----:B0-----:R-:W-:-:S04]  /*1870*/  IMAD R4, R4, UR5, R3 ;  /* 0x0000000504047c24 */ /* 0x001fc8000f8e0203 */
        /* <DEDUP_REMOVED lines=16> */
[----:B------:R-:W-:Y:S01]  /*1980*/  IMAD.MOV.U32 R8, RZ, RZ, RZ ;  /* 0x000000ffff087224 */ /* 0x000fe200078e00ff */
        /* <DEDUP_REMOVED lines=264> */
[----:B------:R-:W-:-:S03]  /*2a10*/  IMAD R6, R13, UR8, R7 ;  /* 0x000000080d067c24 */ /* 0x000fc6000f8e0207 */
[----:B------:R-:W-:Y:S01]  /*2a20*/  @P0 IADD3 R10, PT, PT, -R10, RZ, RZ ;  /* 0x000000ff0a0a0210 */ /* 0x000fe20007ffe1ff */
[C---:B--2---:R-:W-:Y:S02]  /*2a30*/  IMAD R5, R6.reuse, UR10, R5 ;  /* 0x0000000a06057c24 */ /* 0x044fe4000f8e0205 */
[----:B------:R-:W-:Y:S02]  /*2a40*/  IMAD R4, R6, UR11, R4 ;  /* 0x0000000b06047c24 */ /* 0x000fe4000f8e0204 */
[----:B0-----:R-:W-:-:S04]  /*2a50*/  @P0 IMAD R10, R17, R10, R11 ;  /* 0x0000000a110a0224 */ /* 0x001fc800078e020b */
[C---:B-1----:R-:W-:Y:S02]  /*2a60*/  @P0 IMAD R5, R10.reuse, R8, R5 ;  /* 0x000000080a050224 */ /* 0x042fe400078e0205 */
[----:B------:R-:W-:-:S07]  /*2a70*/  @P0 IMAD R4, R10, R9, R4 ;  /* 0x000000090a040224 */ /* 0x000fce00078e0204 */
.L_x_578:
        /* <DEDUP_REMOVED lines=10> */
[----:B0-----:R-:W-:-:S05]  /*2b20*/  F2FP.BF16.F32.PACK_AB R8, RZ, R8 ;  /* 0x00000008ff08723e */ /* 0x001fca00000010ff */
[----:B------:R0:W-:Y:S02]  /*2b30*/  STG.E.U16 desc[UR6][R4.64], R8 ;  /* 0x0000000804007986 */ /* 0x0001e4000c101506 */
.L_x_575:
[----:B------:R-:W-:-:S13]  /*2b40*/  ISETP.GE.AND P0, PT, R3, UR4, PT ;  /* 0x0000000403007c0c */ /* 0x000fda000bf06270 */
[----:B------:R-:W-:Y:S05]  /*2b50*/  @P0 BREAK.RELIABLE B1 ;  /* 0x0000000000010942 */ /* 0x000fea0003800100 */
[----:B------:R-:W-:Y:S05]  /*2b60*/  @P0 BRA `(.L_x_577) ;  /* 0x0000001000dc0947 */ /* 0x000fea0003800000 */
[----:B------:R-:W-:Y:S05]  /*2b70*/  BSYNC.RELIABLE B1 ;  /* 0x0000000000017941 */ /* 0x000fea0003800100 */
.L_x_574:
[----:B------:R-:W1:Y:S01]  /*2b80*/  LDCU.64 UR8, c[0x0][0x390] ;  /* 0x00007200ff0877ac */ /* 0x000e620008000a00 */
[----:B0-----:R-:W-:Y:S01]  /*2b90*/  MOV R5, R3 ;  /* 0x0000000300057202 */ /* 0x001fe20000000f00 */
[----:B------:R-:W-:Y:S01]  /*2ba0*/  IMAD.MOV.U32 R4, RZ, RZ, RZ ;  /* 0x000000ffff047224 */ /* 0x000fe200078e00ff */
[----:B------:R-:W-:Y:S01]  /*2bb0*/  ISETP.NE.AND P0, PT, R2, RZ, PT ;  /* 0x000000ff0200720c */ /* 0x000fe20003f05270 */
[----:B------:R-:W0:Y:S01]  /*2bc0*/  LDCU UR5, c[0x0][0x38c] ;  /* 0x00007180ff0577ac */ /* 0x000e220008000800 */
        /* <DEDUP_REMOVED lines=274> */
[----:B------:R-:W-:Y:S01]  /*3cf0*/  HFMA2 R6, -RZ, RZ, 0, 0 ;  /* 0x00000000ff067431 */ /* 0x000fe200000001ff */
        /* <DEDUP_REMOVED lines=18> */
.L_x_579:
[----:B------:R-:W0:Y:S02]  /*3e20*/  LDCU.128 UR8, c[0x0][0x580] ;  /* 0x0000b000ff0877ac */ /* 0x000e240008000c00 */
[----:B0-----:R-:W-:-:S04]  /*3e30*/  IADD3 R6, P0, PT, R4, UR10, RZ ;  /* 0x0000000a04067c10 */ /* 0x001fc8000ff1e0ff */
[----:B------:R-:W-:-:S05]  /*3e40*/  IADD3.X R7, PT, PT, RZ, UR11, RZ, P0, !PT ;  /* 0x0000000bff077c10 */ /* 0x000fca00087fe4ff */
[----:B------:R-:W2:Y:S01]  /*3e50*/  LDG.E.U16 R6, desc[UR6][R6.64] ;  /* 0x0000000606067981 */ /* 0x000ea2000c1e1500 */
[----:B------:R-:W-:Y:S01]  /*3e60*/  VIADD R3, R3, 0x80 ;  /* 0x0000008003037836 */ /* 0x000fe20000000000 */
[----:B--2---:R-:W-:-:S05]  /*3e70*/  SHF.L.U32 R4, R6, 0x10, RZ ;  /* 0x0000001006047819 */ /* 0x004fca00000006ff */
[----:B------:R-:W-:Y:S01]  /*3e80*/  FMUL.RZ R9, R4, 0.15915493667125701904 ;  /* 0x3e22f98304097820 */ /* 0x000fe2000040c000 */
[----:B------:R-:W-:-:S03]  /*3e90*/  IADD3 R4, P0, PT, R5, UR8, RZ ;  /* 0x0000000805047c10 */ /* 0x000fc6000ff1e0ff */
[----:B------:R-:W0:Y:S01]  /*3ea0*/  MUFU.COS R8, R9 ;  /* 0x0000000900087308 */ /* 0x000e220000000000 */
[----:B------:R-:W-:Y:S02]  /*3eb0*/  IADD3.X R5, PT, PT, RZ, UR9, RZ, P0, !PT ;  /* 0x00000009ff057c10 */ /* 0x000fe400087fe4ff */
[----:B0-----:R-:W-:-:S05]  /*3ec0*/  F2FP.BF16.F32.PACK_AB R8, RZ, R8 ;  /* 0x00000008ff08723e */ /* 0x001fca00000010ff */
[----:B------:R1:W-:Y:S02]  /*3ed0*/  STG.E.U16 desc[UR6][R4.64], R8 ;  /* 0x0000000804007986 */ /* 0x0003e4000c101506 */
.L_x_577:
[----:B------:R-:W-:Y:S05]  /*3ee0*/  BSYNC.RECONVERGENT B0 ;  /* 0x0000000000007941 */ /* 0x000fea0003800200 */
.L_x_573:
[----:B------:R-:W-:Y:S05]  /*3ef0*/  WARPSYNC.ALL ;  /* 0x0000000000007948 */ /* 0x000fea0003800000 */
[----:B------:R-:W-:-:S13]  /*3f00*/  ISETP.GE.AND P0, PT, R3, UR4, PT ;  /* 0x0000000403007c0c */ /* 0x000fda000bf06270 */
[----:B------:R-:W-:Y:S05]  /*3f10*/  @P0 EXIT ;  /* 0x000000000000094d */ /* 0x000fea0003800000 */
[----:B------:R-:W2:Y:S01]  /*3f20*/  LDCU.64 UR4, c[0x0][0x390] ;  /* 0x00007200ff0477ac */ /* 0x000ea20008000a00 */
[----:B01----:R-:W-:Y:S01]  /*3f30*/  HFMA2 R4, -RZ, RZ, 0, 0 ;  /* 0x00000000ff047431 */ /* 0x003fe200000001ff */
[----:B------:R-:W-:Y:S01]  /*3f40*/  MOV R5, R3 ;  /* 0x0000000300057202 */ /* 0x000fe20000000f00 */
[----:B------:R-:W0:Y:S01]  /*3f50*/  LDCU UR8, c[0x0][0x38c] ;  /* 0x00007180ff0877ac */ /* 0x000e220008000800 */
[----:B------:R-:W-:Y:S01]  /*3f60*/  ISETP.NE.AND P0, PT, R2, RZ, PT ;  /* 0x000000ff0200720c */ /* 0x000fe20003f05270 */
[----:B------:R-:W1:Y:S01]  /*3f70*/  LDCU.64 UR10, c[0x0][0x4b8] ;  /* 0x00009700ff0a77ac */ /* 0x000e620008000a00 */
[----:B--2---:R-:W-:-:S05]  /*3f80*/  IMAD.HI.U32 R4, R3, UR4, R4 ;  /* 0x0000000403047c27 */ /* 0x004fca000f8e0004 */
[----:B------:R-:W-:-:S04]  /*3f90*/  SHF.R.U32.HI R5, RZ, UR5, R4 ;  /* 0x00000005ff057c19 */ /* 0x000fc80008011604 */
[----:B------:R-:W-:-:S05]  /*3fa0*/  IADD3 R6, PT, PT, -R5, RZ, RZ ;  /* 0x000000ff05067210 */ /* 0x000fca0007ffe1ff */
[----:B0-----:R-:W-:-:S04]  /*3fb0*/  IMAD R2, R6, UR8, R3 ;  /* 0x0000000806027c24 */ /* 0x001fc8000f8e0203 */
[C---:B-1----:R-:W-:Y:S02]  /*3fc0*/  IMAD R3, R2.reuse, UR10, RZ ;  /* 0x0000000a02037c24 */ /* 0x042fe4000f8e02ff */
[----:B------:R-:W-:Y:S01]  /*3fd0*/  IMAD R2, R2, UR11, RZ ;  /* 0x0000000b02027c24 */ /* 0x000fe2000f8e02ff */
        /* <DEDUP_REMOVED lines=268> */
[----:B------:R-:W1:Y:S10]  /*50a0*/  LDCU UR4, c[0x0][0x4a8] ;  /* 0x00009500ff0477ac */ /* 0x000e740008000800 */
[----:B------:R-:W2:Y:S01]  /*50b0*/  @P0 LDC.64 R8, c[0x0][0x4b0] ;  /* 0x00012c00ff080b82 */ /* 0x000ea20000000a00 */
[----:B0-----:R-:W-:-:S07]  /*50c0*/  IMAD.HI.U32 R6, R5, UR9, R4 ;  /* 0x0000000905067c27 */ /* 0x001fce000f8e0004 */
[----:B------:R-:W0:Y:S01]  /*50d0*/  @P0 LDC R11, c[0x0][0x4ac] ;  /* 0x00012b00ff0b0b82 */ /* 0x000e220000000800 */
[----:B-1----:R-:W-:Y:S01]  /*50e0*/  SHF.R.U32.HI R7, RZ, UR4, R6 ;  /* 0x00000004ff077c19 */ /* 0x002fe20008011606 */
[----:B------:R-:W1:Y:S01]  /*50f0*/  LDCU.64 UR4, c[0x0][0x570] ;  /* 0x0000ae00ff0477ac */ /* 0x000e620008000a00 */
[----:B------:R-:W-:Y:S02]  /*5100*/  @P0 MOV R6, RZ ;  /* 0x000000ff00060202 */ /* 0x000fe40000000f00 */
[----:B------:R-:W-:-:S03]  /*5110*/  IADD3 R4, PT, PT, -R7, RZ, RZ ;  /* 0x000000ff07047210 */ /* 0x000fc60007ffe1ff */
[----:B------:R-:W3:Y:S02]  /*5120*/  @P0 LDC.64 R12, c[0x0][0x578] ;  /* 0x00015e00ff0c0b82 */ /* 0x000ee40000000a00 */
[----:B------:R-:W-:Y:S02]  /*5130*/  IMAD R4, R4, UR8, R5 ;  /* 0x0000000804047c24 */ /* 0x000fe4000f8e0205 */
[----:B--2---:R-:W-:-:S05]  /*5140*/  @P0 IMAD.HI.U32 R0, R7, R8, R6 ;  /* 0x0000000807000227 */ /* 0x004fca00078e0006 */
[----:B------:R-:W-:Y:S01]  /*5150*/  @P0 SHF.R.U32.HI R0, RZ, R9, R0 ;  /* 0x00000009ff000219 */ /* 0x000fe20000011600 */
[C---:B-1----:R-:W-:Y:S02]  /*5160*/  IMAD R3, R4.reuse, UR4, R3 ;  /* 0x0000000404037c24 */ /* 0x042fe4000f8e0203 */
[----:B------:R-:W-:Y:S01]  /*5170*/  IMAD R2, R4, UR5, R2 ;  /* 0x0000000504027c24 */ /* 0x000fe2000f8e0202 */
[----:B------:R-:W-:-:S05]  /*5180*/  @P0 IADD3 R6, PT, PT, -R0, RZ, RZ ;  /* 0x000000ff00060210 */ /* 0x000fca0007ffe1ff */
[----:B0-----:R-:W-:-:S04]  /*5190*/  @P0 IMAD R6, R11, R6, R7 ;  /* 0x000000060b060224 */ /* 0x001fc800078e0207 */
[C---:B---3--:R-:W-:Y:S02]  /*51a0*/  @P0 IMAD R3, R6.reuse, R12, R3 ;  /* 0x0000000c06030224 */ /* 0x048fe400078e0203 */
[----:B------:R-:W-:-:S07]  /*51b0*/  @P0 IMAD R2, R6, R13, R2 ;  /* 0x0000000d06020224 */ /* 0x000fce00078e0202 */
.L_x_580:
[----:B------:R-:W0:Y:S02]  /*51c0*/  LDCU.128 UR8, c[0x0][0x580] ;  /* 0x0000b000ff0877ac */ /* 0x000e240008000c00 */
[----:B0-----:R-:W-:-:S04]  /*51d0*/  IADD3 R4, P0, PT, R2, UR10, RZ ;  /* 0x0000000a02047c10 */ /* 0x001fc8000ff1e0ff */
[----:B------:R-:W-:-:S05]  /*51e0*/  IADD3.X R5, PT, PT, RZ, UR11, RZ, P0, !PT ;  /* 0x0000000bff057c10 */ /* 0x000fca00087fe4ff */
[----:B------:R-:W2:Y:S01]  /*51f0*/  LDG.E.U16 R4, desc[UR6][R4.64] ;  /* 0x0000000604047981 */ /* 0x000ea2000c1e1500 */
[----:B------:R-:W-:-:S04]  /*5200*/  IADD3 R2, P0, PT, R3, UR8, RZ ;  /* 0x0000000803027c10 */ /* 0x000fc8000ff1e0ff */
[----:B------:R-:W-:Y:S02]  /*5210*/  IADD3.X R3, PT, PT, RZ, UR9, RZ, P0, !PT ;  /* 0x00000009ff037c10 */ /* 0x000fe400087fe4ff */
[----:B--2---:R-:W-:-:S05]  /*5220*/  SHF.L.U32 R0, R4, 0x10, RZ ;  /* 0x0000001004007819 */ /* 0x004fca00000006ff */
[----:B------:R-:W-:-:S04]  /*5230*/  FMUL.RZ R6, R0, 0.15915493667125701904 ;  /* 0x3e22f98300067820 */ /* 0x000fc8000040c000 */
[----:B------:R-:W0:Y:S02]  /*5240*/  MUFU.COS R0, R6 ;  /* 0x0000000600007308 */ /* 0x000e240000000000 */
[----:B0-----:R-:W-:-:S05]  /*5250*/  F2FP.BF16.F32.PACK_AB R0, RZ, R0 ;  /* 0x00000000ff00723e */ /* 0x001fca00000010ff */
[----:B------:R-:W-:Y:S01]  /*5260*/  STG.E.U16 desc[UR6][R2.64], R0 ;  /* 0x0000000002007986 */ /* 0x000fe2000c101506 */
[----:B------:R-:W-:Y:S05]  /*5270*/  EXIT ;  /* 0x000000000000794d */ /* 0x000fea0003800000 */
.L_x_581:
        /* <DEDUP_REMOVED lines=16> */
.L_x_2655:


//--------------------- .text._ZN2at6native27unrolled_elementwise_kernelIZZZNS0_15cos_kernel_cudaERNS_18TensorIteratorBaseEENKUlvE0_clEvENKUlvE2_clEvEUlN3c108BFloat16EE_St5arrayIPcLm2EELi4E23TrivialOffsetCalculatorILi1EjESD_NS0_6memory15LoadWithoutCastENSE_16StoreWithoutCastEEEviT_T0_T2_T3_T4_T5_ --------------------------
	.section	.text._ZN2at6native27unrolled_elementwise_kernelIZZZNS0_15cos_kernel_cudaERNS_18TensorIteratorBaseEENKUlvE0_clEvENKUlvE2_clEvEUlN3c108BFloat16EE_St5arrayIPcLm2EELi4E23TrivialOffsetCalculatorILi1EjESD_NS0_6memory15LoadWithoutCastENSE_16StoreWithoutCastEEEviT_T0_T2_T3_T4_T5_,"ax",@progbits
	.align	128
        .global         _ZN2at6native27unrolled_elementwise_kernelIZZZNS0_15cos_kernel_cudaERNS_18TensorIteratorBaseEENKUlvE0_clEvENKUlvE2_clEvEUlN3c108BFloat16EE_St5arrayIPcLm2EELi4E23TrivialOffsetCalculatorILi1EjESD_NS0_6memory15LoadWithoutCastENSE_16StoreWithoutCastEEEviT_T0_T2_T3_T4_T5_
        .type           _ZN2at6native27unrolled_elementwise_kernelIZZZNS0_15cos_kernel_cudaERNS_18TensorIteratorBaseEENKUlvE0_clEvENKUlvE2_clEvEUlN3c108BFloat16EE_St5arrayIPcLm2EELi4E23TrivialOffsetCalculatorILi1EjESD_NS0_6memory15LoadWithoutCastENSE_16StoreWithoutCastEEEviT_T0_T2_T3_T4_T5_,@function
        .size           _ZN2at6native27unrolled_elementwise_kernelIZZZNS0_15cos_kernel_cudaERNS_18TensorIteratorBaseEENKUlvE0_clEvENKUlvE2_clEvEUlN3c108BFloat16EE_St5arrayIPcLm2EELi4E23TrivialOffsetCalculatorILi1EjESD_NS0_6memory15LoadWithoutCastENSE_16StoreWithoutCastEEEviT_T0_T2_T3_T4_T5_,(.L_x_2656 - _ZN2at6native27unrolled_elementwise_kernelIZZZNS0_15cos_kernel_cudaERNS_18TensorIteratorBaseEENKUlvE0_clEvENKUlvE2_clEvEUlN3c108BFloat16EE_St5arrayIPcLm2EELi4E23TrivialOffsetCalculatorILi1EjESD_NS0_6memory15LoadWithoutCastENSE_16StoreWithoutCastEEEviT_T0_T2_T3_T4_T5_)
        .other          _ZN2at6native27unrolled_elementwise_kernelIZZZNS0_15cos_kernel_cudaERNS_18TensorIteratorBaseEENKUlvE0_clEvENKUlvE2_clEvEUlN3c108BFloat16EE_St5arrayIPcLm2EELi4E23TrivialOffsetCalculatorILi1EjESD_NS0_6memory15LoadWithoutCastENSE_16StoreWithoutCastEEEviT_T0_T2_T3_T4_T5_,@"STO_CUDA_ENTRY STV_DEFAULT"
_ZN2at6native27unrolled_elementwise_kernelIZZZNS0_15cos_kernel_cudaERNS_18TensorIteratorBaseEENKUlvE0_clEvENKUlvE2_clEvEUlN3c108BFloat16EE_St5arrayIPcLm2EELi4E23TrivialOffsetCalculatorILi1EjESD_NS0_6memory15LoadWithoutCastENSE_16StoreWithoutCastEEEviT_T0_T2_T3_T4_T5_:
.text._ZN2at6native27unrolled_elementwise_kernelIZZZNS0_15cos_kernel_cudaERNS_18TensorIteratorBaseEENKUlvE0_clEvENKUlvE2_clEvEUlN3c108BFloat16EE_St5arrayIPcLm2EELi4E23TrivialOffsetCalculatorILi1EjESD_NS0_6memory15LoadWithoutCastENSE_16StoreWithoutCastEEEviT_T0_T2_T3_T4_T5_:
[----:B------:R-:W-:Y:S01]  /*0000*/  LDC R1, c[0x0][0x37c] ;  /* 0x0000df00ff017b82 */ /* 0x000fe20000000800 */
[----:B------:R-:W0:Y:S07]  /*0010*/  S2R R3, SR_CTAID.X ;  /* 0x0000000000037919 */ /* 0x000e2e0000002500 */
[----:B------:R-:W0:Y:S01]  /*0020*/  LDC R0, c[0x0][0x380] ;  /* 0x0000e000ff007b82 */ /* 0x000e220000000800 */
[----:B------:R-:W1:Y:S01]  /*0030*/  LDCU.64 UR4, c[0x0][0x358] ;  /* 0x00006b00ff0477ac */ /* 0x000e620008000a00 */
[----:B------:R-:W2:Y:S01]  /*0040*/  S2R R18, SR_TID.X ;  /* 0x0000000000127919 */ /* 0x000ea20000002100 */
[----:B0-----:R-:W-:-:S02]  /*0050*/  IMAD R5, R3, -0x200, R0 ;  /* 0xfffffe0003057824 */ /* 0x001fc400078e0200 */
[----:B--2---:R-:W-:-:S03]  /*0060*/  IMAD.MOV.U32 R0, RZ, RZ, R18 ;  /* 0x000000ffff007224 */ /* 0x004fc600078e0012 */
[----:B------:R-:W-:-:S13]  /*0070*/  ISETP.GE.AND P0, PT, R18, R5, PT ;  /* 0x000000051200720c */ /* 0x000fda0003f06270 */
[----:B------:R-:W-:Y:S01]  /*0080*/  @!P0 VIADD R18, R0, 0x80 ;  /* 0x0000008000128836 */ /* 0x000fe20000000000 */
[----:B------:R-:W0:Y:S01]  /*0090*/  @!P0 LDC.64 R12, c[0x0][0x390] ;  /* 0x0000e400ff0c8b82 */ /* 0x000e220000000a00 */
[----:B------:R-:W-:-:S03]  /*00a0*/  @!P0 IMAD R7, R3, 0x200, R0 ;  /* 0x0000020003078824 */ /* 0x000fc600078e0200 */
[----:B------:R-:W-:-:S13]  /*00b0*/  ISETP.GE.AND P1, PT, R18, R5, PT ;  /* 0x000000051200720c */ /* 0x000fda0003f26270 */
[----:B------:R-:W-:Y:S01]  /*00c0*/  @!P1 LEA R15, R3, R18, 0x9 ;  /* 0x00000012030f9211 */ /* 0x000fe200078e48ff */
[----:B------:R-:W-:Y:S01]  /*00d0*/  @!P1 VIADD R18, R18, 0x80 ;  /* 0x0000008012129836 */ /* 0x000fe20000000000 */
[----:B------:R-:W2:Y:S04]  /*00e0*/  @!P1 LDC.64 R10, c[0x0][0x390] ;  /* 0x0000e400ff0a9b82 */ /* 0x000ea80000000a00 */
[----:B------:R-:W-:Y:S01]  /*00f0*/  ISETP.GE.AND P3, PT, R18, R5, PT ;  /* 0x000000051200720c */ /* 0x000fe20003f66270 */
[----:B0-----:R-:W-:Y:S01]  /*0100*/  @!P0 IMAD.WIDE.U32 R12, R7, 0x2, R12 ;  /* 0x00000002070c8825 */ /* 0x001fe200078e000c */
[----:B------:R-:W-:-:S06]  /*0110*/  PRMT R7, RZ, 0x7610, R7 ;  /* 0x00007610ff077816 */ /* 0x000fcc0000000007 */
[----:B-1----:R0:W3:Y:S05]  /*0120*/  @!P0 LDG.E.U16 R7, desc[UR4][R12.64] ;  /* 0x000000040c078981 */ /* 0x0020ea000c1e1500 */
[----:B------:R-:W1:Y:S01]  /*0130*/  @!P3 LDC.64 R8, c[0x0][0x390] ;  /* 0x0000e400ff08bb82 */ /* 0x000e620000000a00 */
[----:B------:R-:W-:Y:S01]  /*0140*/  @!P3 LEA R17, R3, R18, 0x9 ;  /* 0x000000120311b211 */ /* 0x000fe200078e48ff */
[----:B------:R-:W-:-:S05]  /*0150*/  @!P3 VIADD R18, R18, 0x80 ;  /* 0x000000801212b836 */ /* 0x000fca0000000000 */
[----:B------:R-:W-:Y:S01]  /*0160*/  ISETP.GE.AND P2, PT, R18, R5, PT ;  /* 0x000000051200720c */ /* 0x000fe20003f46270 */
[----:B--2---:R-:W-:Y:S01]  /*0170*/  @!P1 IMAD.WIDE.U32 R14, R15, 0x2, R10 ;  /* 0x000000020f0e9825 */ /* 0x004fe200078e000a */
[----:B------:R-:W-:Y:S02]  /*0180*/  PRMT R11, RZ, 0x7610, R11 ;  /* 0x00007610ff0b7816 */ /* 0x000fe4000000000b */
[----:B------:R-:W-:-:S04]  /*0190*/  PRMT R19, RZ, 0x7610, R19 ;  /* 0x00007610ff137816 */ /* 0x000fc80000000013 */
[----:B------:R-:W2:Y:S01]  /*01a0*/  @!P1 LDG.E.U16 R11, desc[UR4][R14.64] ;  /* 0x000000040e0b9981 */ /* 0x000ea2000c1e1500 */
[----:B-1----:R-:W-:-:S04]  /*01b0*/  @!P3 IMAD.WIDE.U32 R8, R17, 0x2, R8 ;  /* 0x000000021108b825 */ /* 0x002fc800078e0008 */
[----:B------:R-:W1:Y:S01]  /*01c0*/  @!P2 LDC.64 R16, c[0x0][0x390] ;  /* 0x0000e400ff10ab82 */ /* 0x000e620000000a00 */
[----:B------:R4:W5:Y:S01]  /*01d0*/  @!P3 LDG.E.U16 R19, desc[UR4][R8.64] ;  /* 0x000000040813b981 */ /* 0x000962000c1e1500 */
[----:B------:R-:W-:Y:S01]  /*01e0*/  @!P2 IMAD R21, R3, 0x200, R18 ;  /* 0x000002000315a824 */ /* 0x000fe200078e0212 */
[----:B------:R-:W-:-:S03]  /*01f0*/  PRMT R10, RZ, 0x7610, R10 ;  /* 0x00007610ff0a7816 */ /* 0x000fc6000000000a */
[----:B-1----:R-:W-:-:S05]  /*0200*/  @!P2 IMAD.WIDE.U32 R16, R21, 0x2, R16 ;  /* 0x000000021510a825 */ /* 0x002fca00078e0010 */
[----:B------:R-:W5:Y:S01]  /*0210*/  @!P2 LDG.E.U16 R10, desc[UR4][R16.64] ;  /* 0x00000004100aa981 */ /* 0x000f62000c1e1500 */
[C---:B------:R-:W-:Y:S01]  /*0220*/  ISETP.GE.AND P1, PT, R0.reuse, R5, PT ;  /* 0x000000050000720c */ /* 0x040fe20003f26270 */
[C---:B0-----:R-:W-:Y:S01]  /*0230*/  VIADD R12, R0.reuse, 0x100 ;  /* 0x00000100000c7836 */ /* 0x041fe20000000000 */
[----:B------:R-:W-:-:S04]  /*0240*/  IADD3 R18, PT, PT, R0, 0x80, RZ ;  /* 0x0000008000127810 */ /* 0x000fc80007ffe0ff */
[----:B------:R-:W-:-:S07]  /*0250*/  ISETP.GE.AND P2, PT, R18, R5, PT ;  /* 0x000000051200720c */ /* 0x000fce0003f46270 */
[----:B----4-:R-:W0:Y:S01]  /*0260*/  @!P1 LDC.64 R8, c[0x0][0x388] ;  /* 0x0000e200ff089b82 */ /* 0x010e220000000a00 */
[-C--:B------:R-:W-:Y:S01]  /*0270*/  ISETP.GE.AND P3, PT, R12, R5.reuse, PT ;  /* 0x000000050c00720c */ /* 0x080fe20003f66270 */
[----:B------:R-:W-:Y:S01]  /*0280*/  @!P1 IMAD R13, R3, 0x200, R0 ;  /* 0x00000200030d9824 */ /* 0x000fe200078e0200 */
[----:B------:R-:W-:Y:S02]  /*0290*/  IADD3 R14, PT, PT, R0, 0x180, RZ ;  /* 0x00000180000e7810 */ /* 0x000fe40007ffe0ff */
[----:B------:R-:W-:Y:S02]  /*02a0*/  @!P1 MOV R0, R18 ;  /* 0x0000001200009202 */ /* 0x000fe40000000f00 */
[-C--:B------:R-:W-:Y:S02]  /*02b0*/  ISETP.GE.AND P0, PT, R14, R5.reuse, PT ;  /* 0x000000050e00720c */ /* 0x080fe40003f06270 */
[----:B------:R-:W-:Y:S01]  /*02c0*/  ISETP.GE.AND P4, PT, R0, R5, PT ;  /* 0x000000050000720c */ /* 0x000fe20003f86270 */
[----:B0-----:R-:W-:Y:S01]  /*02d0*/  @!P1 IMAD.WIDE.U32 R8, R13, 0x2, R8 ;  /* 0x000000020d089825 */ /* 0x001fe200078e0008 */
[----:B------:R-:W-:Y:S03]  /*02e0*/  BSSY.RECONVERGENT B0, `(.L_x_582) ;  /* 0x000001a000007945 */ /* 0x000fe60003800200 */
[----:B---3--:R-:W-:-:S04]  /*02f0*/  @!P1 IMAD.U32 R7, R7, 0x10000, RZ ;  /* 0x0001000007079824 */ /* 0x008fc800078e00ff */
[----:B------:R-:W-:-:S06]  /*0300*/  @!P1 FMUL.RZ R7, R7, 0.15915493667125701904 ;  /* 0x3e22f98307079820 */ /* 0x000fcc000040c000 */
[----:B------:R-:W0:Y:S01]  /*0310*/  @!P1 MUFU.COS R7, R7 ;  /* 0x0000000700079308 */ /* 0x000e220000000000 */
[----:B--2---:R-:W-:-:S05]  /*0320*/  @!P2 SHF.L.U32 R11, R11, 0x10, RZ ;  /* 0x000000100b0ba819 */ /* 0x004fca00000006ff */
[----:B------:R-:W-:Y:S01]  /*0330*/  @!P2 FMUL.RZ R11, R11, 0.15915493667125701904 ;  /* 0x3e22f9830b0ba820 */ /* 0x000fe2000040c000 */
[----:B0-----:R-:W-:Y:S01]  /*0340*/  @!P1 F2FP.BF16.F32.PACK_AB R6, RZ, R7 ;  /* 0x00000007ff06923e */ /* 0x001fe200000010ff */
[----:B-----5:R-:W-:-:S04]  /*0350*/  @!P3 IMAD.U32 R19, R19, 0x10000, RZ ;  /* 0x000100001313b824 */ /* 0x020fc800078e00ff */
[----:B------:R-:W-:Y:S01]  /*0360*/  @!P3 FMUL.RZ R12, R19, 0.15915493667125701904 ;  /* 0x3e22f983130cb820 */ /* 0x000fe2000040c000 */
[----:B------:R0:W-:Y:S01]  /*0370*/  @!P1 STG.E.U16 desc[UR4][R8.64], R6 ;  /* 0x0000000608009986 */ /* 0x0001e2000c101504 */
[----:B------:R-:W1:Y:S08]  /*0380*/  @!P2 MUFU.COS R11, R11 ;  /* 0x0000000b000ba308 */ /* 0x000e700000000000 */
[----:B------:R-:W2:Y:S01]  /*0390*/  @!P3 MUFU.COS R12, R12 ;  /* 0x0000000c000cb308 */ /* 0x000ea20000000000 */
[----:B-1----:R-:W-:Y:S01]  /*03a0*/  @!P2 F2FP.BF16.F32.PACK_AB R2, RZ, R11 ;  /* 0x0000000bff02a23e */ /* 0x002fe200000010ff */
[----:B------:R-:W-:Y:S01]  /*03b0*/  @!P0 IMAD.U32 R10, R10, 0x10000, RZ ;  /* 0x000100000a0a8824 */ /* 0x000fe200078e00ff */
[----:B--2---:R-:W-:Y:S01]  /*03c0*/  @!P3 F2FP.BF16.F32.PACK_AB R4, RZ, R12 ;  /* 0x0000000cff04b23e */ /* 0x004fe200000010ff */
[----:B0-----:R-:W-:Y:S06]  /*03d0*/  @P4 BRA `(.L_x_583) ;  /* 0x0000000000284947 */ /* 0x001fec0003800000 */
[----:B------:R-:W0:Y:S01]  /*03e0*/  LDC.64 R6, c[0x0][0x388] ;  /* 0x0000e200ff067b82 */ /* 0x000e220000000a00 */
[----:B------:R-:W-:Y:S01]  /*03f0*/  LEA R9, R3, R0, 0x9 ;  /* 0x0000000003097211 */ /* 0x000fe200078e48ff */
[----:B------:R-:W-:-:S05]  /*0400*/  VIADD R0, R0, 0x80 ;  /* 0x0000008000007836 */ /* 0x000fca0000000000 */
[----:B------:R-:W-:-:S13]  /*0410*/  ISETP.GE.AND P1, PT, R0, R5, PT ;  /* 0x000000050000720c */ /* 0x000fda0003f26270 */
[----:B------:R-:W-:Y:S01]  /*0420*/  @!P1 LEA R11, R3, R0, 0x9 ;  /* 0x00000000030b9211 */ /* 0x000fe200078e48ff */
[----:B------:R-:W-:Y:S02]  /*0430*/  @!P1 VIADD R0, R0, 0x80 ;  /* 0x0000008000009836 */ /* 0x000fe40000000000 */
[----:B0-----:R-:W-:-:S04]  /*0440*/  IMAD.WIDE.U32 R8, R9, 0x2, R6 ;  /* 0x0000000209087825 */ /* 0x001fc800078e0006 */
[----:B------:R-:W-:Y:S01]  /*0450*/  @!P1 IMAD.WIDE.U32 R6, R11, 0x2, R6 ;  /* 0x000000020b069825 */ /* 0x000fe200078e0006 */
[----:B------:R0:W-:Y:S04]  /*0460*/  STG.E.U16 desc[UR4][R8.64], R2 ;  /* 0x0000000208007986 */ /* 0x0001e8000c101504 */
[----:B------:R0:W-:Y:S02]  /*0470*/  @!P1 STG.E.U16 desc[UR4][R6.64], R4 ;  /* 0x0000000406009986 */ /* 0x0001e4000c101504 */
.L_x_583:
[----:B------:R-:W-:Y:S05]  /*0480*/  BSYNC.RECONVERGENT B0 ;  /* 0x0000000000007941 */ /* 0x000fea0003800200 */
.L_x_582:
[----:B0-----:R-:W-:Y:S01]  /*0490*/  @!P0 FMUL.RZ R2, R10, 0.15915493667125701904 ;  /* 0x3e22f9830a028820 */ /* 0x001fe2000040c000 */
[----:B------:R-:W-:-:S05]  /*04a0*/  ISETP.GE.AND P1, PT, R0, R5, PT ;  /* 0x000000050000720c */ /* 0x000fca0003f26270 */
[----:B------:R-:W0:Y:S08]  /*04b0*/  @!P0 MUFU.COS R2, R2 ;  /* 0x0000000200028308 */ /* 0x000e300000000000 */
[----:B------:R-:W-:Y:S05]  /*04c0*/  @P1 EXIT ;  /* 0x000000000000194d */ /* 0x000fea0003800000 */
[----:B------:R-:W1:Y:S01]  /*04d0*/  LDC.64 R4, c[0x0][0x388] ;  /* 0x0000e200ff047b82 */ /* 0x000e620000000a00 */
[----:B0-----:R-:W-:Y:S02]  /*04e0*/  @!P0 F2FP.BF16.F32.PACK_AB R2, RZ, R2 ;  /* 0x00000002ff02823e */ /* 0x001fe400000010ff */
[----:B------:R-:W-:Y:S02]  /*04f0*/  LEA R3, R3, R0, 0x9 ;  /* 0x0000000003037211 */ /* 0x000fe400078e48ff */
[----:B------:R-:W-:-:S03]  /*0500*/  PRMT R0, R2, 0x7610, R0 ;  /* 0x0000761002007816 */ /* 0x000fc60000000000 */
[----:B-1----:R-:W-:-:S05]  /*0510*/  IMAD.WIDE.U32 R2, R3, 0x2, R4 ;  /* 0x0000000203027825 */ /* 0x002fca00078e0004 */
[----:B------:R-:W-:Y:S01]  /*0520*/  STG.E.U16 desc[UR4][R2.64], R0 ;  /* 0x0000000002007986 */ /* 0x000fe2000c101504 */
[----:B------:R-:W-:Y:S05]  /*0530*/  EXIT ;  /* 0x000000000000794d */ /* 0x000fea0003800000 */
.L_x_584:
        /* <DEDUP_REMOVED lines=12> */
.L_x_2656:


//--------------------- .text._ZN2at6native29vectorized_elementwise_kernelILi2EZZZNS0_15cos_kernel_cudaERNS_18TensorIteratorBaseEENKUlvE0_clEvENKUlvE2_clEvEUlN3c108BFloat16EE_St5arrayIPcLm2EEEEviT0_T1_ --------------------------
	.section	.text._ZN2at6native29vectorized_elementwise_kernelILi2EZZZNS0_15cos_kernel_cudaERNS_18TensorIteratorBaseEENKUlvE0_clEvENKUlvE2_clEvEUlN3c108BFloat16EE_St5arrayIPcLm2EEEEviT0_T1_,"ax",@progbits
	.align	128
        .global         _ZN2at6native29vectorized_elementwise_kernelILi2EZZZNS0_15cos_kernel_cudaERNS_18TensorIteratorBaseEENKUlvE0_clEvENKUlvE2_clEvEUlN3c108BFloat16EE_St5arrayIPcLm2EEEEviT0_T1_
        .type           _ZN2at6native29vectorized_elementwise_kernelILi2EZZZNS0_15cos_kernel_cudaERNS_18TensorIteratorBaseEENKUlvE0_clEvENKUlvE2_clEvEUlN3c108BFloat16EE_St5arrayIPcLm2EEEEviT0_T1_,@function
        .size           _ZN2at6native29vectorized_elementwise_kernelILi2EZZZNS0_15cos_kernel_cudaERNS_18TensorIteratorBaseEENKUlvE0_clEvENKUlvE2_clEvEUlN3c108BFloat16EE_St5arrayIPcLm2EEEEviT0_T1_,(.L_x_2657 - _ZN2at6native29vectorized_elementwise_kernelILi2EZZZNS0_15cos_kernel_cudaERNS_18TensorIteratorBaseEENKUlvE0_clEvENKUlvE2_clEvEUlN3c108BFloat16EE_St5arrayIPcLm2EEEEviT0_T1_)
        .other          _ZN2at6native29vectorized_elementwise_kernelILi2EZZZNS0_15cos_kernel_cudaERNS_18TensorIteratorBaseEENKUlvE0_clEvENKUlvE2_clEvEUlN3c108BFloat16EE_St5arrayIPcLm2EEEEviT0_T1_,@"STO_CUDA_ENTRY STV_DEFAULT"
_ZN2at6native29vectorized_elementwise_kernelILi2EZZZNS0_15cos_kernel_cudaERNS_18TensorIteratorBaseEENKUlvE0_clEvENKUlvE2_clEvEUlN3c108BFloat16EE_St5arrayIPcLm2EEEEviT0_T1_:
.text._ZN2at6native29vectorized_elementwise_kernelILi2EZZZNS0_15cos_kernel_cudaERNS_18TensorIteratorBaseEENKUlvE0_clEvENKUlvE2_clEvEUlN3c108BFloat16EE_St5arrayIPcLm2EEEEviT0_T1_:
[----:B------:R-:W-:Y:S01]  /*0000*/  LDC R1, c[0x0][0x37c] ;  /* 0x0000df00ff017b82 */ /* 0x000fe20000000800 */
[----:B------:R-:W0:Y:S01]  /*0010*/  S2R R3, SR_CTAID.X ;  /* 0x0000000000037919 */ /* 0x000e220000002500 */
[----:B------:R-:W1:Y:S01]  /*0020*/  LDCU UR6, c[0x0][0x380] ;  /* 0x00007000ff0677ac */ /* 0x000e620008000800 */
[----:B------:R-:W2:Y:S01]  /*0030*/  LDCU.64 UR4, c[0x0][0x358] ;  /* 0x00006b00ff0477ac */ /* 0x000ea20008000a00 */
[----:B0-----:R-:W-:-:S05]  /*0040*/  IMAD.SHL.U32 R3, R3, 0x400, RZ ;  /* 0x0000040003037824 */ /* 0x001fca00078e00ff */
[----:B-1----:R-:W-:-:S04]  /*0050*/  IADD3 R5, PT, PT, -R3, UR6, RZ ;  /* 0x0000000603057c10 */ /* 0x002fc8000fffe1ff */
[----:B------:R-:W-:-:S13]  /*0060*/  ISETP.GT.U32.AND P0, PT, R5, 0x3ff, PT ;  /* 0x000003ff0500780c */ /* 0x000fda0003f04070 */
[----:B--2---:R-:W-:Y:S05]  /*0070*/  @P0 BRA `(.L_x_585) ;  /* 0x00000008008c0947 */ /* 0x004fea0003800000 */
[----:B------:R-:W0:Y:S01]  /*0080*/  S2R R0, SR_TID.X ;  /* 0x0000000000007919 */ /* 0x000e220000002100 */
[----:B------:R-:W-:Y:S02]  /*0090*/  PRMT R2, RZ, 0x7610, R2 ;  /* 0x00007610ff027816 */ /* 0x000fe40000000002 */
[----:B0-----:R-:W-:Y:S01]  /*00a0*/  ISETP.GE.U32.AND P5, PT, R0, R5, PT ;  /* 0x000000050000720c */ /* 0x001fe20003fa6070 */
[----:B------:R-:W-:-:S12]  /*00b0*/  IMAD.MOV.U32 R4, RZ, RZ, R0 ;  /* 0x000000ffff047224 */ /* 0x000fd800078e0000 */
[----:B------:R-:W-:Y:S01]  /*00c0*/  @!P5 IADD3 R0, PT, PT, R4, 0x80, RZ ;  /* 0x000000800400d810 */ /* 0x000fe20007ffe0ff */
[----:B------:R-:W0:Y:S01]  /*00d0*/  @!P5 LDC.64 R12, c[0x0][0x390] ;  /* 0x0000e400ff0cdb82 */ /* 0x000e220000000a00 */
[----:B------:R-:W-:Y:S02]  /*00e0*/  @!P5 IMAD.IADD R29, R3, 0x1, R4 ;  /* 0x00000001031dd824 */ /* 0x000fe400078e0204 */
[----:B------:R-:W-:-:S13]  /*00f0*/  ISETP.GE.U32.AND P0, PT, R0, R5, PT ;  /* 0x000000050000720c */ /* 0x000fda0003f06070 */
[----:B------:R-:W-:Y:S01]  /*0100*/  @!P0 IMAD.IADD R15, R3, 0x1, R0 ;  /* 0x00000001030f8824 */ /* 0x000fe200078e0200 */
[----:B------:R-:W1:Y:S01]  /*0110*/  @!P0 LDC.64 R18, c[0x0][0x390] ;  /* 0x0000e400ff128b82 */ /* 0x000e620000000a00 */
[----:B------:R-:W-:-:S05]  /*0120*/  @!P0 VIADD R0, R0, 0x80 ;  /* 0x0000008000008836 */ /* 0x000fca0000000000 */
[----:B------:R-:W-:-:S13]  /*0130*/  ISETP.GE.U32.AND P6, PT, R0, R5, PT ;  /* 0x000000050000720c */ /* 0x000fda0003fc6070 */
[----:B------:R-:W-:Y:S01]  /*0140*/  @!P6 IADD3 R17, PT, PT, R3, R0, RZ ;  /* 0x000000000311e210 */ /* 0x000fe20007ffe0ff */
[----:B------:R-:W-:Y:S01]  /*0150*/  @!P6 VIADD R0, R0, 0x80 ;  /* 0x000000800000e836 */ /* 0x000fe20000000000 */
[----:B------:R-:W2:Y:S04]  /*0160*/  @!P6 LDC.64 R10, c[0x0][0x390] ;  /* 0x0000e400ff0aeb82 */ /* 0x000ea80000000a00 */
[----:B------:R-:W-:-:S13]  /*0170*/  ISETP.GE.U32.AND P1, PT, R0, R5, PT ;  /* 0x000000050000720c */ /* 0x000fda0003f26070 */
[----:B------:R-:W-:Y:S01]  /*0180*/  @!P1 IMAD.IADD R28, R3, 0x1, R0 ;  /* 0x00000001031c9824 */ /* 0x000fe200078e0200 */
[----:B------:R-:W-:-:S04]  /*0190*/  @!P1 IADD3 R0, PT, PT, R0, 0x80, RZ ;  /* 0x0000008000009810 */ /* 0x000fc80007ffe0ff */
[----:B------:R-:W-:Y:S01]  /*01a0*/  ISETP.GE.U32.AND P2, PT, R0, R5, PT ;  /* 0x000000050000720c */ /* 0x000fe20003f46070 */
[----:B0-----:R-:W-:Y:S01]  /*01b0*/  @!P5 IMAD.WIDE.U32 R12, R29, 0x2, R12 ;  /* 0x000000021d0cd825 */ /* 0x001fe200078e000c */
[----:B------:R-:W-:-:S03]  /*01c0*/  PRMT R24, RZ, 0x7610, R24 ;  /* 0x00007610ff187816 */ /* 0x000fc60000000018 */
[----:B--2---:R-:W-:Y:S01]  /*01d0*/  @!P6 IMAD.WIDE.U32 R10, R17, 0x2, R10 ;  /* 0x00000002110ae825 */ /* 0x004fe200078e000a */
[----:B------:R-:W-:Y:S01]  /*01e0*/  PRMT R26, RZ, 0x7610, R26 ;  /* 0x00007610ff1a7816 */ /* 0x000fe2000000001a */
[----:B------:R-:W0:Y:S01]  /*01f0*/  @!P1 LDC.64 R16, c[0x0][0x390] ;  /* 0x0000e400ff109b82 */ /* 0x000e220000000a00 */
[----:B------:R-:W2:Y:S04]  /*0200*/  @!P5 LDG.E.U16 R24, desc[UR4][R12.64] ;  /* 0x000000040c18d981 */ /* 0x000ea8000c1e1500 */
[----:B------:R3:W4:Y:S01]  /*0210*/  @!P6 LDG.E.U16 R2, desc[UR4][R10.64] ;  /* 0x000000040a02e981 */ /* 0x000722000c1e1500 */
[----:B------:R-:W-:Y:S02]  /*0220*/  @!P2 IMAD.IADD R27, R3, 0x1, R0 ;  /* 0x00000001031ba824 */ /* 0x000fe400078e0200 */
[----:B------:R-:W-:-:S05]  /*0230*/  @!P2 VIADD R0, R0, 0x80 ;  /* 0x000000800000a836 */ /* 0x000fca0000000000 */
[CC--:B------:R-:W-:Y:S01]  /*0240*/  ISETP.GE.U32.AND P3, PT, R0.reuse, R5.reuse, PT ;  /* 0x000000050000720c */ /* 0x0c0fe20003f66070 */
[----:B-1----:R-:W-:Y:S01]  /*0250*/  @!P0 IMAD.WIDE.U32 R18, R15, 0x2, R18 ;  /* 0x000000020f128825 */ /* 0x002fe200078e0012 */
[----:B---3--:R-:W1:Y:S04]  /*0260*/  @!P2 LDC.64 R10, c[0x0][0x390] ;  /* 0x0000e400ff0aab82 */ /* 0x008e680000000a00 */
[----:B------:R3:W5:Y:S07]  /*0270*/  @!P0 LDG.E.U16 R26, desc[UR4][R18.64] ;  /* 0x00000004121a8981 */ /* 0x00076e000c1e1500 */
[----:B------:R-:W-:Y:S01]  /*0280*/  @!P3 IADD3 R25, PT, PT, R3, R0, RZ ;  /* 0x000000000319b210 */ /* 0x000fe20007ffe0ff */
[----:B------:R-:W-:Y:S01]  /*0290*/  @!P3 VIADD R0, R0, 0x80 ;  /* 0x000000800000b836 */ /* 0x000fe20000000000 */
[----:B------:R-:W1:Y:S04]  /*02a0*/  @!P3 LDC.64 R12, c[0x0][0x390] ;  /* 0x0000e400ff0cbb82 */ /* 0x000e680000000a00 */
[----:B------:R-:W-:-:S13]  /*02b0*/  ISETP.GE.U32.AND P4, PT, R0, R5, PT ;  /* 0x000000050000720c */ /* 0x000fda0003f86070 */
[----:B------:R-:W-:Y:S01]  /*02c0*/  @!P4 IADD3 R29, PT, PT, R3, R0, RZ ;  /* 0x00000000031dc210 */ /* 0x000fe20007ffe0ff */
[----:B------:R-:W-:Y:S01]  /*02d0*/  @!P4 VIADD R0, R0, 0x80 ;  /* 0x000000800000c836 */ /* 0x000fe20000000000 */
[----:B------:R-:W1:Y:S04]  /*02e0*/  @!P4 LDC.64 R14, c[0x0][0x390] ;  /* 0x0000e400ff0ecb82 */ /* 0x000e680000000a00 */
[----:B------:R-:W-:-:S13]  /*02f0*/  ISETP.GE.U32.AND P5, PT, R0, R5, PT ;  /* 0x000000050000720c */ /* 0x000fda0003fa6070 */
[----:B---3--:R-:W3:Y:S01]  /*0300*/  @!P5 LDC.64 R18, c[0x0][0x390] ;  /* 0x0000e400ff12db82 */ /* 0x008ee20000000a00 */
[----:B------:R-:W-:Y:S02]  /*0310*/  @!P5 IMAD.IADD R0, R3, 0x1, R0 ;  /* 0x000000010300d824 */ /* 0x000fe400078e0200 */
[----:B0-----:R-:W-:Y:S01]  /*0320*/  @!P1 IMAD.WIDE.U32 R16, R28, 0x2, R16 ;  /* 0x000000021c109825 */ /* 0x001fe200078e0010 */
[----:B------:R-:W-:-:S03]  /*0330*/  PRMT R28, RZ, 0x7610, R28 ;  /* 0x00007610ff1c7816 */ /* 0x000fc6000000001c */
[----:B-1----:R-:W-:Y:S01]  /*0340*/  @!P3 IMAD.WIDE.U32 R12, R25, 0x2, R12 ;  /* 0x00000002190cb825 */ /* 0x002fe200078e000c */
[----:B------:R-:W-:Y:S02]  /*0350*/  PRMT R25, RZ, 0x7610, R25 ;  /* 0x00007610ff197816 */ /* 0x000fe40000000019 */
[----:B------:R-:W5:Y:S01]  /*0360*/  @!P1 LDG.E.U16 R28, desc[UR4][R16.64] ;  /* 0x00000004101c9981 */ /* 0x000f62000c1e1500 */
[----:B------:R-:W-:Y:S01]  /*0370*/  @!P2 IMAD.WIDE.U32 R10, R27, 0x2, R10 ;  /* 0x000000021b0aa825 */ /* 0x000fe200078e000a */
[----:B------:R-:W-:Y:S02]  /*0380*/  PRMT R27, RZ, 0x7610, R27 ;  /* 0x00007610ff1b7816 */ /* 0x000fe4000000001b */
[----:B------:R-:W5:Y:S01]  /*0390*/  @!P3 LDG.E.U16 R25, desc[UR4][R12.64] ;  /* 0x000000040c19b981 */ /* 0x000f62000c1e1500 */
[----:B------:R-:W-:Y:S01]  /*03a0*/  @!P4 IMAD.WIDE.U32 R14, R29, 0x2, R14 ;  /* 0x000000021d0ec825 */ /* 0x000fe200078e000e */
[----:B------:R-:W-:Y:S02]  /*03b0*/  PRMT R29, RZ, 0x7610, R29 ;  /* 0x00007610ff1d7816 */ /* 0x000fe4000000001d */
[----:B------:R0:W5:Y:S04]  /*03c0*/  @!P2 LDG.E.U16 R27, desc[UR4][R10.64] ;  /* 0x000000040a1ba981 */ /* 0x000168000c1e1500 */
[----:B------:R1:W5:Y:S01]  /*03d0*/  @!P4 LDG.E.U16 R29, desc[UR4][R14.64] ;  /* 0x000000040e1dc981 */ /* 0x000362000c1e1500 */
[----:B---3--:R-:W-:Y:S01]  /*03e0*/  @!P5 IMAD.WIDE.U32 R18, R0, 0x2, R18 ;  /* 0x000000020012d825 */ /* 0x008fe200078e0012 */
[----:B------:R-:W-:-:S06]  /*03f0*/  PRMT R0, RZ, 0x7610, R0 ;  /* 0x00007610ff007816 */ /* 0x000fcc0000000000 */
[----:B------:R-:W3:Y:S01]  /*0400*/  @!P5 LDG.E.U16 R0, desc[UR4][R18.64] ;  /* 0x000000041200d981 */ /* 0x000ee2000c1e1500 */
[----:B0-----:R-:W-:-:S04]  /*0410*/  IADD3 R10, PT, PT, R4, 0x100, RZ ;  /* 0x00000100040a7810 */ /* 0x001fc80007ffe0ff */
[-C--:B------:R-:W-:Y:S02]  /*0420*/  ISETP.GE.U32.AND P5, PT, R10, R5.reuse, PT ;  /* 0x000000050a00720c */ /* 0x080fe40003fa6070 */
[C---:B------:R-:W-:Y:S02]  /*0430*/  ISETP.GE.U32.AND P0, PT, R4.reuse, R5, PT ;  /* 0x000000050400720c */ /* 0x040fe40003f06070 */
[----:B------:R-:W-:-:S04]  /*0440*/  IADD3 R12, PT, PT, R4, 0x180, RZ ;  /* 0x00000180040c7810 */ /* 0x000fc80007ffe0ff */
[----:B------:R-:W-:Y:S01]  /*0450*/  ISETP.GE.U32.AND P2, PT, R12, R5, PT ;  /* 0x000000050c00720c */ /* 0x000fe20003f46070 */
[C---:B------:R-:W-:Y:S01]  /*0460*/  VIADD R12, R4.reuse, 0x200 ;  /* 0x00000200040c7836 */ /* 0x040fe20000000000 */
[C---:B-1----:R-:W-:Y:S01]  /*0470*/  IADD3 R14, PT, PT, R4.reuse, 0x280, RZ ;  /* 0x00000280040e7810 */ /* 0x042fe20007ffe0ff */
[----:B------:R-:W-:-:S03]  /*0480*/  VIADD R16, R4, 0x380 ;  /* 0x0000038004107836 */ /* 0x000fc60000000000 */
[-C--:B------:R-:W-:Y:S02]  /*0490*/  ISETP.GE.U32.AND P3, PT, R12, R5.reuse, PT ;  /* 0x000000050c00720c */ /* 0x080fe40003f66070 */
[----:B------:R-:W-:Y:S01]  /*04a0*/  ISETP.GE.U32.AND P4, PT, R14, R5, PT ;  /* 0x000000050e00720c */ /* 0x000fe20003f86070 */
[----:B------:R-:W-:-:S05]  /*04b0*/  VIADD R14, R4, 0x300 ;  /* 0x00000300040e7836 */ /* 0x000fca0000000000 */
[----:B------:R-:W-:Y:S01]  /*04c0*/  ISETP.GE.U32.AND P6, PT, R14, R5, PT ;  /* 0x000000050e00720c */ /* 0x000fe20003fc6070 */
[----:B------:R-:W-:Y:S01]  /*04d0*/  @!P0 IMAD.IADD R17, R3, 0x1, R4 ;  /* 0x0000000103118824 */ /* 0x000fe200078e0204 */
[----:B------:R-:W-:Y:S04]  /*04e0*/  BSSY.RECONVERGENT B0, `(.L_x_586) ;  /* 0x0000054000007945 */ /* 0x000fe80003800200 */
[----:B------:R-:W-:Y:S01]  /*04f0*/  BSSY.RELIABLE B1, `(.L_x_587) ;  /* 0x000004c000017945 */ /* 0x000fe20003800100 */
[----:B----4-:R-:W-:-:S04]  /*0500*/  @!P5 IMAD.U32 R10, R2, 0x10000, RZ ;  /* 0x00010000020ad824 */ /* 0x010fc800078e00ff */
[----:B------:R-:W-:-:S06]  /*0510*/  @!P5 FMUL.RZ R10, R10, 0.15915493667125701904 ;  /* 0x3e22f9830a0ad820 */ /* 0x000fcc000040c000 */
[----:B------:R-:W0:Y:S01]  /*0520*/  @!P5 MUFU.COS R10, R10 ;  /* 0x0000000a000ad308 */ /* 0x000e220000000000 */
[----:B--2---:R-:W-:-:S04]  /*0530*/  @!P0 IMAD.U32 R24, R24, 0x10000, RZ ;  /* 0x0001000018188824 */ /* 0x004fc800078e00ff */
[----:B------:R-:W-:Y:S01]  /*0540*/  @!P0 FMUL.RZ R24, R24, 0.15915493667125701904 ;  /* 0x3e22f98318188820 */ /* 0x000fe2000040c000 */
[----:B------:R-:W-:-:S03]  /*0550*/  VIADD R2, R4, 0x80 ;  /* 0x0000008004027836 */ /* 0x000fc60000000000 */
[----:B------:R-:W1:Y:S02]  /*0560*/  @!P0 MUFU.COS R12, R24 ;  /* 0x00000018000c8308 */ /* 0x000e640000000000 */
[-C--:B------:R-:W-:Y:S02]  /*0570*/  ISETP.GE.U32.AND P1, PT, R2, R5.reuse, PT ;  /* 0x000000050200720c */ /* 0x080fe40003f26070 */
[----:B0-----:R-:W-:Y:S02]  /*0580*/  @!P5 F2FP.BF16.F32.PACK_AB R6, RZ, R10 ;  /* 0x0000000aff06d23e */ /* 0x001fe400000010ff */
[----:B------:R-:W0:Y:S01]  /*0590*/  @!P0 LDC.64 R10, c[0x0][0x388] ;  /* 0x0000e200ff0a8b82 */ /* 0x000e220000000a00 */
[----:B------:R-:W-:-:S08]  /*05a0*/  ISETP.GE.U32.AND P5, PT, R16, R5, PT ;  /* 0x000000051000720c */ /* 0x000fd00003fa6070 */
[----:B-----5:R-:W-:Y:S01]  /*05b0*/  @!P1 IMAD.U32 R26, R26, 0x10000, RZ ;  /* 0x000100001a1a9824 */ /* 0x020fe200078e00ff */
[----:B-1----:R-:W-:-:S03]  /*05c0*/  @!P0 F2FP.BF16.F32.PACK_AB R23, RZ, R12 ;  /* 0x0000000cff17823e */ /* 0x002fc600000010ff */
[----:B------:R-:W-:Y:S01]  /*05d0*/  @!P1 FMUL.RZ R13, R26, 0.15915493667125701904 ;  /* 0x3e22f9831a0d9820 */ /* 0x000fe2000040c000 */
[----:B------:R-:W-:-:S05]  /*05e0*/  @!P0 IMAD.MOV.U32 R4, RZ, RZ, R2 ;  /* 0x000000ffff048224 */ /* 0x000fca00078e0002 */
[----:B------:R-:W1:Y:S01]  /*05f0*/  @!P1 MUFU.COS R13, R13 ;  /* 0x0000000d000d9308 */ /* 0x000e620000000000 */
[----:B0-----:R-:W-:Y:S01]  /*0600*/  @!P0 IMAD.WIDE.U32 R10, R17, 0x2, R10 ;  /* 0x00000002110a8825 */ /* 0x001fe200078e000a */
[----:B------:R-:W-:Y:S02]  /*0610*/  @!P2 SHF.L.U32 R28, R28, 0x10, RZ ;  /* 0x000000101c1ca819 */ /* 0x000fe400000006ff */
[----:B------:R-:W-:Y:S01]  /*0620*/  @!P4 SHF.L.U32 R25, R25, 0x10, RZ ;  /* 0x000000101919c819 */ /* 0x000fe200000006ff */
[----:B------:R-:W-:Y:S02]  /*0630*/  @!P3 IMAD.U32 R27, R27, 0x10000, RZ ;  /* 0x000100001b1bb824 */ /* 0x000fe400078e00ff */
[----:B------:R-:W-:Y:S02]  /*0640*/  @!P2 FMUL.RZ R14, R28, 0.15915493667125701904 ;  /* 0x3e22f9831c0ea820 */ /* 0x000fe4000040c000 */
[----:B------:R-:W-:Y:S01]  /*0650*/  @!P4 FMUL.RZ R16, R25, 0.15915493667125701904 ;  /* 0x3e22f9831910c820 */ /* 0x000fe2000040c000 */
[----:B------:R-:W-:-:S02]  /*0660*/  @!P6 IMAD.U32 R29, R29, 0x10000, RZ ;  /* 0x000100001d1de824 */ /* 0x000fc400078e00ff */
[----:B------:R-:W-:Y:S01]  /*0670*/  @!P3 FMUL.RZ R15, R27, 0.15915493667125701904 ;  /* 0x3e22f9831b0fb820 */ /* 0x000fe2000040c000 */
[----:B---3--:R-:W-:Y:S01]  /*0680*/  @!P5 SHF.L.U32 R12, R0, 0x10, RZ ;  /* 0x00000010000cd819 */ /* 0x008fe200000006ff */
[----:B------:R-:W-:-:S04]  /*0690*/  @!P6 FMUL.RZ R29, R29, 0.15915493667125701904 ;  /* 0x3e22f9831d1de820 */ /* 0x000fc8000040c000 */
[----:B------:R-:W-:Y:S01]  /*06a0*/  @!P5 FMUL.RZ R12, R12, 0.15915493667125701904 ;  /* 0x3e22f9830c0cd820 */ /* 0x000fe2000040c000 */
[----:B------:R-:W0:Y:S01]  /*06b0*/  @!P2 MUFU.COS R14, R14 ;  /* 0x0000000e000ea308 */ /* 0x000e220000000000 */
[----:B------:R2:W-:Y:S01]  /*06c0*/  @!P0 STG.E.U16 desc[UR4][R10.64], R23 ;  /* 0x000000170a008986 */ /* 0x0005e2000c101504 */
[----:B------:R-:W-:-:S06]  /*06d0*/  ISETP.GE.U32.AND P0, PT, R4, R5, PT ;  /* 0x000000050400720c */ /* 0x000fcc0003f06070 */
[----:B------:R-:W3:Y:S08]  /*06e0*/  @!P3 MUFU.COS R15, R15 ;  /* 0x0000000f000fb308 */ /* 0x000ef00000000000 */
[----:B------:R-:W4:Y:S08]  /*06f0*/  @!P4 MUFU.COS R16, R16 ;  /* 0x000000100010c308 */ /* 0x000f300000000000 */
[----:B------:R-:W5:Y:S08]  /*0700*/  @!P6 MUFU.COS R0, R29 ;  /* 0x0000001d0000e308 */ /* 0x000f700000000000 */
[----:B------:R-:W2:Y:S01]  /*0710*/  @!P5 MUFU.COS R12, R12 ;  /* 0x0000000c000cd308 */ /* 0x000ea20000000000 */
[----:B-1----:R-:W-:-:S02]  /*0720*/  @!P1 F2FP.BF16.F32.PACK_AB R7, RZ, R13 ;  /* 0x0000000dff07923e */ /* 0x002fc400000010ff */
[----:B0-----:R-:W-:Y:S02]  /*0730*/  @!P2 F2FP.BF16.F32.PACK_AB R8, RZ, R14 ;  /* 0x0000000eff08a23e */ /* 0x001fe400000010ff */
[----:B---3--:R-:W-:Y:S02]  /*0740*/  @!P3 F2FP.BF16.F32.PACK_AB R9, RZ, R15 ;  /* 0x0000000fff09b23e */ /* 0x008fe400000010ff */
[----:B----4-:R-:W-:Y:S02]  /*0750*/  @!P4 F2FP.BF16.F32.PACK_AB R20, RZ, R16 ;  /* 0x00000010ff14c23e */ /* 0x010fe400000010ff */
[----:B-----5:R-:W-:Y:S02]  /*0760*/  @!P6 F2FP.BF16.F32.PACK_AB R21, RZ, R0 ;  /* 0x00000000ff15e23e */ /* 0x020fe400000010ff */
[----:B--2---:R-:W-:Y:S01]  /*0770*/  @!P5 F2FP.BF16.F32.PACK_AB R22, RZ, R12 ;  /* 0x0000000cff16d23e */ /* 0x004fe200000010ff */
[----:B------:R-:W-:Y:S06]  /*0780*/  @P0 BRA `(.L_x_588) ;  /* 0x0000000000300947 */ /* 0x000fec0003800000 */
[----:B------:R-:W0:Y:S01]  /*0790*/  LDC.64 R10, c[0x0][0x388] ;  /* 0x0000e200ff0a7b82 */ /* 0x000e220000000a00 */
[----:B------:R-:W-:Y:S01]  /*07a0*/  IADD3 R13, PT, PT, R3, R4, RZ ;  /* 0x00000004030d7210 */ /* 0x000fe20007ffe0ff */
[----:B------:R-:W-:-:S05]  /*07b0*/  VIADD R4, R4, 0x80 ;  /* 0x0000008004047836 */ /* 0x000fca0000000000 */
[----:B------:R-:W-:Y:S01]  /*07c0*/  ISETP.GE.U32.AND P0, PT, R4, R5, PT ;  /* 0x000000050400720c */ /* 0x000fe20003f06070 */
[----:B0-----:R-:W-:-:S05]  /*07d0*/  IMAD.WIDE.U32 R10, R13, 0x2, R10 ;  /* 0x000000020d0a7825 */ /* 0x001fca00078e000a */
[----:B------:R0:W-:Y:S07]  /*07e0*/  STG.E.U16 desc[UR4][R10.64], R7 ;  /* 0x000000070a007986 */ /* 0x0001ee000c101504 */
[----:B------:R-:W-:Y:S05]  /*07f0*/  @P0 BRA `(.L_x_589) ;  /* 0x0000000000300947 */ /* 0x000fea0003800000 */
[----:B0-----:R-:W0:Y:S01]  /*0800*/  LDC.64 R10, c[0x0][0x388] ;  /* 0x0000e200ff0a7b82 */ /* 0x001e220000000a00 */
[----:B------:R-:W-:Y:S01]  /*0810*/  IADD3 R7, PT, PT, R3, R4, RZ ;  /* 0x0000000403077210 */ /* 0x000fe20007ffe0ff */
[----:B------:R-:W-:-:S04]  /*0820*/  VIADD R4, R4, 0x80 ;  /* 0x0000008004047836 */ /* 0x000fc80000000000 */
[----:B0-----:R-:W-:-:S05]  /*0830*/  IMAD.WIDE.U32 R10, R7, 0x2, R10 ;  /* 0x00000002070a7825 */ /* 0x001fca00078e000a */
[----:B------:R0:W-:Y:S02]  /*0840*/  STG.E.U16 desc[UR4][R10.64], R6 ;  /* 0x000000060a007986 */ /* 0x0001e4000c101504 */
.L_x_588:
[----:B------:R-:W-:-:S13]  /*0850*/  ISETP.GE.U32.AND P0, PT, R4, R5, PT ;  /* 0x000000050400720c */ /* 0x000fda0003f06070 */
[----:B------:R-:W-:Y:S05]  /*0860*/  @P0 BRA `(.L_x_590) ;  /* 0x0000000000300947 */ /* 0x000fea0003800000 */
[----:B0-----:R-:W0:Y:S01]  /*0870*/  LDC.64 R6, c[0x0][0x388] ;  /* 0x0000e200ff067b82 */ /* 0x001e220000000a00 */
[----:B------:R-:W-:Y:S01]  /*0880*/  IADD3 R11, PT, PT, R3, R4, RZ ;  /* 0x00000004030b7210 */ /* 0x000fe20007ffe0ff */
[----:B------:R-:W-:-:S04]  /*0890*/  VIADD R4, R4, 0x80 ;  /* 0x0000008004047836 */ /* 0x000fc80000000000 */
[----:B0-----:R-:W-:-:S05]  /*08a0*/  IMAD.WIDE.U32 R6, R11, 0x2, R6 ;  /* 0x000000020b067825 */ /* 0x001fca00078e0006 */
[----:B------:R1:W-:Y:S02]  /*08b0*/  STG.E.U16 desc[UR4][R6.64], R8 ;  /* 0x0000000806007986 */ /* 0x0003e4000c101504 */
.L_x_589:
[----:B------:R-:W-:-:S13]  /*08c0*/  ISETP.GE.U32.AND P0, PT, R4, R5, PT ;  /* 0x000000050400720c */ /* 0x000fda0003f06070 */
[----:B------:R-:W-:Y:S05]  /*08d0*/  @P0 BRA `(.L_x_591) ;  /* 0x0000000000340947 */ /* 0x000fea0003800000 */
[----:B01----:R-:W0:Y:S01]  /*08e0*/  LDC.64 R6, c[0x0][0x388] ;  /* 0x0000e200ff067b82 */ /* 0x003e220000000a00 */
[----:B------:R-:W-:Y:S01]  /*08f0*/  IADD3 R11, PT, PT, R3, R4, RZ ;  /* 0x00000004030b7210 */ /* 0x000fe20007ffe0ff */
[----:B------:R-:W-:-:S04]  /*0900*/  VIADD R4, R4, 0x80 ;  /* 0x0000008004047836 */ /* 0x000fc80000000000 */
[----:B0-----:R-:W-:-:S05]  /*0910*/  IMAD.WIDE.U32 R6, R11, 0x2, R6 ;  /* 0x000000020b067825 */ /* 0x001fca00078e0006 */
[----:B------:R1:W-:Y:S02]  /*0920*/  STG.E.U16 desc[UR4][R6.64], R9 ;  /* 0x0000000906007986 */ /* 0x0003e4000c101504 */
.L_x_590:
[----:B------:R-:W-:-:S13]  /*0930*/  ISETP.GE.U32.AND P0, PT, R4, R5, PT ;  /* 0x000000050400720c */ /* 0x000fda0003f06070 */
[----:B------:R-:W-:Y:S05]  /*0940*/  @P0 BREAK.RELIABLE B1 ;  /* 0x0000000000010942 */ /* 0x000fea0003800100 */
[----:B------:R-:W-:Y:S05]  /*0950*/  @P0 BRA `(.L_x_592) ;  /* 0x0000000000300947 */ /* 0x000fea0003800000 */
[----:B01----:R-:W0:Y:S01]  /*0960*/  LDC.64 R6, c[0x0][0x388] ;  /* 0x0000e200ff067b82 */ /* 0x003e220000000a00 */
[----:B------:R-:W-:Y:S01]  /*0970*/  IADD3 R9, PT, PT, R3, R4, RZ ;  /* 0x0000000403097210 */ /* 0x000fe20007ffe0ff */
[----:B------:R-:W-:-:S04]  /*0980*/  VIADD R4, R4, 0x80 ;  /* 0x0000008004047836 */ /* 0x000fc80000000000 */
[----:B0-----:R-:W-:-:S05]  /*0990*/  IMAD.WIDE.U32 R6, R9, 0x2, R6 ;  /* 0x0000000209067825 */ /* 0x001fca00078e0006 */
[----:B------:R2:W-:Y:S02]  /*09a0*/  STG.E.U16 desc[UR4][R6.64], R20 ;  /* 0x0000001406007986 */ /* 0x0005e4000c101504 */
.L_x_591:
[----:B------:R-:W-:Y:S05]  /*09b0*/  BSYNC.RELIABLE B1 ;  /* 0x0000000000017941 */ /* 0x000fea0003800100 */
.L_x_587:
[----:B------:R-:W-:-:S13]  /*09c0*/  ISETP.GE.U32.AND P0, PT, R4, R5, PT ;  /* 0x000000050400720c */ /* 0x000fda0003f06070 */
[----:B012---:R-:W0:Y:S01]  /*09d0*/  @!P0 LDC.64 R6, c[0x0][0x388] ;  /* 0x0000e200ff068b82 */ /* 0x007e220000000a00 */
[----:B------:R-:W-:Y:S01]  /*09e0*/  @!P0 IADD3 R9, PT, PT, R3, R4, RZ ;  /* 0x0000000403098210 */ /* 0x000fe20007ffe0ff */
[----:B------:R-:W-:-:S04]  /*09f0*/  @!P0 VIADD R4, R4, 0x80 ;  /* 0x0000008004048836 */ /* 0x000fc80000000000 */
[----:B0-----:R-:W-:-:S05]  /*0a00*/  @!P0 IMAD.WIDE.U32 R6, R9, 0x2, R6 ;  /* 0x0000000209068825 */ /* 0x001fca00078e0006 */
[----:B------:R2:W-:Y:S02]  /*0a10*/  @!P0 STG.E.U16 desc[UR4][R6.64], R21 ;  /* 0x0000001506008986 */ /* 0x0005e4000c101504 */
.L_x_592:
[----:B------:R-:W-:Y:S05]  /*0a20*/  BSYNC.RECONVERGENT B0 ;  /* 0x0000000000007941 */ /* 0x000fea0003800200 */
.L_x_586:
[----:B------:R-:W-:Y:S05]  /*0a30*/  WARPSYNC.ALL ;  /* 0x0000000000007948 */ /* 0x000fea0003800000 */
[----:B------:R-:W-:-:S13]  /*0a40*/  ISETP.GE.U32.AND P0, PT, R4, R5, PT ;  /* 0x000000050400720c */ /* 0x000fda0003f06070 */
[----:B------:R-:W-:Y:S05]  /*0a50*/  @P0 EXIT ;  /* 0x000000000000094d */ /* 0x000fea0003800000 */
[----:B012---:R-:W0:Y:S01]  /*0a60*/  LDC.64 R6, c[0x0][0x388] ;  /* 0x0000e200ff067b82 */ /* 0x007e220000000a00 */
[----:B------:R-:W-:-:S05]  /*0a70*/  IADD3 R3, PT, PT, R3, R4, RZ ;  /* 0x0000000403037210 */ /* 0x000fca0007ffe0ff */
[----:B0-----:R-:W-:-:S05]  /*0a80*/  IMAD.WIDE.U32 R2, R3, 0x2, R6 ;  /* 0x0000000203027825 */ /* 0x001fca00078e0006 */
[----:B------:R-:W-:Y:S01]  /*0a90*/  STG.E.U16 desc[UR4][R2.64], R22 ;  /* 0x0000001602007986 */ /* 0x000fe2000c101504 */
[----:B------:R-:W-:Y:S05]  /*0aa0*/  EXIT ;  /* 0x000000000000794d */ /* 0x000fea0003800000 */
.L_x_585:
[----:B------:R-:W0:Y:S01]  /*0ab0*/  S2R R0, SR_TID.X ;  /* 0x0000000000007919 */ /* 0x000e220000002100 */
[----:B------:R-:W1:Y:S02]  /*0ac0*/  LDC.64 R4, c[0x0][0x390] ;  /* 0x0000e400ff047b82 */ /* 0x000e640000000a00 */
[----:B-1----:R-:W-:-:S04]  /*0ad0*/  IMAD.WIDE.U32 R4, R3, 0x2, R4 ;  /* 0x0000000203047825 */ /* 0x002fc800078e0004 */
[----:B0-----:R-:W-:-:S05]  /*0ae0*/  IMAD.WIDE.U32 R4, R0, 0x4, R4 ;  /* 0x0000000400047825 */ /* 0x001fca00078e0004 */
[----:B------:R-:W2:Y:S04]  /*0af0*/  LDG.E R8, desc[UR4][R4.64] ;  /* 0x0000000404087981 */ /* 0x000ea8000c1e1900 */
[----:B------:R-:W3:Y:S04]  /*0b00*/  LDG.E R10, desc[UR4][R4.64+0x400] ;  /* 0x00040004040a7981 */ /* 0x000ee8000c1e1900 */
[----:B------:R-:W4:Y:S04]  /*0b10*/  LDG.E R11, desc[UR4][R4.64+0x600] ;  /* 0x00060004040b7981 */ /* 0x000f28000c1e1900 */
[----:B------:R0:W5:Y:S01]  /*0b20*/  LDG.E R9, desc[UR4][R4.64+0x200] ;  /* 0x0002000404097981 */ /* 0x000162000c1e1900 */
[C---:B--2---:R-:W-:Y:S01]  /*0b30*/  IMAD.U32 R2, R8.reuse, 0x10000, RZ ;  /* 0x0001000008027824 */ /* 0x044fe200078e00ff */
[----:B------:R-:W-:Y:S01]  /*0b40*/  PRMT R8, R8, 0x7632, R8 ;  /* 0x0000763208087816 */ /* 0x000fe20000000008 */
[----:B---3--:R-:W-:-:S04]  /*0b50*/  IMAD.U32 R7, R10, 0x10000, RZ ;  /* 0x000100000a077824 */ /* 0x008fc800078e00ff */
[----:B0-----:R-:W-:Y:S01]  /*0b60*/  IMAD.U32 R4, R8, 0x10000, RZ ;  /* 0x0001000008047824 */ /* 0x001fe200078e00ff */
[----:B------:R-:W-:Y:S02]  /*0b70*/  PRMT R10, R10, 0x7632, R10 ;  /* 0x000076320a0a7816 */ /* 0x000fe4000000000a */
[C---:B----4-:R-:W-:Y:S01]  /*0b80*/  SHF.L.U32 R12, R11.reuse, 0x10, RZ ;  /* 0x000000100b0c7819 */ /* 0x050fe200000006ff */
[----:B------:R-:W-:Y:S01]  /*0b90*/  FMUL.RZ R14, R4, 0.15915493667125701904 ;  /* 0x3e22f983040e7820 */ /* 0x000fe2000040c000 */
[----:B------:R-:W-:Y:S01]  /*0ba0*/  PRMT R11, R11, 0x7632, R11 ;  /* 0x000076320b0b7816 */ /* 0x000fe2000000000b */
[----:B------:R-:W0:Y:S01]  /*0bb0*/  LDC.64 R4, c[0x0][0x388] ;  /* 0x0000e200ff047b82 */ /* 0x000e220000000a00 */
[C---:B-----5:R-:W-:Y:S02]  /*0bc0*/  SHF.L.U32 R6, R9.reuse, 0x10, RZ ;  /* 0x0000001009067819 */ /* 0x060fe400000006ff */
[----:B------:R-:W-:Y:S01]  /*0bd0*/  PRMT R9, R9, 0x7632, R9 ;  /* 0x0000763209097816 */ /* 0x000fe20000000009 */
[----:B------:R-:W-:Y:S01]  /*0be0*/  FMUL.RZ R15, R12, 0.15915493667125701904 ;  /* 0x3e22f9830c0f7820 */ /* 0x000fe2000040c000 */
[----:B------:R-:W-:Y:S01]  /*0bf0*/  IMAD.U32 R10, R10, 0x10000, RZ ;  /* 0x000100000a0a7824 */ /* 0x000fe200078e00ff */
[----:B------:R-:W-:-:S02]  /*0c00*/  SHF.L.U32 R11, R11, 0x10, RZ ;  /* 0x000000100b0b7819 */ /* 0x000fc400000006ff */
[----:B------:R-:W-:Y:S01]  /*0c10*/  SHF.L.U32 R12, R9, 0x10, RZ ;  /* 0x00000010090c7819 */ /* 0x000fe200000006ff */
[----:B------:R-:W-:Y:S01]  /*0c20*/  FMUL.RZ R2, R2, 0.15915493667125701904 ;  /* 0x3e22f98302027820 */ /* 0x000fe2000040c000 */
[----:B------:R-:W-:Y:S01]  /*0c30*/  FMUL.RZ R6, R6, 0.15915493667125701904 ;  /* 0x3e22f98306067820 */ /* 0x000fe2000040c000 */
[----:B------:R-:W-:Y:S01]  /*0c40*/  FMUL.RZ R7, R7, 0.15915493667125701904 ;  /* 0x3e22f98307077820 */ /* 0x000fe2000040c000 */
[----:B------:R-:W-:Y:S01]  /*0c50*/  FMUL.RZ R10, R10, 0.15915493667125701904 ;  /* 0x3e22f9830a0a7820 */ /* 0x000fe2000040c000 */
[----:B------:R1:W-:Y:S01]  /*0c60*/  MUFU.COS R8, R15 ;  /* 0x0000000f00087308 */ /* 0x0003e20000000000 */
[----:B------:R-:W-:Y:S01]  /*0c70*/  FMUL.RZ R12, R12, 0.15915493667125701904 ;  /* 0x3e22f9830c0c7820 */ /* 0x000fe2000040c000 */
[----:B-1----:R-:W-:-:S06]  /*0c80*/  FMUL.RZ R15, R11, 0.15915493667125701904 ;  /* 0x3e22f9830b0f7820 */ /* 0x002fcc000040c000 */
[----:B------:R-:W-:Y:S08]  /*0c90*/  MUFU.COS R2, R2 ;  /* 0x0000000200027308 */ /* 0x000ff00000000000 */
[----:B------:R-:W-:Y:S08]  /*0ca0*/  MUFU.COS R6, R6 ;  /* 0x0000000600067308 */ /* 0x000ff00000000000 */
[----:B------:R-:W-:Y:S08]  /*0cb0*/  MUFU.COS R7, R7 ;  /* 0x0000000700077308 */ /* 0x000ff00000000000 */
[----:B------:R-:W1:Y:S08]  /*0cc0*/  MUFU.COS R9, R14 ;  /* 0x0000000e00097308 */ /* 0x000e700000000000 */
[----:B------:R-:W2:Y:S08]  /*0cd0*/  MUFU.COS R13, R12 ;  /* 0x0000000c000d7308 */ /* 0x000eb00000000000 */
[----:B------:R-:W3:Y:S08]  /*0ce0*/  MUFU.COS R10, R10 ;  /* 0x0000000a000a7308 */ /* 0x000ef00000000000 */
[----:B------:R-:W4:Y:S01]  /*0cf0*/  MUFU.COS R11, R15 ;  /* 0x0000000f000b7308 */ /* 0x000f220000000000 */
[----:B0-----:R-:W-:Y:S01]  /*0d00*/  IMAD.WIDE.U32 R4, R3, 0x2, R4 ;  /* 0x0000000203047825 */ /* 0x001fe200078e0004 */
[----:B-1----:R-:W-:-:S02]  /*0d10*/  F2FP.BF16.F32.PACK_AB R9, R9, R2 ;  /* 0x000000020909723e */ /* 0x002fc400000010ff */
[----:B--2---:R-:W-:Y:S01]  /*0d20*/  F2FP.BF16.F32.PACK_AB R13, R13, R6 ;  /* 0x000000060d0d723e */ /* 0x004fe200000010ff */
[----:B------:R-:W-:Y:S01]  /*0d30*/  IMAD.WIDE.U32 R4, R0, 0x4, R4 ;  /* 0x0000000400047825 */ /* 0x000fe200078e0004 */
[----:B---3--:R-:W-:-:S04]  /*0d40*/  F2FP.BF16.F32.PACK_AB R7, R10, R7 ;  /* 0x000000070a07723e */ /* 0x008fc800000010ff */
[----:B------:R-:W-:Y:S01]  /*0d50*/  STG.E desc[UR4][R4.64], R9 ;  /* 0x0000000904007986 */ /* 0x000fe2000c101904 */
[----:B----4-:R-:W-:-:S03]  /*0d60*/  F2FP.BF16.F32.PACK_AB R11, R11, R8 ;  /* 0x000000080b0b723e */ /* 0x010fc600000010ff */
[----:B------:R-:W-:Y:S04]  /*0d70*/  STG.E desc[UR4][R4.64+0x200], R13 ;  /* 0x0002000d04007986 */ /* 0x000fe8000c101904 */
[----:B------:R-:W-:Y:S04]  /*0d80*/  STG.E desc[UR4][R4.64+0x400], R7 ;  /* 0x0004000704007986 */ /* 0x000fe8000c101904 */
[----:B------:R-:W-:Y:S01]  /*0d90*/  STG.E desc[UR4][R4.64+0x600], R11 ;  /* 0x0006000b04007986 */ /* 0x000fe2000c101904 */
[----:B------:R-:W-:Y:S05]  /*0da0*/  EXIT ;  /* 0x000000000000794d */ /* 0x000fea0003800000 */
.L_x_593:
        /* <DEDUP_REMOVED lines=13> */
.L_x_2657:


//--------------------- .text._ZN2at6native29vectorized_elementwise_kernelILi4EZZZNS0_15cos_kernel_cudaERNS_18TensorIteratorBaseEENKUlvE0_clEvENKUlvE2_clEvEUlN3c108BFloat16EE_St5arrayIPcLm2EEEEviT0_T1_ --------------------------
	.section	.text._ZN2at6native29vectorized_elementwise_kernelILi4EZZZNS0_15cos_kernel_cudaERNS_18TensorIteratorBaseEENKUlvE0_clEvENKUlvE2_clEvEUlN3c108BFloat16EE_St5arrayIPcLm2EEEEviT0_T1_,"ax",@progbits
	.align	128
        .global         _ZN2at6native29vectorized_elementwise_kernelILi4EZZZNS0_15cos_kernel_cudaERNS_18TensorIteratorBaseEENKUlvE0_clEvENKUlvE2_clEvEUlN3c108BFloat16EE_St5arrayIPcLm2EEEEviT0_T1_
        .type           _ZN2at6native29vectorized_elementwise_kernelILi4EZZZNS0_15cos_kernel_cudaERNS_18TensorIteratorBaseEENKUlvE0_clEvENKUlvE2_clEvEUlN3c108BFloat16EE_St5arrayIPcLm2EEEEviT0_T1_,@function
        .size           _ZN2at6native29vectorized_elementwise_kernelILi4EZZZNS0_15cos_kernel_cudaERNS_18TensorIteratorBaseEENKUlvE0_clEvENKUlvE2_clEvEUlN3c108BFloat16EE_St5arrayIPcLm2EEEEviT0_T1_,(.L_x_2658 - _ZN2at6native29vectorized_elementwise_kernelILi4EZZZNS0_15cos_kernel_cudaERNS_18TensorIteratorBaseEENKUlvE0_clEvENKUlvE2_clEvEUlN3c108BFloat16EE_St5arrayIPcLm2EEEEviT0_T1_)
        .other          _ZN2at6native29vectorized_elementwise_kernelILi4EZZZNS0_15cos_kernel_cudaERNS_18TensorIteratorBaseEENKUlvE0_clEvENKUlvE2_clEvEUlN3c108BFloat16EE_St5arrayIPcLm2EEEEviT0_T1_,@"STO_CUDA_ENTRY STV_DEFAULT"
_ZN2at6native29vectorized_elementwise_kernelILi4EZZZNS0_15cos_kernel_cudaERNS_18TensorIteratorBaseEENKUlvE0_clEvENKUlvE2_clEvEUlN3c108BFloat16EE_St5arrayIPcLm2EEEEviT0_T1_:
.text._ZN2at6native29vectorized_elementwise_kernelILi4EZZZNS0_15cos_kernel_cudaERNS_18TensorIteratorBaseEENKUlvE0_clEvENKUlvE2_clEvEUlN3c108BFloat16EE_St5arrayIPcLm2EEEEviT0_T1_:
        /* <DEDUP_REMOVED lines=133> */
.L_x_597:
[----:B------:R-:W-:-:S13]  /*0850*/  ISETP.GE.U32.AND P0, PT, R4, R5, PT ;  /* 0x000000050400720c */ /* 0x000fda0003f06070 */
[----:B------:R-:W-:Y:S05]  /*0860*/  @P0 BRA `(.L_x_599) ;  /* 0x0000000000300947 */ /* 0x000fea0003800000 */
[----:B0-----:R-:W0:Y:S01]  /*0870*/  LDC.64 R6, c[0x0][0x388] ;  /* 0x0000e200ff067b82 */ /* 0x001e220000000a00 */
[----:B------:R-:W-:Y:S01]  /*0880*/  IADD3 R11, PT, PT, R3, R4, RZ ;  /* 0x00000004030b7210 */ /* 0x000fe20007ffe0ff */
[----:B------:R-:W-:-:S04]  /*0890*/  VIADD R4, R4, 0x80 ;  /* 0x0000008004047836 */ /* 0x000fc80000000000 */
[----:B0-----:R-:W-:-:S05]  /*08a0*/  IMAD.WIDE.U32 R6, R11, 0x2, R6 ;  /* 0x000000020b067825 */ /* 0x001fca00078e0006 */
[----:B------:R1:W-:Y:S02]  /*08b0*/  STG.E.U16 desc[UR4][R6.64], R8 ;  /* 0x0000000806007986 */ /* 0x0003e4000c101504 */
.L_x_598:
[----:B------:R-:W-:-:S13]  /*08c0*/  ISETP.GE.U32.AND P0, PT, R4, R5, PT ;  /* 0x000000050400720c */ /* 0x000fda0003f06070 */
[----:B------:R-:W-:Y:S05]  /*08d0*/  @P0 BRA `(.L_x_600) ;  /* 0x0000000000340947 */ /* 0x000fea0003800000 */
[----:B01----:R-:W0:Y:S01]  /*08e0*/  LDC.64 R6, c[0x0][0x388] ;  /* 0x0000e200ff067b82 */ /* 0x003e220000000a00 */
[----:B------:R-:W-:Y:S01]  /*08f0*/  IADD3 R11, PT, PT, R3, R4, RZ ;  /* 0x00000004030b7210 */ /* 0x000fe20007ffe0ff */
[----:B------:R-:W-:-:S04]  /*0900*/  VIADD R4, R4, 0x80 ;  /* 0x0000008004047836 */ /* 0x000fc80000000000 */
[----:B0-----:R-:W-:-:S05]  /*0910*/  IMAD.WIDE.U32 R6, R11, 0x2, R6 ;  /* 0x000000020b067825 */ /* 0x001fca00078e0006 */
[----:B------:R1:W-:Y:S02]  /*0920*/  STG.E.U16 desc[UR4][R6.64], R9 ;  /* 0x0000000906007986 */ /* 0x0003e4000c101504 */
.L_x_599:
        /* <DEDUP_REMOVED lines=8> */
.L_x_600:
[----:B------:R-:W-:Y:S05]  /*09b0*/  BSYNC.RELIABLE B1 ;  /* 0x0000000000017941 */ /* 0x000fea0003800100 */
.L_x_596:
[----:B------:R-:W-:-:S13]  /*09c0*/  ISETP.GE.U32.AND P0, PT, R4, R5, PT ;  /* 0x000000050400720c */ /* 0x000fda0003f06070 */
[----:B012---:R-:W0:Y:S01]  /*09d0*/  @!P0 LDC.64 R6, c[0x0][0x388] ;  /* 0x0000e200ff068b82 */ /* 0x007e220000000a00 */
[----:B------:R-:W-:Y:S01]  /*09e0*/  @!P0 IADD3 R9, PT, PT, R3, R4, RZ ;  /* 0x0000000403098210 */ /* 0x000fe20007ffe0ff */
[----:B------:R-:W-:-:S04]  /*09f0*/  @!P0 VIADD R4, R4, 0x80 ;  /* 0x0000008004048836 */ /* 0x000fc80000000000 */
[----:B0-----:R-:W-:-:S05]  /*0a00*/  @!P0 IMAD.WIDE.U32 R6, R9, 0x2, R6 ;  /* 0x0000000209068825 */ /* 0x001fca00078e0006 */
[----:B------:R2:W-:Y:S02]  /*0a10*/  @!P0 STG.E.U16 desc[UR4][R6.64], R21 ;  /* 0x0000001506008986 */ /* 0x0005e4000c101504 */
.L_x_601:
[----:B------:R-:W-:Y:S05]  /*0a20*/  BSYNC.RECONVERGENT B0 ;  /* 0x0000000000007941 */ /* 0x000fea0003800200 */
.L_x_595:
        /* <DEDUP_REMOVED lines=8> */
.L_x_594:
[----:B------:R-:W0:Y:S01]  /*0ab0*/  S2R R0, SR_TID.X ;  /* 0x0000000000007919 */ /* 0x000e220000002100 */
[----:B------:R-:W1:Y:S02]  /*0ac0*/  LDC.64 R4, c[0x0][0x390] ;  /* 0x0000e400ff047b82 */ /* 0x000e640000000a00 */
[----:B-1----:R-:W-:-:S04]  /*0ad0*/  IMAD.WIDE.U32 R4, R3, 0x2, R4 ;  /* 0x0000000203047825 */ /* 0x002fc800078e0004 */
[----:B0-----:R-:W-:-:S05]  /*0ae0*/  IMAD.WIDE.U32 R10, R0, 0x8, R4 ;  /* 0x00000008000a7825 */ /* 0x001fca00078e0004 */
[----:B------:R-:W2:Y:S04]  /*0af0*/  LDG.E.64 R8, desc[UR4][R10.64] ;  /* 0x000000040a087981 */ /* 0x000ea8000c1e1b00 */
[----:B------:R-:W3:Y:S01]  /*0b00*/  LDG.E.64 R4, desc[UR4][R10.64+0x400] ;  /* 0x000400040a047981 */ /* 0x000ee2000c1e1b00 */
[C---:B--2---:R-:W-:Y:S01]  /*0b10*/  IMAD.U32 R2, R8.reuse, 0x10000, RZ ;  /* 0x0001000008027824 */ /* 0x044fe200078e00ff */
[----:B------:R-:W-:Y:S02]  /*0b20*/  PRMT R8, R8, 0x7632, R8 ;  /* 0x0000763208087816 */ /* 0x000fe40000000008 */
[----:B------:R-:W-:Y:S01]  /*0b30*/  SHF.L.U32 R6, R9, 0x10, RZ ;  /* 0x0000001009067819 */ /* 0x000fe200000006ff */
[----:B---3--:R-:W-:Y:S01]  /*0b40*/  IMAD.U32 R7, R4, 0x10000, RZ ;  /* 0x0001000004077824 */ /* 0x008fe200078e00ff */
[----:B------:R-:W-:Y:S01]  /*0b50*/  SHF.L.U32 R12, R5, 0x10, RZ ;  /* 0x00000010050c7819 */ /* 0x000fe200000006ff */
[----:B------:R-:W-:Y:S01]  /*0b60*/  IMAD.U32 R10, R8, 0x10000, RZ ;  /* 0x00010000080a7824 */ /* 0x000fe200078e00ff */
[----:B------:R-:W-:Y:S01]  /*0b70*/  PRMT R9, R9, 0x7632, R9 ;  /* 0x0000763209097816 */ /* 0x000fe20000000009 */
[----:B------:R-:W-:Y:S01]  /*0b80*/  FMUL.RZ R2, R2, 0.15915493667125701904 ;  /* 0x3e22f98302027820 */ /* 0x000fe2000040c000 */
[----:B------:R-:W-:Y:S01]  /*0b90*/  FMUL.RZ R6, R6, 0.15915493667125701904 ;  /* 0x3e22f98306067820 */ /* 0x000fe2000040c000 */
[----:B------:R-:W-:Y:S01]  /*0ba0*/  FMUL.RZ R13, R12, 0.15915493667125701904 ;  /* 0x3e22f9830c0d7820 */ /* 0x000fe2000040c000 */
[----:B------:R-:W-:Y:S01]  /*0bb0*/  FMUL.RZ R11, R10, 0.15915493667125701904 ;  /* 0x3e22f9830a0b7820 */ /* 0x000fe2000040c000 */
[----:B------:R-:W-:Y:S01]  /*0bc0*/  PRMT R10, R5, 0x7632, R10 ;  /* 0x00007632050a7816 */ /* 0x000fe2000000000a */
[----:B------:R-:W-:Y:S01]  /*0bd0*/  FMUL.RZ R7, R7, 0.15915493667125701904 ;  /* 0x3e22f98307077820 */ /* 0x000fe2000040c000 */
[----:B------:R-:W-:Y:S01]  /*0be0*/  SHF.L.U32 R12, R9, 0x10, RZ ;  /* 0x00000010090c7819 */ /* 0x000fe200000006ff */
[----:B------:R0:W-:Y:S01]  /*0bf0*/  MUFU.COS R8, R13 ;  /* 0x0000000d00087308 */ /* 0x0001e20000000000 */
[----:B------:R-:W-:-:S02]  /*0c00*/  PRMT R9, R4, 0x7632, R9 ;  /* 0x0000763204097816 */ /* 0x000fc40000000009 */
[----:B------:R-:W1:Y:S01]  /*0c10*/  LDC.64 R4, c[0x0][0x388] ;  /* 0x0000e200ff047b82 */ /* 0x000e620000000a00 */
[----:B------:R-:W-:Y:S02]  /*0c20*/  FMUL.RZ R14, R12, 0.15915493667125701904 ;  /* 0x3e22f9830c0e7820 */ /* 0x000fe4000040c000 */
[----:B------:R-:W-:Y:S02]  /*0c30*/  IMAD.U32 R12, R9, 0x10000, RZ ;  /* 0x00010000090c7824 */ /* 0x000fe400078e00ff */
[----:B------:R-:W-:Y:S01]  /*0c40*/  MUFU.COS R2, R2 ;  /* 0x0000000200027308 */ /* 0x000fe20000000000 */
[----:B0-----:R-:W-:Y:S01]  /*0c50*/  SHF.L.U32 R13, R10, 0x10, RZ ;  /* 0x000000100a0d7819 */ /* 0x001fe200000006ff */
[----:B------:R-:W-:-:S04]  /*0c60*/  FMUL.RZ R12, R12, 0.15915493667125701904 ;  /* 0x3e22f9830c0c7820 */ /* 0x000fc8000040c000 */
[----:B------:R-:W-:Y:S02]  /*0c70*/  FMUL.RZ R13, R13, 0.15915493667125701904 ;  /* 0x3e22f9830d0d7820 */ /* 0x000fe4000040c000 */
[----:B------:R-:W0:Y:S08]  /*0c80*/  MUFU.COS R11, R11 ;  /* 0x0000000b000b7308 */ /* 0x000e300000000000 */
[----:B------:R-:W-:Y:S01]  /*0c90*/  MUFU.COS R6, R6 ;  /* 0x0000000600067308 */ /* 0x000fe20000000000 */
[----:B-1----:R-:W-:-:S07]  /*0ca0*/  IMAD.WIDE.U32 R4, R3, 0x2, R4 ;  /* 0x0000000203047825 */ /* 0x002fce00078e0004 */
[----:B------:R-:W-:Y:S01]  /*0cb0*/  MUFU.COS R7, R7 ;  /* 0x0000000700077308 */ /* 0x000fe20000000000 */
[----:B------:R-:W-:Y:S01]  /*0cc0*/  IMAD.WIDE.U32 R4, R0, 0x8, R4 ;  /* 0x0000000800047825 */ /* 0x000fe200078e0004 */
[----:B0-----:R-:W-:-:S06]  /*0cd0*/  F2FP.BF16.F32.PACK_AB R2, R11, R2 ;  /* 0x000000020b02723e */ /* 0x001fcc00000010ff */
[----:B------:R-:W0:Y:S08]  /*0ce0*/  MUFU.COS R9, R14 ;  /* 0x0000000e00097308 */ /* 0x000e300000000000 */
[----:B------:R-:W1:Y:S08]  /*0cf0*/  MUFU.COS R10, R12 ;  /* 0x0000000c000a7308 */ /* 0x000e700000000000 */
[----:B------:R-:W2:Y:S01]  /*0d00*/  MUFU.COS R13, R13 ;  /* 0x0000000d000d7308 */ /* 0x000ea20000000000 */
[----:B0-----:R-:W-:-:S05]  /*0d10*/  F2FP.BF16.F32.PACK_AB R3, R9, R6 ;  /* 0x000000060903723e */ /* 0x001fca00000010ff */
[----:B------:R-:W-:Y:S01]  /*0d20*/  STG.E.64 desc[UR4][R4.64], R2 ;  /* 0x0000000204007986 */ /* 0x000fe2000c101b04 */
[----:B-1----:R-:W-:Y:S02]  /*0d30*/  F2FP.BF16.F32.PACK_AB R10, R10, R7 ;  /* 0x000000070a0a723e */ /* 0x002fe400000010ff */
[----:B--2---:R-:W-:-:S05]  /*0d40*/  F2FP.BF16.F32.PACK_AB R11, R13, R8 ;  /* 0x000000080d0b723e */ /* 0x004fca00000010ff */
[----:B------:R-:W-:Y:S01]  /*0d50*/  STG.E.64 desc[UR4][R4.64+0x400], R10 ;  /* 0x0004000a04007986 */ /* 0x000fe2000c101b04 */
[----:B------:R-:W-:Y:S05]  /*0d60*/  EXIT ;  /* 0x000000000000794d */ /* 0x000fea0003800000 */
.L_x_602:
        /* <DEDUP_REMOVED lines=9> */
.L_x_2658:


//--------------------- .text._ZN2at6native29vectorized_elementwise_kernelILi8EZZZNS0_15cos_kernel_cudaERNS_18TensorIteratorBaseEENKUlvE0_clEvENKUlvE2_clEvEUlN3c108BFloat16EE_St5arrayIPcLm2EEEEviT0_T1_ --------------------------
	.section	.text._ZN2at6native29vectorized_elementwise_kernelILi8EZZZNS0_15cos_kernel_cudaERNS_18TensorIteratorBaseEENKUlvE0_clEvENKUlvE2_clEvEUlN3c108BFloat16EE_St5arrayIPcLm2EEEEviT0_T1_,"ax",@progbits
	.align	128
        .global         _ZN2at6native29vectorized_elementwise_kernelILi8EZZZNS0_15cos_kernel_cudaERNS_18TensorIteratorBaseEENKUlvE0_clEvENKUlvE2_clEvEUlN3c108BFloat16EE_St5arrayIPcLm2EEEEviT0_T1_
        .type           _ZN2at6native29vectorized_elementwise_kernelILi8EZZZNS0_15cos_kernel_cudaERNS_18TensorIteratorBaseEENKUlvE0_clEvENKUlvE2_clEvEUlN3c108BFloat16EE_St5arrayIPcLm2EEEEviT0_T1_,@function
        .size           _ZN2at6native29vectorized_elementwise_kernelILi8EZZZNS0_15cos_kernel_cudaERNS_18TensorIteratorBaseEENKUlvE0_clEvENKUlvE2_clEvEUlN3c108BFloat16EE_St5arrayIPcLm2EEEEviT0_T1_,(.L_x_2659 - _ZN2at6native29vectorized_elementwise_kernelILi8EZZZNS0_15cos_kernel_cudaERNS_18TensorIteratorBaseEENKUlvE0_clEvENKUlvE2_clEvEUlN3c108BFloat16EE_St5arrayIPcLm2EEEEviT0_T1_)
        .other          _ZN2at6native29vectorized_elementwise_kernelILi8EZZZNS0_15cos_kernel_cudaERNS_18TensorIteratorBaseEENKUlvE0_clEvENKUlvE2_clEvEUlN3c108BFloat16EE_St5arrayIPcLm2EEEEviT0_T1_,@"STO_CUDA_ENTRY STV_DEFAULT"
_ZN2at6native29vectorized_elementwise_kernelILi8EZZZNS0_15cos_kernel_cudaERNS_18TensorIteratorBaseEENKUlvE0_clEvENKUlvE2_clEvEUlN3c108BFloat16EE_St5arrayIPcLm2EEEEviT0_T1_:
.text._ZN2at6native29vectorized_elementwise_kernelILi8EZZZNS0_15cos_kernel_cudaERNS_18TensorIteratorBaseEENKUlvE0_clEvENKUlvE2_clEvEUlN3c108BFloat16EE_St5arrayIPcLm2EEEEviT0_T1_:
[----:B------:R-:W-:Y:S01]  /*0000*/  LDC R1, c[0x0][0x37c] ;  /* 0x0000df00ff017b82 */ /* 0x000fe20000000800 */
[----:B------:R-:W-:Y:S05]  /*0010*/  EXIT ;  /* 0x000000000000794d */ /* 0x000fea0003800000 */
.L_x_603:
        /* <DEDUP_REMOVED lines=14> */
.L_x_2659:


//--------------------- .text._ZN2at6native18elementwise_kernelILi128ELi4EZNS0_15gpu_kernel_implIZZZNS0_15cos_kernel_cudaERNS_18TensorIteratorBaseEENKUlvE0_clEvENKUlvE1_clEvEUlN3c104HalfEE_EEvS4_RKT_EUliE_EEviT1_ --------------------------
	.section	.text._ZN2at6native18elementwise_kernelILi128ELi4EZNS0_15gpu_kernel_implIZZZNS0_15cos_kernel_cudaERNS_18TensorIteratorBaseEENKUlvE0_clEvENKUlvE1_clEvEUlN3c104HalfEE_EEvS4_RKT_EUliE_EEviT1_,"ax",@progbits
	.align	128
        .global         _ZN2at6native18elementwise_kernelILi128ELi4EZNS0_15gpu_kernel_implIZZZNS0_15cos_kernel_cudaERNS_18TensorIteratorBaseEENKUlvE0_clEvENKUlvE1_clEvEUlN3c104HalfEE_EEvS4_RKT_EUliE_EEviT1_
        .type           _ZN2at6native18elementwise_kernelILi128ELi4EZNS0_15gpu_kernel_implIZZZNS0_15cos_kernel_cudaERNS_18TensorIteratorBaseEENKUlvE0_clEvENKUlvE1_clEvEUlN3c104HalfEE_EEvS4_RKT_EUliE_EEviT1_,@function
        .size           _ZN2at6native18elementwise_kernelILi128ELi4EZNS0_15gpu_kernel_implIZZZNS0_15cos_kernel_cudaERNS_18TensorIteratorBaseEENKUlvE0_clEvENKUlvE1_clEvEUlN3c104HalfEE_EEvS4_RKT_EUliE_EEviT1_,(.L_x_2660 - _ZN2at6native18elementwise_kernelILi128ELi4EZNS0_15gpu_kernel_implIZZZNS0_15cos_kernel_cudaERNS_18TensorIteratorBaseEENKUlvE0_clEvENKUlvE1_clEvEUlN3c104HalfEE_EEvS4_RKT_EUliE_EEviT1_)
        .other          _ZN2at6native18elementwise_kernelILi128ELi4EZNS0_15gpu_kernel_implIZZZNS0_15cos_kernel_cudaERNS_18TensorIteratorBaseEENKUlvE0_clEvENKUlvE1_clEvEUlN3c104HalfEE_EEvS4_RKT_EUliE_EEviT1_,@"STO_CUDA_ENTRY STV_DEFAULT"
_ZN2at6native18elementwise_kernelILi128ELi4EZNS0_15gpu_kernel_implIZZZNS0_15cos_kernel_cudaERNS_18TensorIteratorBaseEENKUlvE0_clEvENKUlvE1_clEvEUlN3c104HalfEE_EEvS4_RKT_EUliE_EEviT1_:
.text._ZN2at6native18elementwise_kernelILi128ELi4EZNS0_15gpu_kernel_implIZZZNS0_15cos_kernel_cudaERNS_18TensorIteratorBaseEENKUlvE0_clEvENKUlvE1_clEvEUlN3c104HalfEE_EEvS4_RKT_EUliE_EEviT1_:
        /* <DEDUP_REMOVED lines=22> */
[----:B------:R-:W-:Y:S01]  /*0160*/  HFMA2 R16, -RZ, RZ, 0, 0 ;  /* 0x00000000ff107431 */ /* 0x000fe200000001ff */
[----:B------:R-:W1:Y:S01]  /*0170*/  LDCU UR6, c[0x0][0x38c] ;  /* 0x00007180ff0677ac */ /* 0x000e620008000800 */
[----:B------:R-:W2:Y:S01]  /*0180*/  LDCU.64 UR8, c[0x0][0x4b8] ;  /* 0x00009700ff0877ac */ /* 0x000ea20008000a00 */
[----:B------:R-:W-:Y:S02]  /*0190*/  UISETP.NE.AND UP0, UPT, UR40, URZ, UPT ;  /* 0x000000ff2800728c */ /* 0x000fe4000bf05270 */
[----:B0-----:R-:W-:-:S05]  /*01a0*/  IMAD.HI.U32 R2, R17, UR4, R16 ;  /* 0x0000000411027c27 */ /* 0x001fca000f8e0010 */
[----:B------:R-:W-:-:S05]  /*01b0*/  SHF.R.U32.HI R3, RZ, UR5, R2 ;  /* 0x00000005ff037c19 */ /* 0x000fca0008011602 */
[----:B------:R-:W-:-:S04]  /*01c0*/  IMAD.MOV R0, RZ, RZ, -R3 ;  /* 0x000000ffff007224 */ /* 0x000fc800078e0a03 */
        /* <DEDUP_REMOVED lines=290> */
.L_x_606:
        /* <DEDUP_REMOVED lines=16> */
[----:B0-----:R-:W-:Y:S01]  /*14f0*/  F2FP.F16.F32.PACK_AB R0, RZ, R0 ;  /* 0x00000000ff00723e */ /* 0x001fe200000000ff */
[----:B------:R-:W-:Y:S06]  /*1500*/  BRA `(.L_x_612) ;  /* 0x0000000c00ac7947 */ /* 0x000fec0003800000 */
.L_x_610:
[----:B------:R-:W2:Y:S02]  /*1510*/  LDG.E.U8 R2, desc[UR36][R2.64] ;  /* 0x0000002402027981 */ /* 0x000ea4000c1e1100 */
[----:B--2---:R-:W-:-:S04]  /*1520*/  I2FP.F32.U32 R0, R2 ;  /* 0x0000000200007245 */ /* 0x004fc80000201000 */
[----:B------:R-:W-:Y:S01]  /*1530*/  F2FP.F16.F32.PACK_AB R0, RZ, R0 ;  /* 0x00000000ff00723e */ /* 0x000fe200000000ff */
[----:B------:R-:W-:Y:S06]  /*1540*/  BRA `(.L_x_612) ;  /* 0x0000000c009c7947 */ /* 0x000fec0003800000 */
.L_x_609:
        /* <DEDUP_REMOVED lines=8> */
[----:B0-----:R-:W-:Y:S01]  /*15d0*/  F2FP.F16.F32.PACK_AB R0, RZ, R0 ;  /* 0x00000000ff00723e */ /* 0x001fe200000000ff */
[----:B------:R-:W-:Y:S06]  /*15e0*/  BRA `(.L_x_612) ;  /* 0x0000000c00747947 */ /* 0x000fec0003800000 */
.L_x_614:
[----:B------:R-:W2:Y:S02]  /*15f0*/  LDG.E R2, desc[UR36][R2.64] ;  /* 0x0000002402027981 */ /* 0x000ea4000c1e1900 */
[----:B--2---:R-:W-:-:S04]  /*1600*/  I2FP.F32.S32 R0, R2 ;  /* 0x0000000200007245 */ /* 0x004fc80000201400 */
[----:B------:R-:W-:Y:S01]  /*1610*/  F2FP.F16.F32.PACK_AB R0, RZ, R0 ;  /* 0x00000000ff00723e */ /* 0x000fe200000000ff */
[----:B------:R-:W-:Y:S06]  /*1620*/  BRA `(.L_x_612) ;  /* 0x0000000c00647947 */ /* 0x000fec0003800000 */
.L_x_613:
[----:B------:R-:W2:Y:S02]  /*1630*/  LDG.E.U16 R2, desc[UR36][R2.64] ;  /* 0x0000002402027981 */ /* 0x000ea4000c1e1500 */
[----:B--2---:R-:W0:Y:S02]  /*1640*/  I2F.S16 R0, R2 ;  /* 0x0000000200007306 */ /* 0x004e240000101400 */
[----:B0-----:R-:W-:Y:S01]  /*1650*/  F2FP.F16.F32.PACK_AB R0, RZ, R0 ;  /* 0x00000000ff00723e */ /* 0x001fe200000000ff */
[----:B------:R-:W-:Y:S06]  /*1660*/  BRA `(.L_x_612) ;  /* 0x0000000c00547947 */ /* 0x000fec0003800000 */
.L_x_608:
[----:B------:R-:W-:-:S09]  /*1670*/  UISETP.GT.AND UP0, UPT, UR4, 0x6, UPT ;  /* 0x000000060400788c */ /* 0x000fd2000bf04270 */
[----:B------:R-:W-:Y:S05]  /*1680*/  BRA.U UP0, `(.L_x_615) ;  /* 0x0000000100247547 */ /* 0x000fea000b800000 */
[----:B------:R-:W-:-:S09]  /*1690*/  UISETP.NE.AND UP0, UPT, UR4, 0x5, UPT ;  /* 0x000000050400788c */ /* 0x000fd2000bf05270 */
[----:B------:R-:W-:Y:S05]  /*16a0*/  BRA.U !UP0, `(.L_x_616) ;  /* 0x0000000108147547 */ /* 0x000fea000b800000 */
[----:B------:R-:W-:-:S09]  /*16b0*/  UISETP.NE.AND UP0, UPT, UR4, 0x6, UPT ;  /* 0x000000060400788c */ /* 0x000fd2000bf05270 */
[----:B------:R-:W-:Y:S05]  /*16c0*/  BRA.U UP0, `(.L_x_611) ;  /* 0x0000000900ac7547 */ /* 0x000fea000b800000 */
[----:B------:R-:W2:Y:S02]  /*16d0*/  LDG.E R2, desc[UR36][R2.64] ;  /* 0x0000002402027981 */ /* 0x000ea4000c1e1900 */
[----:B--2---:R-:W-:Y:S01]  /*16e0*/  F2FP.F16.F32.PACK_AB R0, RZ, R2 ;  /* 0x00000002ff00723e */ /* 0x004fe200000000ff */
[----:B------:R-:W-:Y:S06]  /*16f0*/  BRA `(.L_x_612) ;  /* 0x0000000c00307947 */ /* 0x000fec0003800000 */
.L_x_616:
[----:B------:R0:W5:Y:S01]  /*1700*/  LDG.E.U16 R0, desc[UR36][R2.64] ;  /* 0x0000002402007981 */ /* 0x000162000c1e1500 */
[----:B------:R-:W-:Y:S05]  /*1710*/  BRA `(.L_x_612) ;  /* 0x0000000c00287947 */ /* 0x000fea0003800000 */
.L_x_615:
[----:B------:R-:W-:-:S09]  /*1720*/  UISETP.NE.AND UP0, UPT, UR4, 0x7, UPT ;  /* 0x000000070400788c */ /* 0x000fd2000bf05270 */
[----:B------:R-:W-:Y:S05]  /*1730*/  BRA.U !UP0, `(.L_x_617) ;  /* 0x0000000108247547 */ /* 0x000fea000b800000 */
[----:B------:R-:W-:-:S09]  /*1740*/  UISETP.NE.AND UP0, UPT, UR4, 0x8, UPT ;  /* 0x000000080400788c */ /* 0x000fd2000bf05270 */
[----:B------:R-:W-:Y:S05]  /*1750*/  BRA.U !UP0, `(.L_x_618) ;  /* 0x0000000108147547 */ /* 0x000fea000b800000 */
[----:B------:R-:W-:-:S09]  /*1760*/  UISETP.NE.AND UP0, UPT, UR4, 0x9, UPT ;  /* 0x000000090400788c */ /* 0x000fd2000bf05270 */
[----:B------:R-:W-:Y:S05]  /*1770*/  BRA.U UP0, `(.L_x_611) ;  /* 0x0000000900807547 */ /* 0x000fea000b800000 */
[----:B------:R-:W2:Y:S02]  /*1780*/  LDG.E R2, desc[UR36][R2.64] ;  /* 0x0000002402027981 */ /* 0x000ea4000c1e1900 */
[----:B--2---:R-:W-:Y:S01]  /*1790*/  F2FP.F16.F32.PACK_AB R0, RZ, R2 ;  /* 0x00000002ff00723e */ /* 0x004fe200000000ff */
[----:B------:R-:W-:Y:S06]  /*17a0*/  BRA `(.L_x_612) ;  /* 0x0000000c00047947 */ /* 0x000fec0003800000 */
.L_x_618:
[----:B------:R1:W5:Y:S01]  /*17b0*/  LDG.E.U16 R0, desc[UR36][R2.64] ;  /* 0x0000002402007981 */ /* 0x000362000c1e1500 */
[----:B------:R-:W-:Y:S05]  /*17c0*/  BRA `(.L_x_612) ;  /* 0x0000000800fc7947 */ /* 0x000fea0003800000 */
.L_x_617:
        /* <DEDUP_REMOVED lines=10> */
[----:B------:R-:W-:Y:S01]  /*1870*/  F2FP.F16.F32.PACK_AB R0, RZ, R0 ;  /* 0x00000000ff00723e */ /* 0x000fe200000000ff */
[----:B------:R-:W-:Y:S06]  /*1880*/  BRA `(.L_x_612) ;  /* 0x0000000800cc7947 */ /* 0x000fec0003800000 */
.L_x_607:
        /* <DEDUP_REMOVED lines=11> */
[----:B------:R-:W-:Y:S01]  /*1940*/  F2FP.F16.F32.PACK_AB R0, RZ, R0 ;  /* 0x00000000ff00723e */ /* 0x000fe200000000ff */
[----:B------:R-:W-:Y:S06]  /*1950*/  BRA `(.L_x_612) ;  /* 0x0000000800987947 */ /* 0x000fec0003800000 */
.L_x_621:
        /* <DEDUP_REMOVED lines=12> */
.L_x_620:
[----:B------:R-:W-:-:S09]  /*1a20*/  UISETP.NE.AND UP0, UPT, UR4, 0xf, UPT ;  /* 0x0000000f0400788c */ /* 0x000fd2000bf05270 */
[----:B------:R-:W-:Y:S05]  /*1a30*/  BRA.U !UP0, `(.L_x_622) ;  /* 0x0000000108987547 */ /* 0x000fea000b800000 */
[----:B------:R-:W-:-:S09]  /*1a40*/  UISETP.NE.AND UP0, UPT, UR4, 0x17, UPT ;  /* 0x000000170400788c */ /* 0x000fd2000bf05270 */
[----:B------:R-:W-:Y:S05]  /*1a50*/  BRA.U !UP0, `(.L_x_623) ;  /* 0x00000001085c7547 */ /* 0x000fea000b800000 */
[----:B------:R-:W-:-:S09]  /*1a60*/  UISETP.NE.AND UP0, UPT, UR4, 0x18, UPT ;  /* 0x000000180400788c */ /* 0x000fd2000bf05270 */
[----:B------:R-:W-:Y:S05]  /*1a70*/  BRA.U UP0, `(.L_x_611) ;  /* 0x0000000500c07547 */ /* 0x000fea000b800000 */
[----:B------:R-:W2:Y:S01]  /*1a80*/  LDG.E.U8 R0, desc[UR36][R2.64] ;  /* 0x0000002402007981 */ /* 0x000ea2000c1e1100 */
[----:B------:R-:W-:Y:S01]  /*1a90*/  IMAD.MOV.U32 R6, RZ, RZ, 0x1f ;  /* 0x0000001fff067424 */ /* 0x000fe200078e00ff */
[----:B--2---:R-:W-:-:S04]  /*1aa0*/  SHF.L.U32 R0, R0, 0x18, RZ ;  /* 0x0000001800007819 */ /* 0x004fc800000006ff */
[C---:B------:R-:W-:Y:S02]  /*1ab0*/  LOP3.LUT R4, R0.reuse, 0x7f000000, RZ, 0xc0, !PT ;  /* 0x7f00000000047812 */ /* 0x040fe400078ec0ff */
[----:B------:R-:W-:Y:S02]  /*1ac0*/  LOP3.LUT P0, RZ, R0, 0x7f000000, RZ, 0xc0, !PT ;  /* 0x7f00000000ff7812 */ /* 0x000fe4000780c0ff */
[----:B------:R-:W0:Y:S02]  /*1ad0*/  FLO.U32 R5, R4 ;  /* 0x0000000400057300 */ /* 0x000e2400000e0000 */
[----:B0-----:R-:W-:-:S05]  /*1ae0*/  IMAD.MOV R5, RZ, RZ, -R5 ;  /* 0x000000ffff057224 */ /* 0x001fca00078e0a05 */
[----:B------:R-:W-:-:S04]  /*1af0*/  VIADDMNMX.U32 R5, R5, R6, 0x4, !PT ;  /* 0x0000000405057446 */ /* 0x000fc80007800006 */
[----:B------:R-:W-:-:S04]  /*1b00*/  IADD3 R5, PT, PT, R5, -0x4, RZ ;  /* 0xfffffffc05057810 */ /* 0x000fc80007ffe0ff */
[C---:B------:R-:W-:Y:S01]  /*1b10*/  SHF.L.U32 R6, R4.reuse, R5, RZ ;  /* 0x0000000504067219 */ /* 0x040fe200000006ff */
[----:B------:R-:W-:Y:S02]  /*1b20*/  IMAD.SHL.U32 R7, R5, 0x800000, RZ ;  /* 0x0080000005077824 */ /* 0x000fe400078e00ff */
[----:B------:R-:W-:-:S03]  /*1b30*/  VIADD R5, R4, 0x1000000 ;  /* 0x0100000004057836 */ /* 0x000fc60000000000 */
[----:B------:R-:W-:Y:S02]  /*1b40*/  LEA.HI R6, R6, -R7, RZ, 0x1c ;  /* 0x8000000706067211 */ /* 0x000fe400078fe0ff */
[----:B------:R-:W-:Y:S02]  /*1b50*/  SHF.R.S32.HI R5, RZ, 0x8, R5 ;  /* 0x00000008ff057819 */ /* 0x000fe40000011405 */
[----:B------:R-:W-:-:S04]  /*1b60*/  IADD3 R6, PT, PT, R6, 0x3c000000, RZ ;  /* 0x3c00000006067810 */ /* 0x000fc80007ffe0ff */
[----:B------:R-:W-:-:S04]  /*1b70*/  LOP3.LUT R5, R6, 0x7f800000, R5, 0xf8, !PT ;  /* 0x7f80000006057812 */ /* 0x000fc800078ef805 */
[----:B------:R-:W-:-:S04]  /*1b80*/  SEL R5, R5, RZ, P0 ;  /* 0x000000ff05057207 */ /* 0x000fc80000000000 */
[----:B------:R-:W-:-:S04]  /*1b90*/  LOP3.LUT R5, R5, 0x80000000, R0, 0xf8, !PT ;  /* 0x8000000005057812 */ /* 0x000fc800078ef800 */
[----:B------:R-:W-:-:S04]  /*1ba0*/  F2FP.F16.F32.PACK_AB R5, RZ, R5 ;  /* 0x00000005ff05723e */ /* 0x000fc800000000ff */
[----:B------:R-:W-:Y:S01]  /*1bb0*/  PRMT R0, R5, 0x7610, R0 ;  /* 0x0000761005007816 */ /* 0x000fe20000000000 */
[----:B------:R-:W-:Y:S06]  /*1bc0*/  BRA `(.L_x_612) ;  /* 0x0000000400fc7947 */ /* 0x000fec0003800000 */
.L_x_623:
        /* <DEDUP_REMOVED lines=11> */
[----:B------:R-:W-:Y:S01]  /*1c80*/  F2FP.F16.F32.PACK_AB R0, RZ, R0 ;  /* 0x00000000ff00723e */ /* 0x000fe200000000ff */
[----:B------:R-:W-:Y:S06]  /*1c90*/  BRA `(.L_x_612) ;  /* 0x0000000400c87947 */ /* 0x000fec0003800000 */
.L_x_622:
[----:B------:R-:W2:Y:S02]  /*1ca0*/  LDG.E.U16 R0, desc[UR36][R2.64] ;  /* 0x0000002402007981 */ /* 0x000ea4000c1e1500 */
[----:B--2---:R-:W-:-:S04]  /*1cb0*/  SHF.L.U32 R0, R0, 0x10, RZ ;  /* 0x0000001000007819 */ /* 0x004fc800000006ff */
[----:B------:R-:W-:Y:S01]  /*1cc0*/  F2FP.F16.F32.PACK_AB R0, RZ, R0 ;  /* 0x00000000ff00723e */ /* 0x000fe200000000ff */
[----:B------:R-:W-:Y:S06]  /*1cd0*/  BRA `(.L_x_612) ;  /* 0x0000000400b87947 */ /* 0x000fec0003800000 */
.L_x_619:
        /* <DEDUP_REMOVED lines=10> */
[----:B------:R-:W-:Y:S01]  /*1d80*/  F2FP.F16.F32.PACK_AB R0, RZ, R0 ;  /* 0x00000000ff00723e */ /* 0x000fe200000000ff */
[----:B------:R-:W-:Y:S06]  /*1d90*/  BRA `(.L_x_612) ;  /* 0x0000000400887947 */ /* 0x000fec0003800000 */
.L_x_626:
        /* <DEDUP_REMOVED lines=21> */
.L_x_630:
[----:B------:R-:W-:Y:S05]  /*1ef0*/  BSYNC.RECONVERGENT B1 ;  /* 0x0000000000017941 */ /* 0x000fea0003800200 */
.L_x_629:
[----:B------:R-:W-:Y:S01]  /*1f00*/  IMAD.SHL.U32 R0, R0, 0x100000, RZ ;  /* 0x0010000000007824 */ /* 0x000fe200078e00ff */
[----:B------:R-:W-:-:S04]  /*1f10*/  LEA R2, R2, 0x3b800000, 0x17 ;  /* 0x3b80000002027811 */ /* 0x000fc800078eb8ff */
[----:B------:R-:W-:-:S07]  /*1f20*/  LOP3.LUT R0, R2, R0, R7, 0xfe, !PT ;  /* 0x0000000002007212 */ /* 0x000fce00078efe07 */
.L_x_628:
[----:B------:R-:W-:Y:S05]  /*1f30*/  BSYNC.RECONVERGENT B0 ;  /* 0x0000000000007941 */ /* 0x000fea0003800200 */
.L_x_627:
[----:B------:R-:W-:Y:S01]  /*1f40*/  F2FP.F16.F32.PACK_AB R0, RZ, R0 ;  /* 0x00000000ff00723e */ /* 0x000fe200000000ff */
[----:B------:R-:W-:Y:S06]  /*1f50*/  BRA `(.L_x_612) ;  /* 0x0000000400187947 */ /* 0x000fec0003800000 */
.L_x_625:
        /* <DEDUP_REMOVED lines=21> */
.L_x_634:
[----:B------:R-:W-:Y:S05]  /*20b0*/  BSYNC.RECONVERGENT B1 ;  /* 0x0000000000017941 */ /* 0x000fea0003800200 */
.L_x_633:
[----:B------:R-:W-:Y:S01]  /*20c0*/  IMAD.SHL.U32 R0, R0, 0x200000, RZ ;  /* 0x0020000000007824 */ /* 0x000fe200078e00ff */
[----:B------:R-:W-:-:S04]  /*20d0*/  LEA R2, R2, 0x37800000, 0x17 ;  /* 0x3780000002027811 */ /* 0x000fc800078eb8ff */
[----:B------:R-:W-:-:S07]  /*20e0*/  LOP3.LUT R0, R2, R0, R7, 0xfe, !PT ;  /* 0x0000000002007212 */ /* 0x000fce00078efe07 */
.L_x_632:
[----:B------:R-:W-:Y:S05]  /*20f0*/  BSYNC.RECONVERGENT B0 ;  /* 0x0000000000007941 */ /* 0x000fea0003800200 */
.L_x_631:
[----:B------:R-:W-:Y:S01]  /*2100*/  F2FP.F16.F32.PACK_AB R0, RZ, R0 ;  /* 0x00000000ff00723e */ /* 0x000fe200000000ff */
[----:B------:R-:W-:Y:S06]  /*2110*/  BRA `(.L_x_612) ;  /* 0x0000000000a87947 */ /* 0x000fec0003800000 */
.L_x_624:
[----:B------:R-:W-:-:S09]  /*2120*/  UISETP.NE.AND UP0, UPT, UR4, 0x1c, UPT ;  /* 0x0000001c0400788c */ /* 0x000fd2000bf05270 */
[----:B------:R-:W-:Y:S05]  /*2130*/  BRA.U !UP0, `(.L_x_635) ;  /* 0x0000000108947547 */ /* 0x000fea000b800000 */
[----:B------:R-:W-:-:S09]  /*2140*/  UISETP.NE.AND UP0, UPT, UR4, 0x1d, UPT ;  /* 0x0000001d0400788c */ /* 0x000fd2000bf05270 */
[----:B------:R-:W-:Y:S05]  /*2150*/  BRA.U !UP0, `(.L_x_636) ;  /* 0x00000001087c7547 */ /* 0x000fea000b800000 */
[----:B------:R-:W-:-:S09]  /*2160*/  UISETP.NE.AND UP0, UPT, UR4, 0x2c, UPT ;  /* 0x0000002c0400788c */ /* 0x000fd2000bf05270 */
[----:B------:R-:W-:Y:S05]  /*2170*/  BRA.U !UP0, `(.L_x_637) ;  /* 0x0000000108487547 */ /* 0x000fea000b800000 */
.L_x_611:
        /* <DEDUP_REMOVED lines=16> */
.L_x_638:
[----:B------:R-:W-:Y:S01]  /*2280*/  PRMT R0, RZ, 0x7610, R0 ;  /* 0x00007610ff007816 */ /* 0x000fe20000000000 */
[----:B------:R-:W-:Y:S06]  /*2290*/  BRA `(.L_x_612) ;  /* 0x0000000000487947 */ /* 0x000fec0003800000 */
.L_x_637:
        /* <DEDUP_REMOVED lines=8> */
.L_x_640:
[----:B------:R-:W-:Y:S05]  /*2320*/  BSYNC.RECONVERGENT B0 ;  /* 0x0000000000007941 */ /* 0x000fea0003800200 */
.L_x_639:
[----:B------:R-:W-:Y:S01]  /*2330*/  F2FP.F16.F32.PACK_AB R0, RZ, R0 ;  /* 0x00000000ff00723e */ /* 0x000fe200000000ff */
[----:B------:R-:W-:Y:S06]  /*2340*/  BRA `(.L_x_612) ;  /* 0x00000000001c7947 */ /* 0x000fec0003800000 */
.L_x_636:
[----:B------:R-:W2:Y:S02]  /*2350*/  LDG.E.64 R2, desc[UR36][R2.64] ;  /* 0x0000002402027981 */ /* 0x000ea4000c1e1b00 */
[----:B--2---:R-:W0:Y:S02]  /*2360*/  I2F.U64 R0, R2 ;  /* 0x0000000200007312 */ /* 0x004e240000301000 */
[----:B0-----:R-:W-:Y:S01]  /*2370*/  F2FP.F16.F32.PACK_AB R0, RZ, R0 ;  /* 0x00000000ff00723e */ /* 0x001fe200000000ff */
[----:B------:R-:W-:Y:S06]  /*2380*/  BRA `(.L_x_612) ;  /* 0x00000000000c7947 */ /* 0x000fec0003800000 */
.L_x_635:
[----:B------:R-:W2:Y:S02]  /*2390*/  LDG.E R2, desc[UR36][R2.64] ;  /* 0x0000002402027981 */ /* 0x000ea4000c1e1900 */
[----:B--2---:R-:W-:-:S04]  /*23a0*/  I2FP.F32.U32 R0, R2 ;  /* 0x0000000200007245 */ /* 0x004fc80000201000 */
[----:B------:R-:W-:-:S07]  /*23b0*/  F2FP.F16.F32.PACK_AB R0, RZ, R0 ;  /* 0x00000000ff00723e */ /* 0x000fce00000000ff */
.L_x_612:
[----:B-----5:R-:W-:Y:S01]  /*23c0*/  HADD2.F32 R0, -RZ, R0.H0_H0 ;  /* 0x20000000ff007230 */ /* 0x020fe20000004100 */
[----:B------:R-:W0:Y:S04]  /*23d0*/  LDCU.64 UR6, c[0x0][0x580] ;  /* 0x0000b000ff0677ac */ /* 0x000e280008000a00 */
[----:B------:R-:W-:Y:S01]  /*23e0*/  FMUL.RZ R0, R0, 0.15915493667125701904 ;  /* 0x3e22f98300007820 */ /* 0x000fe2000040c000 */
[----:B------:R-:W-:-:S04]  /*23f0*/  UPRMT UR4, UR42, 0x9910, URZ ;  /* 0x000099102a047896 */ /* 0x000fc800080000ff */
[----:B------:R-:W-:Y:S01]  /*2400*/  UISETP.GT.AND UP0, UPT, UR4, 0x9, UPT ;  /* 0x000000090400788c */ /* 0x000fe2000bf04270 */
[----:B------:R-:W2:Y:S01]  /*2410*/  MUFU.COS R0, R0 ;  /* 0x0000000000007308 */ /* 0x000ea20000000000 */
[----:B01----:R-:W-:-:S05]  /*2420*/  IADD3 R2, P0, PT, R16, UR6, RZ ;  /* 0x0000000610027c10 */ /* 0x003fca000ff1e0ff */
[----:B------:R-:W-:Y:S01]  /*2430*/  IMAD.X R3, RZ, RZ, UR7, P0 ;  /* 0x00000007ff037e24 */ /* 0x000fe200080e06ff */
[----:B--2---:R-:W-:Y:S01]  /*2440*/  F2FP.F16.F32.PACK_AB R4, RZ, R0 ;  /* 0x00000000ff04723e */ /* 0x004fe200000000ff */
[----:B------:R-:W-:Y:S06]  /*2450*/  BRA.U UP0, `(.L_x_641) ;  /* 0x0000000500047547 */ /* 0x000fec000b800000 */
        /* <DEDUP_REMOVED lines=8> */
[----:B------:R-:W-:-:S04]  /*24e0*/  HADD2.F32 R0, -RZ, R4.H0_H0 ;  /* 0x20000004ff007230 */ /* 0x000fc80000004100 */
[----:B------:R-:W0:Y:S02]  /*24f0*/  F2I.FTZ.TRUNC.NTZ R5, R0 ;  /* 0x0000000000057305 */ /* 0x000e24000021f100 */
[----:B0-----:R4:W-:Y:S01]  /*2500*/  STG.E.U8 desc[UR36][R2.64], R5 ;  /* 0x0000000502007986 */ /* 0x0019e2000c101124 */
[----:B------:R-:W-:Y:S05]  /*2510*/  BRA `(.L_x_646) ;  /* 0x0000000c00807947 */ /* 0x000fea0003800000 */
.L_x_644:
[----:B------:R-:W-:-:S06]  /*2520*/  HADD2.F32 R5, -RZ, R4.H0_H0 ;  /* 0x20000004ff057230 */ /* 0x000fcc0000004100 */
[----:B------:R-:W0:Y:S02]  /*2530*/  F2I.S64.TRUNC R4, R5 ;  /* 0x0000000500047311 */ /* 0x000e24000020d900 */
[----:B0-----:R3:W-:Y:S01]  /*2540*/  STG.E.U8 desc[UR36][R2.64], R4 ;  /* 0x0000000402007986 */ /* 0x0017e2000c101124 */
[----:B------:R-:W-:Y:S05]  /*2550*/  BRA `(.L_x_646) ;  /* 0x0000000c00707947 */ /* 0x000fea0003800000 */
.L_x_643:
[----:B------:R-:W-:-:S09]  /*2560*/  UISETP.NE.AND UP0, UPT, UR4, 0x2, UPT ;  /* 0x000000020400788c */ /* 0x000fd2000bf05270 */
[----:B------:R-:W-:Y:S05]  /*2570*/  BRA.U !UP0, `(.L_x_647) ;  /* 0x0000000108307547 */ /* 0x000fea000b800000 */
[----:B------:R-:W-:-:S09]  /*2580*/  UISETP.NE.AND UP0, UPT, UR4, 0x3, UPT ;  /* 0x000000030400788c */ /* 0x000fd2000bf05270 */
[----:B------:R-:W-:Y:S05]  /*2590*/  BRA.U !UP0, `(.L_x_648) ;  /* 0x0000000108187547 */ /* 0x000fea000b800000 */
[----:B------:R-:W-:-:S09]  /*25a0*/  UISETP.NE.AND UP0, UPT, UR4, 0x4, UPT ;  /* 0x000000040400788c */ /* 0x000fd2000bf05270 */
[----:B------:R-:W-:Y:S05]  /*25b0*/  BRA.U UP0, `(.L_x_645) ;  /* 0x0000000900b87547 */ /* 0x000fea000b800000 */
[----:B------:R-:W-:-:S06]  /*25c0*/  HADD2.F32 R4, -RZ, R4.H0_H0 ;  /* 0x20000004ff047230 */ /* 0x000fcc0000004100 */
[----:B------:R-:W0:Y:S02]  /*25d0*/  F2I.S64.TRUNC R4, R4 ;  /* 0x0000000400047311 */ /* 0x000e24000020d900 */
[----:B0-----:R0:W-:Y:S01]  /*25e0*/  STG.E.64 desc[UR36][R2.64], R4 ;  /* 0x0000000402007986 */ /* 0x0011e2000c101b24 */
[----:B------:R-:W-:Y:S05]  /*25f0*/  BRA `(.L_x_646) ;  /* 0x0000000c00487947 */ /* 0x000fea0003800000 */
.L_x_648:
[----:B------:R-:W-:-:S04]  /*2600*/  HADD2.F32 R4, -RZ, R4.H0_H0 ;  /* 0x20000004ff047230 */ /* 0x000fc80000004100 */
[----:B------:R-:W0:Y:S02]  /*2610*/  F2I.FTZ.TRUNC.NTZ R5, R4 ;  /* 0x0000000400057305 */ /* 0x000e24000021f100 */
[----:B0-----:R1:W-:Y:S01]  /*2620*/  STG.E desc[UR36][R2.64], R5 ;  /* 0x0000000502007986 */ /* 0x0013e2000c101924 */
[----:B------:R-:W-:Y:S05]  /*2630*/  BRA `(.L_x_646) ;  /* 0x0000000c00387947 */ /* 0x000fea0003800000 */
.L_x_647:
[----:B------:R-:W-:-:S04]  /*2640*/  HADD2.F32 R4, -RZ, R4.H0_H0 ;  /* 0x20000004ff047230 */ /* 0x000fc80000004100 */
[----:B------:R-:W0:Y:S02]  /*2650*/  F2I.FTZ.TRUNC.NTZ R5, R4 ;  /* 0x0000000400057305 */ /* 0x000e24000021f100 */
[----:B0-----:R2:W-:Y:S01]  /*2660*/  STG.E.U16 desc[UR36][R2.64], R5 ;  /* 0x0000000502007986 */ /* 0x0015e2000c101524 */
[----:B------:R-:W-:Y:S05]  /*2670*/  BRA `(.L_x_646) ;  /* 0x0000000c00287947 */ /* 0x000fea0003800000 */
.L_x_642:
[----:B------:R-:W-:-:S09]  /*2680*/  UISETP.GT.AND UP0, UPT, UR4, 0x6, UPT ;  /* 0x000000060400788c */ /* 0x000fd2000bf04270 */
[----:B------:R-:W-:Y:S05]  /*2690*/  BRA.U UP0, `(.L_x_649) ;  /* 0x0000000100247547 */ /* 0x000fea000b800000 */
[----:B------:R-:W-:-:S09]  /*26a0*/  UISETP.NE.AND UP0, UPT, UR4, 0x5, UPT ;  /* 0x000000050400788c */ /* 0x000fd2000bf05270 */
[----:B------:R-:W-:Y:S05]  /*26b0*/  BRA.U !UP0, `(.L_x_650) ;  /* 0x0000000108147547 */ /* 0x000fea000b800000 */
[----:B------:R-:W-:-:S09]  /*26c0*/  UISETP.NE.AND UP0, UPT, UR4, 0x6, UPT ;  /* 0x000000060400788c */ /* 0x000fd2000bf05270 */
[----:B------:R-:W-:Y:S05]  /*26d0*/  BRA.U UP0, `(.L_x_645) ;  /* 0x0000000900707547 */ /* 0x000fea000b800000 */
[----:B------:R-:W-:-:S05]  /*26e0*/  HADD2.F32 R5, -RZ, R4.H0_H0 ;  /* 0x20000004ff057230 */ /* 0x000fca0000004100 */
[----:B------:R0:W-:Y:S01]  /*26f0*/  STG.E desc[UR36][R2.64], R5 ;  /* 0x0000000502007986 */ /* 0x0001e2000c101924 */
[----:B------:R-:W-:Y:S05]  /*2700*/  BRA `(.L_x_646) ;  /* 0x0000000c00047947 */ /* 0x000fea0003800000 */
.L_x_650:
[----:B------:R0:W-:Y:S01]  /*2710*/  STG.E.U16 desc[UR36][R2.64], R4 ;  /* 0x0000000402007986 */ /* 0x0001e2000c101524 */
[----:B------:R-:W-:Y:S05]  /*2720*/  BRA `(.L_x_646) ;  /* 0x0000000800fc7947 */ /* 0x000fea0003800000 */
.L_x_649:
[----:B------:R-:W-:-:S09]  /*2730*/  UISETP.NE.AND UP0, UPT, UR4, 0x7, UPT ;  /* 0x000000070400788c */ /* 0x000fd2000bf05270 */
[----:B------:R-:W-:Y:S05]  /*2740*/  BRA.U !UP0, `(.L_x_651) ;  /* 0x0000000108347547 */ /* 0x000fea000b800000 */
[----:B------:R-:W-:-:S09]  /*2750*/  UISETP.NE.AND UP0, UPT, UR4, 0x8, UPT ;  /* 0x000000080400788c */ /* 0x000fd2000bf05270 */
[----:B------:R-:W-:Y:S05]  /*2760*/  BRA.U !UP0, `(.L_x_652) ;  /* 0x0000000108187547 */ /* 0x000fea000b800000 */
[----:B------:R-:W-:-:S09]  /*2770*/  UISETP.NE.AND UP0, UPT, UR4, 0x9, UPT ;  /* 0x000000090400788c */ /* 0x000fd2000bf05270 */
[----:B------:R-:W-:Y:S05]  /*2780*/  BRA.U UP0, `(.L_x_645) ;  /* 0x0000000900447547 */ /* 0x000fea000b800000 */
[----:B------:R-:W-:Y:S02]  /*2790*/  HADD2.F32 R4, -RZ, R4.H0_H0 ;  /* 0x20000004ff047230 */ /* 0x000fe40000004100 */
[----:B------:R-:W-:-:S05]  /*27a0*/  HFMA2 R5, -RZ, RZ, 0, 0 ;  /* 0x00000000ff057431 */ /* 0x000fca00000001ff */
[----:B------:R0:W-:Y:S01]  /*27b0*/  STG.E.64 desc[UR36][R2.64], R4 ;  /* 0x0000000402007986 */ /* 0x0001e2000c101b24 */
[----:B------:R-:W-:Y:S05]  /*27c0*/  BRA `(.L_x_646) ;  /* 0x0000000800d47947 */ /* 0x000fea0003800000 */
.L_x_652:
[----:B------:R-:W-:-:S05]  /*27d0*/  HADD2.F32 R0, -RZ, R4.H0_H0 ;  /* 0x20000004ff007230 */ /* 0x000fca0000004100 */
[----:B------:R-:W-:-:S04]  /*27e0*/  F2FP.F16.F32.PACK_AB R0, RZ, R0 ;  /* 0x00000000ff00723e */ /* 0x000fc800000000ff */
[----:B------:R-:W-:-:S05]  /*27f0*/  PRMT R0, R0, 0x5410, RZ ;  /* 0x0000541000007816 */ /* 0x000fca00000000ff */
[----:B------:R0:W-:Y:S01]  /*2800*/  STG.E desc[UR36][R2.64], R0 ;  /* 0x0000000002007986 */ /* 0x0001e2000c101924 */
[----:B------:R-:W-:Y:S05]  /*2810*/  BRA `(.L_x_646) ;  /* 0x0000000800c07947 */ /* 0x000fea0003800000 */
.L_x_651:
[----:B------:R-:W-:-:S05]  /*2820*/  HADD2.F32 R4, -RZ, R4.H0_H0 ;  /* 0x20000004ff047230 */ /* 0x000fca0000004100 */
[----:B------:R-:W-:-:S06]  /*2830*/  FMUL.FTZ R4, R4, 1 ;  /* 0x3f80000004047820 */ /* 0x000fcc0000410000 */
[----:B------:R-:W0:Y:S02]  /*2840*/  F2F.F64.F32 R4, R4 ;  /* 0x0000000400047310 */ /* 0x000e240000201800 */
[----:B0-----:R0:W-:Y:S01]  /*2850*/  STG.E.64 desc[UR36][R2.64], R4 ;  /* 0x0000000402007986 */ /* 0x0011e2000c101b24 */
[----:B------:R-:W-:Y:S05]  /*2860*/  BRA `(.L_x_646) ;  /* 0x0000000800ac7947 */ /* 0x000fea0003800000 */
.L_x_641:
        /* <DEDUP_REMOVED lines=8> */
[----:B------:R-:W-:-:S05]  /*28f0*/  HADD2.F32 R4, -RZ, R4.H0_H0 ;  /* 0x20000004ff047230 */ /* 0x000fca0000004100 */
[----:B------:R-:W-:-:S04]  /*2900*/  FSETP.NEU.FTZ.AND P0, PT, R4, RZ, PT ;  /* 0x000000ff0400720b */ /* 0x000fc80003f1d000 */
[----:B------:R-:W-:-:S05]  /*2910*/  SEL R5, RZ, 0x1, !P0 ;  /* 0x00000001ff057807 */ /* 0x000fca0004000000 */
[----:B------:R0:W-:Y:S01]  /*2920*/  STG.E.U8 desc[UR36][R2.64], R5 ;  /* 0x0000000502007986 */ /* 0x0001e2000c101124 */
[----:B------:R-:W-:Y:S05]  /*2930*/  BRA `(.L_x_646) ;  /* 0x0000000800787947 */ /* 0x000fea0003800000 */
.L_x_655:
[----:B------:R-:W-:Y:S01]  /*2940*/  HADD2.F32 R4, -RZ, R4.H0_H0 ;  /* 0x20000004ff047230 */ /* 0x000fe20000004100 */
[----:B------:R-:W-:-:S04]  /*2950*/  CS2R R6, SRZ ;  /* 0x0000000000067805 */ /* 0x000fc8000001ff00 */
[----:B------:R-:W-:-:S06]  /*2960*/  FMUL.FTZ R4, R4, 1 ;  /* 0x3f80000004047820 */ /* 0x000fcc0000410000 */
[----:B------:R-:W0:Y:S02]  /*2970*/  F2F.F64.F32 R4, R4 ;  /* 0x0000000400047310 */ /* 0x000e240000201800 */
[----:B0-----:R0:W-:Y:S01]  /*2980*/  STG.E.128 desc[UR36][R2.64], R4 ;  /* 0x0000000402007986 */ /* 0x0011e2000c101d24 */
[----:B------:R-:W-:Y:S05]  /*2990*/  BRA `(.L_x_646) ;  /* 0x0000000800607947 */ /* 0x000fea0003800000 */
.L_x_654:
[----:B------:R-:W-:-:S09]  /*29a0*/  UISETP.NE.AND UP0, UPT, UR4, 0xf, UPT ;  /* 0x0000000f0400788c */ /* 0x000fd2000bf05270 */
[----:B------:R-:W-:Y:S05]  /*29b0*/  BRA.U !UP0, `(.L_x_656) ;  /* 0x0000000108a07547 */ /* 0x000fea000b800000 */
[----:B------:R-:W-:-:S09]  /*29c0*/  UISETP.NE.AND UP0, UPT, UR4, 0x17, UPT ;  /* 0x000000170400788c */ /* 0x000fd2000bf05270 */
[----:B------:R-:W-:Y:S05]  /*29d0*/  BRA.U !UP0, `(.L_x_657) ;  /* 0x00000001084c7547 */ /* 0x000fea000b800000 */
[----:B------:R-:W-:-:S09]  /*29e0*/  UISETP.NE.AND UP0, UPT, UR4, 0x18, UPT ;  /* 0x000000180400788c */ /* 0x000fd2000bf05270 */
[----:B------:R-:W-:Y:S05]  /*29f0*/  BRA.U UP0, `(.L_x_645) ;  /* 0x0000000500a87547 */ /* 0x000fea000b800000 */
[----:B------:R-:W-:Y:S01]  /*2a00*/  HADD2.F32 R7, -RZ, R4.H0_H0 ;  /* 0x20000004ff077230 */ /* 0x000fe20000004100 */
        /* <DEDUP_REMOVED lines=12> */
.L_x_659:
[----:B------:R-:W-:Y:S05]  /*2ad0*/  BSYNC.RECONVERGENT B0 ;  /* 0x0000000000007941 */ /* 0x000fea0003800200 */
.L_x_658:
[----:B------:R-:W-:-:S05]  /*2ae0*/  LOP3.LUT R5, R0, 0x80, R5, 0xf8, !PT ;  /* 0x0000008000057812 */ /* 0x000fca00078ef805 */
[----:B------:R0:W-:Y:S01]  /*2af0*/  STG.E.U8 desc[UR36][R2.64], R5 ;  /* 0x0000000502007986 */ /* 0x0001e2000c101124 */
[----:B------:R-:W-:Y:S05]  /*2b00*/  BRA `(.L_x_646) ;  /* 0x0000000800047947 */ /* 0x000fea0003800000 */
.L_x_657:
[----:B------:R-:W-:Y:S01]  /*2b10*/  HADD2.F32 R7, -RZ, R4.H0_H0 ;  /* 0x20000004ff077230 */ /* 0x000fe20000004100 */
        /* <DEDUP_REMOVED lines=14> */
.L_x_661:
[----:B------:R-:W-:Y:S05]  /*2c00*/  BSYNC.RECONVERGENT B0 ;  /* 0x0000000000007941 */ /* 0x000fea0003800200 */
.L_x_660:
[----:B------:R-:W-:-:S05]  /*2c10*/  LOP3.LUT R5, R0, 0x80, R5, 0xf8, !PT ;  /* 0x0000008000057812 */ /* 0x000fca00078ef805 */
[----:B------:R0:W-:Y:S01]  /*2c20*/  STG.E.U8 desc[UR36][R2.64], R5 ;  /* 0x0000000502007986 */ /* 0x0001e2000c101124 */
[----:B------:R-:W-:Y:S05]  /*2c30*/  BRA `(.L_x_646) ;  /* 0x0000000400b87947 */ /* 0x000fea0003800000 */
.L_x_656:
[----:B------:R-:W-:-:S05]  /*2c40*/  HADD2.F32 R0, -RZ, R4.H0_H0 ;  /* 0x20000004ff007230 */ /* 0x000fca0000004100 */
[----:B------:R-:W-:-:S05]  /*2c50*/  F2FP.BF16.F32.PACK_AB R0, RZ, R0 ;  /* 0x00000000ff00723e */ /* 0x000fca00000010ff */
[----:B------:R0:W-:Y:S01]  /*2c60*/  STG.E.U16 desc[UR36][R2.64], R0 ;  /* 0x0000000002007986 */ /* 0x0001e2000c101524 */
[----:B------:R-:W-:Y:S05]  /*2c70*/  BRA `(.L_x_646) ;  /* 0x0000000400a87947 */ /* 0x000fea0003800000 */
.L_x_653:
        /* <DEDUP_REMOVED lines=8> */
[----:B------:R-:W-:-:S06]  /*2d00*/  HADD2.F32 R5, -RZ, R4.H0_H0 ;  /* 0x20000004ff057230 */ /* 0x000fcc0000004100 */
[----:B------:R-:W0:Y:S02]  /*2d10*/  F2I.FTZ.U32.TRUNC.NTZ R5, R5 ;  /* 0x0000000500057305 */ /* 0x000e24000021f000 */
[----:B0-----:R0:W-:Y:S01]  /*2d20*/  STG.E.U16 desc[UR36][R2.64], R5 ;  /* 0x0000000502007986 */ /* 0x0011e2000c101524 */
[----:B------:R-:W-:Y:S05]  /*2d30*/  BRA `(.L_x_646) ;  /* 0x0000000400787947 */ /* 0x000fea0003800000 */
.L_x_664:
[----:B------:R-:W-:Y:S01]  /*2d40*/  HADD2.F32 R5, -RZ, R4.H0_H0 ;  /* 0x20000004ff057230 */ /* 0x000fe20000004100 */
[----:B------:R-:W-:Y:S01]  /*2d50*/  BSSY.RECONVERGENT B0, `(.L_x_665) ;  /* 0x0000014000007945 */ /* 0x000fe20003800200 */
[----:B------:R-:W-:-:S03]  /*2d60*/  MOV R0, 0x80 ;  /* 0x0000008000007802 */ /* 0x000fc60000000f00 */
        /* <DEDUP_REMOVED lines=10> */
.L_x_667:
[----:B------:R-:W-:-:S04]  /*2e10*/  SHF.R.U32.HI R0, RZ, 0x14, R5 ;  /* 0x00000014ff007819 */ /* 0x000fc80000011605 */
[----:B------:R-:W-:-:S04]  /*2e20*/  LOP3.LUT R0, R0, 0x1, RZ, 0xc0, !PT ;  /* 0x0000000100007812 */ /* 0x000fc800078ec0ff */
[----:B------:R-:W-:-:S04]  /*2e30*/  IADD3 R0, PT, PT, R5, 0x487ffff, R0 ;  /* 0x0487ffff05007810 */ /* 0x000fc80007ffe000 */
[----:B------:R-:W-:-:S04]  /*2e40*/  SHF.R.U32.HI R0, RZ, 0x14, R0 ;  /* 0x00000014ff007819 */ /* 0x000fc80000011600 */
[----:B------:R-:W-:-:S07]  /*2e50*/  LOP3.LUT R4, R0, 0xff, RZ, 0xc0, !PT ;  /* 0x000000ff00047812 */ /* 0x000fce00078ec0ff */
.L_x_668:
[----:B------:R-:W-:-:S04]  /*2e60*/  SHF.R.U32.HI R5, RZ, 0x18, R5 ;  /* 0x00000018ff057819 */ /* 0x000fc80000011605 */
[----:B------:R-:W-:-:S04]  /*2e70*/  LOP3.LUT R4, R4, 0x80, R5, 0xf8, !PT ;  /* 0x0000008004047812 */ /* 0x000fc800078ef805 */
[----:B------:R-:W-:-:S07]  /*2e80*/  PRMT R0, R4, 0x7610, R0 ;  /* 0x0000761004007816 */ /* 0x000fce0000000000 */
.L_x_666:
[----:B------:R-:W-:Y:S05]  /*2e90*/  BSYNC.RECONVERGENT B0 ;  /* 0x0000000000007941 */ /* 0x000fea0003800200 */
.L_x_665:
[----:B------:R0:W-:Y:S01]  /*2ea0*/  STG.E.U8 desc[UR36][R2.64], R0 ;  /* 0x0000000002007986 */ /* 0x0001e2000c101124 */
[----:B------:R-:W-:Y:S05]  /*2eb0*/  BRA `(.L_x_646) ;  /* 0x0000000400187947 */ /* 0x000fea0003800000 */
.L_x_663:
[----:B------:R-:W-:Y:S01]  /*2ec0*/  HADD2.F32 R5, -RZ, R4.H0_H0 ;  /* 0x20000004ff057230 */ /* 0x000fe20000004100 */
[----:B------:R-:W-:Y:S01]  /*2ed0*/  BSSY.RECONVERGENT B0, `(.L_x_669) ;  /* 0x0000014000007945 */ /* 0x000fe20003800200 */
[----:B------:R-:W-:-:S03]  /*2ee0*/  IMAD.MOV.U32 R0, RZ, RZ, 0x80 ;  /* 0x00000080ff007424 */ /* 0x000fc600078e00ff */
        /* <DEDUP_REMOVED lines=10> */
.L_x_671:
[----:B------:R-:W-:-:S04]  /*2f90*/  SHF.R.U32.HI R0, RZ, 0x15, R5 ;  /* 0x00000015ff007819 */ /* 0x000fc80000011605 */
[----:B------:R-:W-:-:S04]  /*2fa0*/  LOP3.LUT R0, R0, 0x1, RZ, 0xc0, !PT ;  /* 0x0000000100007812 */ /* 0x000fc800078ec0ff */
[----:B------:R-:W-:-:S04]  /*2fb0*/  IADD3 R0, PT, PT, R5, 0x88fffff, R0 ;  /* 0x088fffff05007810 */ /* 0x000fc80007ffe000 */
[----:B------:R-:W-:-:S04]  /*2fc0*/  SHF.R.U32.HI R0, RZ, 0x15, R0 ;  /* 0x00000015ff007819 */ /* 0x000fc80000011600 */
[----:B------:R-:W-:-:S07]  /*2fd0*/  LOP3.LUT R4, R0, 0xff, RZ, 0xc0, !PT ;  /* 0x000000ff00047812 */ /* 0x000fce00078ec0ff */
.L_x_672:
[----:B------:R-:W-:-:S04]  /*2fe0*/  SHF.R.U32.HI R5, RZ, 0x18, R5 ;  /* 0x00000018ff057819 */ /* 0x000fc80000011605 */
[----:B------:R-:W-:-:S04]  /*2ff0*/  LOP3.LUT R4, R4, 0x80, R5, 0xf8, !PT ;  /* 0x0000008004047812 */ /* 0x000fc800078ef805 */
[----:B------:R-:W-:-:S07]  /*3000*/  PRMT R0, R4, 0x7610, R0 ;  /* 0x0000761004007816 */ /* 0x000fce0000000000 */
.L_x_670:
[----:B------:R-:W-:Y:S05]  /*3010*/  BSYNC.RECONVERGENT B0 ;  /* 0x0000000000007941 */ /* 0x000fea0003800200 */
.L_x_669:
[----:B------:R0:W-:Y:S01]  /*3020*/  STG.E.U8 desc[UR36][R2.64], R0 ;  /* 0x0000000002007986 */ /* 0x0001e2000c101124 */
[----:B------:R-:W-:Y:S05]  /*3030*/  BRA `(.L_x_646) ;  /* 0x0000000000b87947 */ /* 0x000fea0003800000 */
.L_x_662:
[----:B------:R-:W-:-:S09]  /*3040*/  UISETP.NE.AND UP0, UPT, UR4, 0x1c, UPT ;  /* 0x0000001c0400788c */ /* 0x000fd2000bf05270 */
[----:B------:R-:W-:Y:S05]  /*3050*/  BRA.U !UP0, `(.L_x_673) ;  /* 0x0000000108a47547 */ /* 0x000fea000b800000 */
[----:B------:R-:W-:-:S09]  /*3060*/  UISETP.NE.AND UP0, UPT, UR4, 0x1d, UPT ;  /* 0x0000001d0400788c */ /* 0x000fd2000bf05270 */
[----:B------:R-:W-:Y:S05]  /*3070*/  BRA.U !UP0, `(.L_x_674) ;  /* 0x00000001088c7547 */ /* 0x000fea000b800000 */
[----:B------:R-:W-:-:S09]  /*3080*/  UISETP.NE.AND UP0, UPT, UR4, 0x2c, UPT ;  /* 0x0000002c0400788c */ /* 0x000fd2000bf05270 */
[----:B------:R-:W-:Y:S05]  /*3090*/  BRA.U !UP0, `(.L_x_675) ;  /* 0x0000000108447547 */ /* 0x000fea000b800000 */
.L_x_645:
        /* <DEDUP_REMOVED lines=16> */
.L_x_676:
[----:B------:R-:W-:Y:S05]  /*31a0*/  BRA `(.L_x_646) ;  /* 0x00000000005c7947 */ /* 0x000fea0003800000 */
.L_x_675:
[----:B------:R-:W-:-:S05]  /*31b0*/  HADD2.F32 R5, -RZ, R4.H0_H0 ;  /* 0x20000004ff057230 */ /* 0x000fca0000004100 */
[----:B------:R-:W-:-:S04]  /*31c0*/  SHF.R.U32.HI R6, RZ, 0x17, R5 ;  /* 0x00000017ff067819 */ /* 0x000fc80000011605 */
[----:B------:R-:W-:-:S04]  /*31d0*/  LOP3.LUT R4, R6, 0xff, RZ, 0xc0, !PT ;  /* 0x000000ff06047812 */ /* 0x000fc800078ec0ff */
[----:B------:R-:W-:-:S13]  /*31e0*/  ISETP.NE.AND P1, PT, R4, 0xff, PT ;  /* 0x000000ff0400780c */ /* 0x000fda0003f25270 */
[--C-:B------:R-:W-:Y:S02]  /*31f0*/  @P1 SHF.R.U32.HI R0, RZ, 0x16, R5.reuse ;  /* 0x00000016ff001819 */ /* 0x100fe40000011605 */
        /* <DEDUP_REMOVED lines=11> */
.L_x_674:
[----:B------:R-:W-:-:S06]  /*32b0*/  HADD2.F32 R4, -RZ, R4.H0_H0 ;  /* 0x20000004ff047230 */ /* 0x000fcc0000004100 */
[----:B------:R-:W0:Y:S02]  /*32c0*/  F2I.U64.TRUNC R4, R4 ;  /* 0x0000000400047311 */ /* 0x000e24000020d800 */
[----:B0-----:R0:W-:Y:S01]  /*32d0*/  STG.E.64 desc[UR36][R2.64], R4 ;  /* 0x0000000402007986 */ /* 0x0011e2000c101b24 */
[----:B------:R-:W-:Y:S05]  /*32e0*/  BRA `(.L_x_646) ;  /* 0x00000000000c7947 */ /* 0x000fea0003800000 */
.L_x_673:
[----:B------:R-:W-:-:S04]  /*32f0*/  HADD2.F32 R4, -RZ, R4.H0_H0 ;  /* 0x20000004ff047230 */ /* 0x000fc80000004100 */
[----:B------:R-:W0:Y:S02]  /*3300*/  F2I.FTZ.U32.TRUNC.NTZ R5, R4 ;  /* 0x0000000400057305 */ /* 0x000e24000021f000 */
[----:B0-----:R0:W-:Y:S02]  /*3310*/  STG.E desc[UR36][R2.64], R5 ;  /* 0x0000000502007986 */ /* 0x0011e4000c101924 */
.L_x_646:
[----:B------:R-:W-:-:S07]  /*3320*/  IADD3 R17, PT, PT, R17, 0x80, RZ ;  /* 0x0000008011117810 */ /* 0x000fce0007ffe0ff */
.L_x_605:
[----:B------:R-:W-:Y:S05]  /*3330*/  BSYNC.RECONVERGENT B6 ;  /* 0x0000000000067941 */ /* 0x000fea0003800200 */
.L_x_604:
        /* <DEDUP_REMOVED lines=307> */
.L_x_679:
        /* <DEDUP_REMOVED lines=18> */
.L_x_683:
[----:B------:R-:W2:Y:S02]  /*4790*/  LDG.E.U8 R2, desc[UR36][R2.64] ;  /* 0x0000002402027981 */ /* 0x000ea4000c1e1100 */
[----:B--2---:R-:W-:-:S04]  /*47a0*/  I2FP.F32.U32 R0, R2 ;  /* 0x0000000200007245 */ /* 0x004fc80000201000 */
[----:B------:R-:W-:Y:S01]  /*47b0*/  F2FP.F16.F32.PACK_AB R0, RZ, R0 ;  /* 0x00000000ff00723e */ /* 0x000fe200000000ff */
[----:B------:R-:W-:Y:S06]  /*47c0*/  BRA `(.L_x_685) ;  /* 0x0000000c009c7947 */ /* 0x000fec0003800000 */
.L_x_682:
        /* <DEDUP_REMOVED lines=10> */
.L_x_687:
[----:B------:R-:W2:Y:S02]  /*4870*/  LDG.E R2, desc[UR36][R2.64] ;  /* 0x0000002402027981 */ /* 0x000ea4000c1e1900 */
[----:B--2---:R-:W-:-:S04]  /*4880*/  I2FP.F32.S32 R0, R2 ;  /* 0x0000000200007245 */ /* 0x004fc80000201400 */
[----:B------:R-:W-:Y:S01]  /*4890*/  F2FP.F16.F32.PACK_AB R0, RZ, R0 ;  /* 0x00000000ff00723e */ /* 0x000fe200000000ff */
[----:B------:R-:W-:Y:S06]  /*48a0*/  BRA `(.L_x_685) ;  /* 0x0000000c00647947 */ /* 0x000fec0003800000 */
.L_x_686:
[----:B------:R-:W2:Y:S02]  /*48b0*/  LDG.E.U16 R2, desc[UR36][R2.64] ;  /* 0x0000002402027981 */ /* 0x000ea4000c1e1500 */
[----:B--2---:R-:W0:Y:S02]  /*48c0*/  I2F.S16 R0, R2 ;  /* 0x0000000200007306 */ /* 0x004e240000101400 */
[----:B0-----:R-:W-:Y:S01]  /*48d0*/  F2FP.F16.F32.PACK_AB R0, RZ, R0 ;  /* 0x00000000ff00723e */ /* 0x001fe200000000ff */
[----:B------:R-:W-:Y:S06]  /*48e0*/  BRA `(.L_x_685) ;  /* 0x0000000c00547947 */ /* 0x000fec0003800000 */
.L_x_681:
        /* <DEDUP_REMOVED lines=9> */
.L_x_689:
[----:B------:R1:W5:Y:S01]  /*4980*/  LDG.E.U16 R0, desc[UR36][R2.64] ;  /* 0x0000002402007981 */ /* 0x000362000c1e1500 */
[----:B------:R-:W-:Y:S05]  /*4990*/  BRA `(.L_x_685) ;  /* 0x0000000c00287947 */ /* 0x000fea0003800000 */
.L_x_688:
        /* <DEDUP_REMOVED lines=9> */
.L_x_691:
[----:B------:R0:W5:Y:S01]  /*4a30*/  LDG.E.U16 R0, desc[UR36][R2.64] ;  /* 0x0000002402007981 */ /* 0x000162000c1e1500 */
[----:B------:R-:W-:Y:S05]  /*4a40*/  BRA `(.L_x_685) ;  /* 0x0000000800fc7947 */ /* 0x000fea0003800000 */
.L_x_690:
        /* <DEDUP_REMOVED lines=12> */
.L_x_680:
        /* <DEDUP_REMOVED lines=13> */
.L_x_694:
        /* <DEDUP_REMOVED lines=12> */
.L_x_693:
        /* <DEDUP_REMOVED lines=27> */
.L_x_696:
[----:B------:R-:W2:Y:S02]  /*4e50*/  LDG.E.U8 R2, desc[UR36][R2.64] ;  /* 0x0000002402027981 */ /* 0x000ea4000c1e1100 */
[C---:B--2---:R-:W-:Y:S02]  /*4e60*/  IMAD.SHL.U32 R0, R2.reuse, 0x2000000, RZ ;  /* 0x0200000002007824 */ /* 0x044fe400078e00ff */
        /* <DEDUP_REMOVED lines=9> */
[----:B------:R-:W-:Y:S01]  /*4f00*/  F2FP.F16.F32.PACK_AB R0, RZ, R0 ;  /* 0x00000000ff00723e */ /* 0x000fe200000000ff */
[----:B------:R-:W-:Y:S06]  /*4f10*/  BRA `(.L_x_685) ;  /* 0x0000000400c87947 */ /* 0x000fec0003800000 */
.L_x_695:
[----:B------:R-:W2:Y:S02]  /*4f20*/  LDG.E.U16 R0, desc[UR36][R2.64] ;  /* 0x0000002402007981 */ /* 0x000ea4000c1e1500 */
[----:B--2---:R-:W-:-:S04]  /*4f30*/  SHF.L.U32 R0, R0, 0x10, RZ ;  /* 0x0000001000007819 */ /* 0x004fc800000006ff */
[----:B------:R-:W-:Y:S01]  /*4f40*/  F2FP.F16.F32.PACK_AB R0, RZ, R0 ;  /* 0x00000000ff00723e */ /* 0x000fe200000000ff */
[----:B------:R-:W-:Y:S06]  /*4f50*/  BRA `(.L_x_685) ;  /* 0x0000000400b87947 */ /* 0x000fec0003800000 */
.L_x_692:
        /* <DEDUP_REMOVED lines=12> */
.L_x_699:
        /* <DEDUP_REMOVED lines=21> */
.L_x_703:
[----:B------:R-:W-:Y:S05]  /*5170*/  BSYNC.RECONVERGENT B1 ;  /* 0x0000000000017941 */ /* 0x000fea0003800200 */
.L_x_702:
[----:B------:R-:W-:Y:S01]  /*5180*/  IMAD.SHL.U32 R0, R0, 0x100000, RZ ;  /* 0x0010000000007824 */ /* 0x000fe200078e00ff */
[----:B------:R-:W-:-:S04]  /*5190*/  LEA R2, R2, 0x3b800000, 0x17 ;  /* 0x3b80000002027811 */ /* 0x000fc800078eb8ff */
[----:B------:R-:W-:-:S07]  /*51a0*/  LOP3.LUT R0, R2, R0, R7, 0xfe, !PT ;  /* 0x0000000002007212 */ /* 0x000fce00078efe07 */
.L_x_701:
[----:B------:R-:W-:Y:S05]  /*51b0*/  BSYNC.RECONVERGENT B0 ;  /* 0x0000000000007941 */ /* 0x000fea0003800200 */
.L_x_700:
[----:B------:R-:W-:Y:S01]  /*51c0*/  F2FP.F16.F32.PACK_AB R0, RZ, R0 ;  /* 0x00000000ff00723e */ /* 0x000fe200000000ff */
[----:B------:R-:W-:Y:S06]  /*51d0*/  BRA `(.L_x_685) ;  /* 0x0000000400187947 */ /* 0x000fec0003800000 */
.L_x_698:
        /* <DEDUP_REMOVED lines=21> */
.L_x_707:
[----:B------:R-:W-:Y:S05]  /*5330*/  BSYNC.RECONVERGENT B1 ;  /* 0x0000000000017941 */ /* 0x000fea0003800200 */
.L_x_706:
[----:B------:R-:W-:Y:S01]  /*5340*/  IMAD.SHL.U32 R0, R0, 0x200000, RZ ;  /* 0x0020000000007824 */ /* 0x000fe200078e00ff */
[----:B------:R-:W-:-:S04]  /*5350*/  LEA R2, R2, 0x37800000, 0x17 ;  /* 0x3780000002027811 */ /* 0x000fc800078eb8ff */
[----:B------:R-:W-:-:S07]  /*5360*/  LOP3.LUT R0, R2, R0, R7, 0xfe, !PT ;  /* 0x0000000002007212 */ /* 0x000fce00078efe07 */
.L_x_705:
[----:B------:R-:W-:Y:S05]  /*5370*/  BSYNC.RECONVERGENT B0 ;  /* 0x0000000000007941 */ /* 0x000fea0003800200 */
.L_x_704:
[----:B------:R-:W-:Y:S01]  /*5380*/  F2FP.F16.F32.PACK_AB R0, RZ, R0 ;  /* 0x00000000ff00723e */ /* 0x000fe200000000ff */
[----:B------:R-:W-:Y:S06]  /*5390*/  BRA `(.L_x_685) ;  /* 0x0000000000a87947 */ /* 0x000fec0003800000 */
.L_x_697:
        /* <DEDUP_REMOVED lines=14> */
.L_x_711:
[----:B------:R-:W-:Y:S05]  /*5480*/  BSYNC.RECONVERGENT B0 ;  /* 0x0000000000007941 */ /* 0x000fea0003800200 */
.L_x_710:
[----:B------:R-:W-:Y:S01]  /*5490*/  F2FP.F16.F32.PACK_AB R0, RZ, R0 ;  /* 0x00000000ff00723e */ /* 0x000fe200000000ff */
[----:B------:R-:W-:Y:S06]  /*54a0*/  BRA `(.L_x_685) ;  /* 0x0000000000647947 */ /* 0x000fec0003800000 */
.L_x_684:
        /* <DEDUP_REMOVED lines=16> */
.L_x_712:
[----:B------:R-:W-:Y:S01]  /*55b0*/  PRMT R0, RZ, 0x7610, R0 ;  /* 0x00007610ff007816 */ /* 0x000fe20000000000 */
[----:B------:R-:W-:Y:S06]  /*55c0*/  BRA `(.L_x_685) ;  /* 0x00000000001c7947 */ /* 0x000fec0003800000 */
.L_x_709:
[----:B------:R-:W2:Y:S02]  /*55d0*/  LDG.E.64 R2, desc[UR36][R2.64] ;  /* 0x0000002402027981 */ /* 0x000ea4000c1e1b00 */
[----:B--2---:R-:W0:Y:S02]  /*55e0*/  I2F.U64 R0, R2 ;  /* 0x0000000200007312 */ /* 0x004e240000301000 */
[----:B0-----:R-:W-:Y:S01]  /*55f0*/  F2FP.F16.F32.PACK_AB R0, RZ, R0 ;  /* 0x00000000ff00723e */ /* 0x001fe200000000ff */
[----:B------:R-:W-:Y:S06]  /*5600*/  BRA `(.L_x_685) ;  /* 0x00000000000c7947 */ /* 0x000fec0003800000 */
.L_x_708:
[----:B------:R-:W2:Y:S02]  /*5610*/  LDG.E R2, desc[UR36][R2.64] ;  /* 0x0000002402027981 */ /* 0x000ea4000c1e1900 */
[----:B--2---:R-:W-:-:S04]  /*5620*/  I2FP.F32.U32 R0, R2 ;  /* 0x0000000200007245 */ /* 0x004fc80000201000 */
[----:B------:R-:W-:-:S07]  /*5630*/  F2FP.F16.F32.PACK_AB R0, RZ, R0 ;  /* 0x00000000ff00723e */ /* 0x000fce00000000ff */
.L_x_685:
        /* <DEDUP_REMOVED lines=22> */
.L_x_716:
[----:B------:R-:W-:-:S06]  /*57a0*/  HADD2.F32 R5, -RZ, R4.H0_H0 ;  /* 0x20000004ff057230 */ /* 0x000fcc0000004100 */
[----:B------:R-:W0:Y:S02]  /*57b0*/  F2I.S64.TRUNC R4, R5 ;  /* 0x0000000500047311 */ /* 0x000e24000020d900 */
[----:B0-----:R0:W-:Y:S01]  /*57c0*/  STG.E.U8 desc[UR36][R2.64], R4 ;  /* 0x0000000402007986 */ /* 0x0011e2000c101124 */
[----:B------:R-:W-:Y:S05]  /*57d0*/  BRA `(.L_x_718) ;  /* 0x0000000c006c7947 */ /* 0x000fea0003800000 */
.L_x_715:
        /* <DEDUP_REMOVED lines=10> */
.L_x_720:
[----:B------:R-:W-:-:S04]  /*5880*/  HADD2.F32 R4, -RZ, R4.H0_H0 ;  /* 0x20000004ff047230 */ /* 0x000fc80000004100 */
[----:B------:R-:W0:Y:S02]  /*5890*/  F2I.FTZ.TRUNC.NTZ R5, R4 ;  /* 0x0000000400057305 */ /* 0x000e24000021f100 */
[----:B0-----:R0:W-:Y:S01]  /*58a0*/  STG.E desc[UR36][R2.64], R5 ;  /* 0x0000000502007986 */ /* 0x0011e2000c101924 */
[----:B------:R-:W-:Y:S05]  /*58b0*/  BRA `(.L_x_718) ;  /* 0x0000000c00347947 */ /* 0x000fea0003800000 */
.L_x_719:
[----:B------:R-:W-:-:S04]  /*58c0*/  HADD2.F32 R4, -RZ, R4.H0_H0 ;  /* 0x20000004ff047230 */ /* 0x000fc80000004100 */
[----:B------:R-:W0:Y:S02]  /*58d0*/  F2I.FTZ.TRUNC.NTZ R5, R4 ;  /* 0x0000000400057305 */ /* 0x000e24000021f100 */
[----:B0-----:R0:W-:Y:S01]  /*58e0*/  STG.E.U16 desc[UR36][R2.64], R5 ;  /* 0x0000000502007986 */ /* 0x0011e2000c101524 */
[----:B------:R-:W-:Y:S05]  /*58f0*/  BRA `(.L_x_718) ;  /* 0x0000000c00247947 */ /* 0x000fea0003800000 */
.L_x_714:
        /* <DEDUP_REMOVED lines=9> */
.L_x_722:
[----:B------:R0:W-:Y:S01]  /*5990*/  STG.E.U16 desc[UR36][R2.64], R4 ;  /* 0x0000000402007986 */ /* 0x0001e2000c101524 */
[----:B------:R-:W-:Y:S05]  /*59a0*/  BRA `(.L_x_718) ;  /* 0x0000000800f87947 */ /* 0x000fea0003800000 */
.L_x_721:
[----:B------:R-:W-:-:S09]  /*59b0*/  UISETP.NE.AND UP0, UPT, UR4, 0x7, UPT ;  /* 0x000000070400788c */ /* 0x000fd2000bf05270 */
[----:B------:R-:W-:Y:S05]  /*59c0*/  BRA.U !UP0, `(.L_x_723) ;  /* 0x0000000108347547 */ /* 0x000fea000b800000 */
[----:B------:R-:W-:-:S09]  /*59d0*/  UISETP.NE.AND UP0, UPT, UR4, 0x8, UPT ;  /* 0x000000080400788c */ /* 0x000fd2000bf05270 */
[----:B------:R-:W-:Y:S05]  /*59e0*/  BRA.U !UP0, `(.L_x_724) ;  /* 0x0000000108187547 */ /* 0x000fea000b800000 */
[----:B------:R-:W-:-:S09]  /*59f0*/  UISETP.NE.AND UP0, UPT, UR4, 0x9, UPT ;  /* 0x000000090400788c */ /* 0x000fd2000bf05270 */
[----:B------:R-:W-:Y:S05]  /*5a00*/  BRA.U UP0, `(.L_x_717) ;  /* 0x0000000500fc7547 */ /* 0x000fea000b800000 */
[----:B------:R-:W-:Y:S01]  /*5a10*/  HADD2.F32 R4, -RZ, R4.H0_H0 ;  /* 0x20000004ff047230 */ /* 0x000fe20000004100 */
[----:B------:R-:W-:-:S05]  /*5a20*/  MOV R5, RZ ;  /* 0x000000ff00057202 */ /* 0x000fca0000000f00 */
[----:B------:R0:W-:Y:S01]  /*5a30*/  STG.E.64 desc[UR36][R2.64], R4 ;  /* 0x0000000402007986 */ /* 0x0001e2000c101b24 */
[----:B------:R-:W-:Y:S05]  /*5a40*/  BRA `(.L_x_718) ;  /* 0x0000000800d07947 */ /* 0x000fea0003800000 */
.L_x_724:
[----:B------:R-:W-:-:S05]  /*5a50*/  HADD2.F32 R0, -RZ, R4.H0_H0 ;  /* 0x20000004ff007230 */ /* 0x000fca0000004100 */
[----:B------:R-:W-:-:S04]  /*5a60*/  F2FP.F16.F32.PACK_AB R0, RZ, R0 ;  /* 0x00000000ff00723e */ /* 0x000fc800000000ff */
[----:B------:R-:W-:-:S05]  /*5a70*/  PRMT R0, R0, 0x5410, RZ ;  /* 0x0000541000007816 */ /* 0x000fca00000000ff */
[----:B------:R0:W-:Y:S01]  /*5a80*/  STG.E desc[UR36][R2.64], R0 ;  /* 0x0000000002007986 */ /* 0x0001e2000c101924 */
[----:B------:R-:W-:Y:S05]  /*5a90*/  BRA `(.L_x_718) ;  /* 0x0000000800bc7947 */ /* 0x000fea0003800000 */
.L_x_723:
[----:B------:R-:W-:-:S05]  /*5aa0*/  HADD2.F32 R4, -RZ, R4.H0_H0 ;  /* 0x20000004ff047230 */ /* 0x000fca0000004100 */
[----:B------:R-:W-:-:S06]  /*5ab0*/  FMUL.FTZ R4, R4, 1 ;  /* 0x3f80000004047820 */ /* 0x000fcc0000410000 */
[----:B------:R-:W0:Y:S02]  /*5ac0*/  F2F.F64.F32 R4, R4 ;  /* 0x0000000400047310 */ /* 0x000e240000201800 */
[----:B0-----:R0:W-:Y:S01]  /*5ad0*/  STG.E.64 desc[UR36][R2.64], R4 ;  /* 0x0000000402007986 */ /* 0x0011e2000c101b24 */
[----:B------:R-:W-:Y:S05]  /*5ae0*/  BRA `(.L_x_718) ;  /* 0x0000000800a87947 */ /* 0x000fea0003800000 */
.L_x_713:
        /* <DEDUP_REMOVED lines=14> */
.L_x_728:
[----:B------:R-:W-:Y:S01]  /*5bd0*/  HADD2.F32 R5, -RZ, R4.H0_H0 ;  /* 0x20000004ff057230 */ /* 0x000fe20000004100 */
        /* <DEDUP_REMOVED lines=17> */
.L_x_731:
[----:B------:R-:W-:-:S04]  /*5cf0*/  SHF.R.U32.HI R5, RZ, 0x18, R5 ;  /* 0x00000018ff057819 */ /* 0x000fc80000011605 */
[----:B------:R-:W-:-:S07]  /*5d00*/  LOP3.LUT R0, R0, 0x80, R5, 0xf8, !PT ;  /* 0x0000008000007812 */ /* 0x000fce00078ef805 */
.L_x_730:
[----:B------:R-:W-:Y:S05]  /*5d10*/  BSYNC.RECONVERGENT B0 ;  /* 0x0000000000007941 */ /* 0x000fea0003800200 */
.L_x_729:
[----:B------:R0:W-:Y:S01]  /*5d20*/  STG.E.U8 desc[UR36][R2.64], R0 ;  /* 0x0000000002007986 */ /* 0x0001e2000c101124 */
[----:B------:R-:W-:Y:S05]  /*5d30*/  BRA `(.L_x_718) ;  /* 0x0000000800147947 */ /* 0x000fea0003800000 */
.L_x_727:
[----:B------:R-:W-:Y:S01]  /*5d40*/  HADD2.F32 R5, -RZ, R4.H0_H0 ;  /* 0x20000004ff057230 */ /* 0x000fe20000004100 */
[----:B------:R-:W-:Y:S01]  /*5d50*/  BSSY.RECONVERGENT B0, `(.L_x_732) ;  /* 0x0000013000007945 */ /* 0x000fe20003800200 */
[----:B------:R-:W-:-:S03]  /*5d60*/  HFMA2 R0, -RZ, RZ, 0, 7.62939453125e-06 ;  /* 0x00000080ff007431 */ /* 0x000fc600000001ff */
        /* <DEDUP_REMOVED lines=15> */
.L_x_734:
[----:B------:R-:W-:-:S04]  /*5e60*/  SHF.R.U32.HI R5, RZ, 0x18, R5 ;  /* 0x00000018ff057819 */ /* 0x000fc80000011605 */
[----:B------:R-:W-:-:S07]  /*5e70*/  LOP3.LUT R0, R0, 0x80, R5, 0xf8, !PT ;  /* 0x0000008000007812 */ /* 0x000fce00078ef805 */
.L_x_733:
[----:B------:R-:W-:Y:S05]  /*5e80*/  BSYNC.RECONVERGENT B0 ;  /* 0x0000000000007941 */ /* 0x000fea0003800200 */
.L_x_732:
[----:B------:R0:W-:Y:S01]  /*5e90*/  STG.E.U8 desc[UR36][R2.64], R0 ;  /* 0x0000000002007986 */ /* 0x0001e2000c101124 */
[----:B------:R-:W-:Y:S05]  /*5ea0*/  BRA `(.L_x_718) ;  /* 0x0000000400b87947 */ /* 0x000fea0003800000 */
.L_x_726:
[----:B------:R-:W-:-:S09]  /*5eb0*/  UISETP.NE.AND UP0, UPT, UR4, 0x1c, UPT ;  /* 0x0000001c0400788c */ /* 0x000fd2000bf05270 */
[----:B------:R-:W-:Y:S05]  /*5ec0*/  BRA.U !UP0, `(.L_x_735) ;  /* 0x0000000108607547 */ /* 0x000fea000b800000 */
[----:B------:R-:W-:-:S09]  /*5ed0*/  UISETP.NE.AND UP0, UPT, UR4, 0x1d, UPT ;  /* 0x0000001d0400788c */ /* 0x000fd2000bf05270 */
[----:B------:R-:W-:Y:S05]  /*5ee0*/  BRA.U !UP0, `(.L_x_736) ;  /* 0x0000000108487547 */ /* 0x000fea000b800000 */
[----:B------:R-:W-:-:S09]  /*5ef0*/  UISETP.NE.AND UP0, UPT, UR4, 0x2c, UPT ;  /* 0x0000002c0400788c */ /* 0x000fd2000bf05270 */
[----:B------:R-:W-:Y:S05]  /*5f00*/  BRA.U UP0, `(.L_x_717) ;  /* 0x0000000100bc7547 */ /* 0x000fea000b800000 */
        /* <DEDUP_REMOVED lines=16> */
.L_x_736:
[----:B------:R-:W-:-:S06]  /*6010*/  HADD2.F32 R4, -RZ, R4.H0_H0 ;  /* 0x20000004ff047230 */ /* 0x000fcc0000004100 */
[----:B------:R-:W0:Y:S02]  /*6020*/  F2I.U64.TRUNC R4, R4 ;  /* 0x0000000400047311 */ /* 0x000e24000020d800 */
[----:B0-----:R0:W-:Y:S01]  /*6030*/  STG.E.64 desc[UR36][R2.64], R4 ;  /* 0x0000000402007986 */ /* 0x0011e2000c101b24 */
[----:B------:R-:W-:Y:S05]  /*6040*/  BRA `(.L_x_718) ;  /* 0x0000000400507947 */ /* 0x000fea0003800000 */
.L_x_735:
[----:B------:R-:W-:-:S04]  /*6050*/  HADD2.F32 R4, -RZ, R4.H0_H0 ;  /* 0x20000004ff047230 */ /* 0x000fc80000004100 */
[----:B------:R-:W0:Y:S02]  /*6060*/  F2I.FTZ.U32.TRUNC.NTZ R5, R4 ;  /* 0x0000000400057305 */ /* 0x000e24000021f000 */
[----:B0-----:R0:W-:Y:S01]  /*6070*/  STG.E desc[UR36][R2.64], R5 ;  /* 0x0000000502007986 */ /* 0x0011e2000c101924 */
[----:B------:R-:W-:Y:S05]  /*6080*/  BRA `(.L_x_718) ;  /* 0x0000000400407947 */ /* 0x000fea0003800000 */
.L_x_725:
        /* <DEDUP_REMOVED lines=11> */
.L_x_738:
[----:B------:R-:W-:Y:S01]  /*6140*/  HADD2.F32 R4, -RZ, R4.H0_H0 ;  /* 0x20000004ff047230 */ /* 0x000fe20000004100 */
[----:B------:R-:W-:-:S04]  /*6150*/  CS2R R6, SRZ ;  /* 0x0000000000067805 */ /* 0x000fc8000001ff00 */
[----:B------:R-:W-:-:S06]  /*6160*/  FMUL.FTZ R4, R4, 1 ;  /* 0x3f80000004047820 */ /* 0x000fcc0000410000 */
[----:B------:R-:W0:Y:S02]  /*6170*/  F2F.F64.F32 R4, R4 ;  /* 0x0000000400047310 */ /* 0x000e240000201800 */
[----:B0-----:R4:W-:Y:S01]  /*6180*/  STG.E.128 desc[UR36][R2.64], R4 ;  /* 0x0000000402007986 */ /* 0x0019e2000c101d24 */
[----:B------:R-:W-:Y:S05]  /*6190*/  BRA `(.L_x_718) ;  /* 0x0000000000fc7947 */ /* 0x000fea0003800000 */
.L_x_737:
[----:B------:R-:W-:-:S09]  /*61a0*/  UISETP.NE.AND UP0, UPT, UR4, 0xf, UPT ;  /* 0x0000000f0400788c */ /* 0x000fd2000bf05270 */
[----:B------:R-:W-:Y:S05]  /*61b0*/  BRA.U !UP0, `(.L_x_739) ;  /* 0x0000000108e87547 */ /* 0x000fea000b800000 */
[----:B------:R-:W-:-:S09]  /*61c0*/  UISETP.NE.AND UP0, UPT, UR4, 0x17, UPT ;  /* 0x000000170400788c */ /* 0x000fd2000bf05270 */
[----:B------:R-:W-:Y:S05]  /*61d0*/  BRA.U !UP0, `(.L_x_740) ;  /* 0x0000000108907547 */ /* 0x000fea000b800000 */
[----:B------:R-:W-:-:S09]  /*61e0*/  UISETP.NE.AND UP0, UPT, UR4, 0x18, UPT ;  /* 0x000000180400788c */ /* 0x000fd2000bf05270 */
[----:B------:R-:W-:Y:S05]  /*61f0*/  BRA.U !UP0, `(.L_x_741) ;  /* 0x0000000108447547 */ /* 0x000fea000b800000 */
.L_x_717:
[----:B------:R-:W-:Y:S01]  /*6200*/  MOV R0, 0x0 ;  /* 0x0000000000007802 */ /* 0x000fe20000000f00 */
[----:B------:R-:W0:Y:S01]  /*6210*/  LDCU.64 UR4, c[0x4][0x128] ;  /* 0x01002500ff0477ac */ /* 0x000e220008000a00 */
[----:B------:R-:W-:Y:S02]  /*6220*/  HFMA2 R8, -RZ, RZ, 0, 6.020069122314453125e-06 ;  /* 0x00000065ff087431 */ /* 0x000fe400000001ff */
[----:B------:R-:W-:Y:S01]  /*6230*/  IMAD.MOV.U32 R12, RZ, RZ, 0x1 ;  /* 0x00000001ff0c7424 */ /* 0x000fe200078e00ff */
[----:B------:R1:W2:Y:S01]  /*6240*/  LDC.64 R2, c[0x4][R0] ;  /* 0x0100000000027b82 */ /* 0x0002a20000000a00 */
[----:B------:R-:W3:Y:S01]  /*6250*/  LDCU.64 UR6, c[0x4][0x130] ;  /* 0x01002600ff0677ac */ /* 0x000ee20008000a00 */
[----:B------:R-:W-:Y:S01]  /*6260*/  IMAD.MOV.U32 R13, RZ, RZ, RZ ;  /* 0x000000ffff0d7224 */ /* 0x000fe200078e00ff */
[----:B------:R-:W4:Y:S01]  /*6270*/  LDCU.64 UR8, c[0x4][0x30] ;  /* 0x01000600ff0877ac */ /* 0x000f220008000a00 */
[----:B0-----:R-:W-:Y:S01]  /*6280*/  MOV R4, UR4 ;  /* 0x0000000400047c02 */ /* 0x001fe20008000f00 */
[----:B------:R-:W-:-:S02]  /*6290*/  IMAD.U32 R5, RZ, RZ, UR5 ;  /* 0x00000005ff057e24 */ /* 0x000fc4000f8e00ff */
[----:B---3--:R-:W-:Y:S01]  /*62a0*/  IMAD.U32 R6, RZ, RZ, UR6 ;  /* 0x00000006ff067e24 */ /* 0x008fe2000f8e00ff */
[----:B------:R-:W-:Y:S01]  /*62b0*/  MOV R7, UR7 ;  /* 0x0000000700077c02 */ /* 0x000fe20008000f00 */
[----:B----4-:R-:W-:Y:S02]  /*62c0*/  IMAD.U32 R10, RZ, RZ, UR8 ;  /* 0x00000008ff0a7e24 */ /* 0x010fe4000f8e00ff */
[----:B-1----:R-:W-:-:S07]  /*62d0*/  IMAD.U32 R11, RZ, RZ, UR9 ;  /* 0x00000009ff0b7e24 */ /* 0x002fce000f8e00ff */
[----:B------:R-:W-:-:S07]  /*62e0*/  LEPC R20, `(.L_x_742) ;  /* 0x000000001014794e */ /* 0x000fce0000000000 */
[----:B--2---:R-:W-:Y:S05]  /*62f0*/  CALL.ABS.NOINC R2 ;  /* 0x0000000002007343 */ /* 0x004fea0003c00000 */
.L_x_742:
[----:B------:R-:W-:Y:S05]  /*6300*/  BRA `(.L_x_718) ;  /* 0x0000000000a07947 */ /* 0x000fea0003800000 */
.L_x_741:
[----:B------:R-:W-:Y:S01]  /*6310*/  HADD2.F32 R7, -RZ, R4.H0_H0 ;  /* 0x20000004ff077230 */ /* 0x000fe20000004100 */
[----:B------:R-:W-:Y:S01]  /*6320*/  BSSY.RECONVERGENT B0, `(.L_x_743) ;  /* 0x000000c000007945 */ /* 0x000fe20003800200 */
[----:B------:R-:W-:-:S03]  /*6330*/  MOV R0, 0x7f ;  /* 0x0000007f00007802 */ /* 0x000fc60000000f00 */
        /* <DEDUP_REMOVED lines=10> */
.L_x_744:
[----:B------:R-:W-:Y:S05]  /*63e0*/  BSYNC.RECONVERGENT B0 ;  /* 0x0000000000007941 */ /* 0x000fea0003800200 */
.L_x_743:
[----:B------:R-:W-:-:S05]  /*63f0*/  LOP3.LUT R5, R0, 0x80, R5, 0xf8, !PT ;  /* 0x0000008000057812 */ /* 0x000fca00078ef805 */
[----:B------:R2:W-:Y:S01]  /*6400*/  STG.E.U8 desc[UR36][R2.64], R5 ;  /* 0x0000000502007986 */ /* 0x0005e2000c101124 */
[----:B------:R-:W-:Y:S05]  /*6410*/  BRA `(.L_x_718) ;  /* 0x00000000005c7947 */ /* 0x000fea0003800000 */
.L_x_740:
[----:B------:R-:W-:Y:S01]  /*6420*/  HADD2.F32 R5, -RZ, R4.H0_H0 ;  /* 0x20000004ff057230 */ /* 0x000fe20000004100 */
        /* <DEDUP_REMOVED lines=11> */
.L_x_746:
[----:B------:R-:W-:Y:S01]  /*64e0*/  IMAD.MOV.U32 R0, RZ, RZ, 0x7f ;  /* 0x0000007fff007424 */ /* 0x000fe200078e00ff */
[----:B------:R-:W-:-:S04]  /*64f0*/  ISETP.GT.U32.AND P0, PT, R4, 0x7f800000, PT ;  /* 0x7f8000000400780c */ /* 0x000fc80003f04070 */
[----:B------:R-:W-:-:S09]  /*6500*/  SEL R0, R0, 0x7c, P0 ;  /* 0x0000007c00007807 */ /* 0x000fd20000000000 */
.L_x_747:
[----:B------:R-:W-:Y:S05]  /*6510*/  BSYNC.RECONVERGENT B0 ;  /* 0x0000000000007941 */ /* 0x000fea0003800200 */
.L_x_745:
[----:B------:R-:W-:-:S04]  /*6520*/  SHF.R.U32.HI R5, RZ, 0x18, R5 ;  /* 0x00000018ff057819 */ /* 0x000fc80000011605 */
[----:B------:R-:W-:-:S05]  /*6530*/  LOP3.LUT R5, R0, 0x80, R5, 0xf8, !PT ;  /* 0x0000008000057812 */ /* 0x000fca00078ef805 */
[----:B------:R1:W-:Y:S01]  /*6540*/  STG.E.U8 desc[UR36][R2.64], R5 ;  /* 0x0000000502007986 */ /* 0x0003e2000c101124 */
[----:B------:R-:W-:Y:S05]  /*6550*/  BRA `(.L_x_718) ;  /* 0x00000000000c7947 */ /* 0x000fea0003800000 */
.L_x_739:
[----:B------:R-:W-:-:S05]  /*6560*/  HADD2.F32 R0, -RZ, R4.H0_H0 ;  /* 0x20000004ff007230 */ /* 0x000fca0000004100 */
[----:B------:R-:W-:-:S05]  /*6570*/  F2FP.BF16.F32.PACK_AB R0, RZ, R0 ;  /* 0x00000000ff00723e */ /* 0x000fca00000010ff */
[----:B------:R0:W-:Y:S02]  /*6580*/  STG.E.U16 desc[UR36][R2.64], R0 ;  /* 0x0000000002007986 */ /* 0x0001e4000c101524 */
.L_x_718:
[----:B------:R-:W-:-:S07]  /*6590*/  VIADD R17, R17, 0x80 ;  /* 0x0000008011117836 */ /* 0x000fce0000000000 */
.L_x_678:
[----:B------:R-:W-:Y:S05]  /*65a0*/  BSYNC.RECONVERGENT B6 ;  /* 0x0000000000067941 */ /* 0x000fea0003800200 */
.L_x_677:
[----:B------:R-:W5:Y:S01]  /*65b0*/  LDCU UR4, c[0x0][0x380] ;  /* 0x00007000ff0477ac */ /* 0x000f620008000800 */
[----:B------:R-:W-:Y:S01]  /*65c0*/  BSSY.RECONVERGENT B6, `(.L_x_748) ;  /* 0x0000325000067945 */ /* 0x000fe20003800200 */
[----:B-----5:R-:W-:-:S13]  /*65d0*/  ISETP.GE.AND P0, PT, R17, UR4, PT ;  /* 0x0000000411007c0c */ /* 0x020fda000bf06270 */
[----:B------:R-:W-:Y:S05]  /*65e0*/  @P0 BRA `(.L_x_749) ;  /* 0x0000003000880947 */ /* 0x000fea0003800000 */
[----:B------:R-:W5:Y:S01]  /*65f0*/  LDCU UR4, c[0x0][0x388] ;  /* 0x00007100ff0477ac */ /* 0x000f620008000800 */
[----:B0-----:R-:W-:Y:S02]  /*6600*/  HFMA2 R0, -RZ, RZ, 0, 0 ;  /* 0x00000000ff007431 */ /* 0x001fe400000001ff */
        /* <DEDUP_REMOVED lines=301> */
.L_x_750:
        /* <DEDUP_REMOVED lines=18> */
.L_x_754:
[----:B------:R-:W2:Y:S02]  /*7a00*/  LDG.E.U8 R2, desc[UR36][R2.64] ;  /* 0x0000002402027981 */ /* 0x000ea4000c1e1100 */
[----:B--2---:R-:W-:-:S04]  /*7a10*/  I2FP.F32.U32 R0, R2 ;  /* 0x0000000200007245 */ /* 0x004fc80000201000 */
[----:B------:R-:W-:Y:S01]  /*7a20*/  F2FP.F16.F32.PACK_AB R0, RZ, R0 ;  /* 0x00000000ff00723e */ /* 0x000fe200000000ff */
[----:B------:R-:W-:Y:S06]  /*7a30*/  BRA `(.L_x_756) ;  /* 0x0000000c009c7947 */ /* 0x000fec0003800000 */
.L_x_753:
        /* <DEDUP_REMOVED lines=10> */
.L_x_758:
[----:B------:R-:W2:Y:S02]  /*7ae0*/  LDG.E R2, desc[UR36][R2.64] ;  /* 0x0000002402027981 */ /* 0x000ea4000c1e1900 */
[----:B--2---:R-:W-:-:S04]  /*7af0*/  I2FP.F32.S32 R0, R2 ;  /* 0x0000000200007245 */ /* 0x004fc80000201400 */
[----:B------:R-:W-:Y:S01]  /*7b00*/  F2FP.F16.F32.PACK_AB R0, RZ, R0 ;  /* 0x00000000ff00723e */ /* 0x000fe200000000ff */
[----:B------:R-:W-:Y:S06]  /*7b10*/  BRA `(.L_x_756) ;  /* 0x0000000c00647947 */ /* 0x000fec0003800000 */
.L_x_757:
[----:B------:R-:W2:Y:S02]  /*7b20*/  LDG.E.U16 R2, desc[UR36][R2.64] ;  /* 0x0000002402027981 */ /* 0x000ea4000c1e1500 */
[----:B--2---:R-:W0:Y:S02]  /*7b30*/  I2F.S16 R0, R2 ;  /* 0x0000000200007306 */ /* 0x004e240000101400 */
[----:B0-----:R-:W-:Y:S01]  /*7b40*/  F2FP.F16.F32.PACK_AB R0, RZ, R0 ;  /* 0x00000000ff00723e */ /* 0x001fe200000000ff */
[----:B------:R-:W-:Y:S06]  /*7b50*/  BRA `(.L_x_756) ;  /* 0x0000000c00547947 */ /* 0x000fec0003800000 */
.L_x_752:
        /* <DEDUP_REMOVED lines=9> */
.L_x_760:
[----:B------:R1:W5:Y:S01]  /*7bf0*/  LDG.E.U16 R0, desc[UR36][R2.64] ;  /* 0x0000002402007981 */ /* 0x000362000c1e1500 */
[----:B------:R-:W-:Y:S05]  /*7c00*/  BRA `(.L_x_756) ;  /* 0x0000000c00287947 */ /* 0x000fea0003800000 */
.L_x_759:
        /* <DEDUP_REMOVED lines=9> */
.L_x_762:
[----:B------:R0:W5:Y:S01]  /*7ca0*/  LDG.E.U16 R0, desc[UR36][R2.64] ;  /* 0x0000002402007981 */ /* 0x000162000c1e1500 */
[----:B------:R-:W-:Y:S05]  /*7cb0*/  BRA `(.L_x_756) ;  /* 0x0000000800fc7947 */ /* 0x000fea0003800000 */
.L_x_761:
        /* <DEDUP_REMOVED lines=12> */
.L_x_751:
        /* <DEDUP_REMOVED lines=13> */
.L_x_765:
        /* <DEDUP_REMOVED lines=12> */
.L_x_764:
        /* <DEDUP_REMOVED lines=24> */
[----:B------:R-:W-:-:S04]  /*8090*/  F2FP.F16.F32.PACK_AB R5, RZ, R5 ;  /* 0x00000005ff05723e */ /* 0x000fc800000000ff */
[----:B------:R-:W-:Y:S01]  /*80a0*/  PRMT R0, R5, 0x7610, R0 ;  /* 0x0000761005007816 */ /* 0x000fe20000000000 */
[----:B------:R-:W-:Y:S06]  /*80b0*/  BRA `(.L_x_756) ;  /* 0x0000000400fc7947 */ /* 0x000fec0003800000 */
.L_x_767:
        /* <DEDUP_REMOVED lines=13> */
.L_x_766:
[----:B------:R-:W2:Y:S02]  /*8190*/  LDG.E.U16 R0, desc[UR36][R2.64] ;  /* 0x0000002402007981 */ /* 0x000ea4000c1e1500 */
[----:B--2---:R-:W-:-:S05]  /*81a0*/  IMAD.U32 R0, R0, 0x10000, RZ ;  /* 0x0001000000007824 */ /* 0x004fca00078e00ff */
[----:B------:R-:W-:Y:S01]  /*81b0*/  F2FP.F16.F32.PACK_AB R0, RZ, R0 ;  /* 0x00000000ff00723e */ /* 0x000fe200000000ff */
[----:B------:R-:W-:Y:S06]  /*81c0*/  BRA `(.L_x_756) ;  /* 0x0000000400b87947 */ /* 0x000fec0003800000 */
.L_x_763:
        /* <DEDUP_REMOVED lines=12> */
.L_x_770:
        /* <DEDUP_REMOVED lines=21> */
.L_x_774:
[----:B------:R-:W-:Y:S05]  /*83e0*/  BSYNC.RECONVERGENT B1 ;  /* 0x0000000000017941 */ /* 0x000fea0003800200 */
.L_x_773:
[----:B------:R-:W-:Y:S01]  /*83f0*/  IMAD.SHL.U32 R0, R0, 0x100000, RZ ;  /* 0x0010000000007824 */ /* 0x000fe200078e00ff */
[----:B------:R-:W-:-:S04]  /*8400*/  LEA R2, R2, 0x3b800000, 0x17 ;  /* 0x3b80000002027811 */ /* 0x000fc800078eb8ff */
[----:B------:R-:W-:-:S07]  /*8410*/  LOP3.LUT R0, R2, R0, R7, 0xfe, !PT ;  /* 0x0000000002007212 */ /* 0x000fce00078efe07 */
.L_x_772:
[----:B------:R-:W-:Y:S05]  /*8420*/  BSYNC.RECONVERGENT B0 ;  /* 0x0000000000007941 */ /* 0x000fea0003800200 */
.L_x_771:
[----:B------:R-:W-:Y:S01]  /*8430*/  F2FP.F16.F32.PACK_AB R0, RZ, R0 ;  /* 0x00000000ff00723e */ /* 0x000fe200000000ff */
[----:B------:R-:W-:Y:S06]  /*8440*/  BRA `(.L_x_756) ;  /* 0x0000000400187947 */ /* 0x000fec0003800000 */
.L_x_769:
        /* <DEDUP_REMOVED lines=21> */
.L_x_778:
[----:B------:R-:W-:Y:S05]  /*85a0*/  BSYNC.RECONVERGENT B1 ;  /* 0x0000000000017941 */ /* 0x000fea0003800200 */
.L_x_777:
[----:B------:R-:W-:Y:S02]  /*85b0*/  SHF.L.U32 R0, R0, 0x15, RZ ;  /* 0x0000001500007819 */ /* 0x000fe400000006ff */
[----:B------:R-:W-:-:S04]  /*85c0*/  LEA R2, R2, 0x37800000, 0x17 ;  /* 0x3780000002027811 */ /* 0x000fc800078eb8ff */
[----:B------:R-:W-:-:S07]  /*85d0*/  LOP3.LUT R0, R2, R0, R7, 0xfe, !PT ;  /* 0x0000000002007212 */ /* 0x000fce00078efe07 */
.L_x_776:
[----:B------:R-:W-:Y:S05]  /*85e0*/  BSYNC.RECONVERGENT B0 ;  /* 0x0000000000007941 */ /* 0x000fea0003800200 */
.L_x_775:
[----:B------:R-:W-:Y:S01]  /*85f0*/  F2FP.F16.F32.PACK_AB R0, RZ, R0 ;  /* 0x00000000ff00723e */ /* 0x000fe200000000ff */
[----:B------:R-:W-:Y:S06]  /*8600*/  BRA `(.L_x_756) ;  /* 0x0000000000a87947 */ /* 0x000fec0003800000 */
.L_x_768:
        /* <DEDUP_REMOVED lines=14> */
.L_x_782:
[----:B------:R-:W-:Y:S05]  /*86f0*/  BSYNC.RECONVERGENT B0 ;  /* 0x0000000000007941 */ /* 0x000fea0003800200 */
.L_x_781:
[----:B------:R-:W-:Y:S01]  /*8700*/  F2FP.F16.F32.PACK_AB R0, RZ, R0 ;  /* 0x00000000ff00723e */ /* 0x000fe200000000ff */
[----:B------:R-:W-:Y:S06]  /*8710*/  BRA `(.L_x_756) ;  /* 0x0000000000647947 */ /* 0x000fec0003800000 */
.L_x_755:
[----:B------:R-:W-:Y:S01]  /*8720*/  MOV R2, 0x0 ;  /* 0x0000000000027802 */ /* 0x000fe20000000f00 */
[----:B------:R-:W0:Y:S01]  /*8730*/  LDCU.64 UR4, c[0x4][0x128] ;  /* 0x01002500ff0477ac */ /* 0x000e220008000a00 */
[----:B------:R-:W-:Y:S02]  /*8740*/  HFMA2 R13, -RZ, RZ, 0, 0 ;  /* 0x00000000ff0d7431 */ /* 0x000fe400000001ff */
[----:B------:R-:W-:Y:S01]  /*8750*/  IMAD.MOV.U32 R8, RZ, RZ, 0x4e ;  /* 0x0000004eff087424 */ /* 0x000fe200078e00ff */
[----:B------:R-:W1:Y:S01]  /*8760*/  LDCU.64 UR6, c[0x4][0x130] ;  /* 0x01002600ff0677ac */ /* 0x000e620008000a00 */
[----:B------:R-:W2:Y:S01]  /*8770*/  LDC.64 R2, c[0x4][R2] ;  /* 0x0100000002027b82 */ /* 0x000ea20000000a00 */
[----:B------:R-:W-:Y:S01]  /*8780*/  IMAD.MOV.U32 R12, RZ, RZ, 0x1 ;  /* 0x00000001ff0c7424 */ /* 0x000fe200078e00ff */
[----:B------:R-:W3:Y:S01]  /*8790*/  LDCU.64 UR8, c[0x4][0x28] ;  /* 0x01000500ff0877ac */ /* 0x000ee20008000a00 */
[----:B0-----:R-:W-:Y:S02]  /*87a0*/  IMAD.U32 R4, RZ, RZ, UR4 ;  /* 0x00000004ff047e24 */ /* 0x001fe4000f8e00ff */
[----:B------:R-:W-:Y:S01]  /*87b0*/  IMAD.U32 R5, RZ, RZ, UR5 ;  /* 0x00000005ff057e24 */ /* 0x000fe2000f8e00ff */
[----:B-1----:R-:W-:Y:S01]  /*87c0*/  MOV R6, UR6 ;  /* 0x0000000600067c02 */ /* 0x002fe20008000f00 */
[----:B------:R-:W-:-:S02]  /*87d0*/  IMAD.U32 R7, RZ, RZ, UR7 ;  /* 0x00000007ff077e24 */ /* 0x000fc4000f8e00ff */
[----:B---3--:R-:W-:Y:S01]  /*87e0*/  IMAD.U32 R10, RZ, RZ, UR8 ;  /* 0x00000008ff0a7e24 */ /* 0x008fe2000f8e00ff */
[----:B------:R-:W-:-:S07]  /*87f0*/  MOV R11, UR9 ;  /* 0x00000009000b7c02 */ /* 0x000fce0008000f00 */
[----:B------:R-:W-:-:S07]  /*8800*/  LEPC R20, `(.L_x_783) ;  /* 0x000000001014794e */ /* 0x000fce0000000000 */
[----:B--2---:R-:W-:Y:S05]  /*8810*/  CALL.ABS.NOINC R2 ;  /* 0x0000000002007343 */ /* 0x004fea0003c00000 */
.L_x_783:
[----:B------:R-:W-:Y:S01]  /*8820*/  PRMT R0, RZ, 0x7610, R0 ;  /* 0x00007610ff007816 */ /* 0x000fe20000000000 */
[----:B------:R-:W-:Y:S06]  /*8830*/  BRA `(.L_x_756) ;  /* 0x00000000001c7947 */ /* 0x000fec0003800000 */
.L_x_780:
[----:B------:R-:W2:Y:S02]  /*8840*/  LDG.E.64 R2, desc[UR36][R2.64] ;  /* 0x0000002402027981 */ /* 0x000ea4000c1e1b00 */
[----:B--2---:R-:W0:Y:S02]  /*8850*/  I2F.U64 R0, R2 ;  /* 0x0000000200007312 */ /* 0x004e240000301000 */
[----:B0-----:R-:W-:Y:S01]  /*8860*/  F2FP.F16.F32.PACK_AB R0, RZ, R0 ;  /* 0x00000000ff00723e */ /* 0x001fe200000000ff */
[----:B------:R-:W-:Y:S06]  /*8870*/  BRA `(.L_x_756) ;  /* 0x00000000000c7947 */ /* 0x000fec0003800000 */
.L_x_779:
[----:B------:R-:W2:Y:S02]  /*8880*/  LDG.E R2, desc[UR36][R2.64] ;  /* 0x0000002402027981 */ /* 0x000ea4000c1e1900 */
[----:B--2---:R-:W-:-:S04]  /*8890*/  I2FP.F32.U32 R0, R2 ;  /* 0x0000000200007245 */ /* 0x004fc80000201000 */
[----:B------:R-:W-:-:S07]  /*88a0*/  F2FP.F16.F32.PACK_AB R0, RZ, R0 ;  /* 0x00000000ff00723e */ /* 0x000fce00000000ff */
.L_x_756:
        /* <DEDUP_REMOVED lines=22> */
.L_x_787:
[----:B------:R-:W-:-:S06]  /*8a10*/  HADD2.F32 R5, -RZ, R4.H0_H0 ;  /* 0x20000004ff057230 */ /* 0x000fcc0000004100 */
[----:B------:R-:W0:Y:S02]  /*8a20*/  F2I.S64.TRUNC R4, R5 ;  /* 0x0000000500047311 */ /* 0x000e24000020d900 */
[----:B0-----:R4:W-:Y:S01]  /*8a30*/  STG.E.U8 desc[UR36][R2.64], R4 ;  /* 0x0000000402007986 */ /* 0x0019e2000c101124 */
[----:B------:R-:W-:Y:S05]  /*8a40*/  BRA `(.L_x_789) ;  /* 0x0000000c006c7947 */ /* 0x000fea0003800000 */
.L_x_786:
        /* <DEDUP_REMOVED lines=10> */
.L_x_791:
[----:B------:R-:W-:-:S04]  /*8af0*/  HADD2.F32 R4, -RZ, R4.H0_H0 ;  /* 0x20000004ff047230 */ /* 0x000fc80000004100 */
[----:B------:R-:W0:Y:S02]  /*8b00*/  F2I.FTZ.TRUNC.NTZ R5, R4 ;  /* 0x0000000400057305 */ /* 0x000e24000021f100 */
[----:B0-----:R2:W-:Y:S01]  /*8b10*/  STG.E desc[UR36][R2.64], R5 ;  /* 0x0000000502007986 */ /* 0x0015e2000c101924 */
[----:B------:R-:W-:Y:S05]  /*8b20*/  BRA `(.L_x_789) ;  /* 0x0000000c00347947 */ /* 0x000fea0003800000 */
.L_x_790:
[----:B------:R-:W-:-:S04]  /*8b30*/  HADD2.F32 R4, -RZ, R4.H0_H0 ;  /* 0x20000004ff047230 */ /* 0x000fc80000004100 */
[----:B------:R-:W0:Y:S02]  /*8b40*/  F2I.FTZ.TRUNC.NTZ R5, R4 ;  /* 0x0000000400057305 */ /* 0x000e24000021f100 */
[----:B0-----:R0:W-:Y:S01]  /*8b50*/  STG.E.U16 desc[UR36][R2.64], R5 ;  /* 0x0000000502007986 */ /* 0x0011e2000c101524 */
[----:B------:R-:W-:Y:S05]  /*8b60*/  BRA `(.L_x_789) ;  /* 0x0000000c00247947 */ /* 0x000fea0003800000 */
.L_x_785:
        /* <DEDUP_REMOVED lines=9> */
.L_x_793:
[----:B------:R0:W-:Y:S01]  /*8c00*/  STG.E.U16 desc[UR36][R2.64], R4 ;  /* 0x0000000402007986 */ /* 0x0001e2000c101524 */
[----:B------:R-:W-:Y:S05]  /*8c10*/  BRA `(.L_x_789) ;  /* 0x0000000800f87947 */ /* 0x000fea0003800000 */
.L_x_792:
[----:B------:R-:W-:-:S09]  /*8c20*/  UISETP.NE.AND UP0, UPT, UR4, 0x7, UPT ;  /* 0x000000070400788c */ /* 0x000fd2000bf05270 */
[----:B------:R-:W-:Y:S05]  /*8c30*/  BRA.U !UP0, `(.L_x_794) ;  /* 0x0000000108347547 */ /* 0x000fea000b800000 */
[----:B------:R-:W-:-:S09]  /*8c40*/  UISETP.NE.AND UP0, UPT, UR4, 0x8, UPT ;  /* 0x000000080400788c */ /* 0x000fd2000bf05270 */
[----:B------:R-:W-:Y:S05]  /*8c50*/  BRA.U !UP0, `(.L_x_795) ;  /* 0x0000000108187547 */ /* 0x000fea000b800000 */
[----:B------:R-:W-:-:S09]  /*8c60*/  UISETP.NE.AND UP0, UPT, UR4, 0x9, UPT ;  /* 0x000000090400788c */ /* 0x000fd2000bf05270 */
[----:B------:R-:W-:Y:S05]  /*8c70*/  BRA.U UP0, `(.L_x_788) ;  /* 0x0000000500fc7547 */ /* 0x000fea000b800000 */
[----:B------:R-:W-:Y:S02]  /*8c80*/  HADD2.F32 R4, -RZ, R4.H0_H0 ;  /* 0x20000004ff047230 */ /* 0x000fe40000004100 */
[----:B------:R-:W-:-:S05]  /*8c90*/  IMAD.MOV.U32 R5, RZ, RZ, RZ ;  /* 0x000000ffff057224 */ /* 0x000fca00078e00ff */
[----:B------:R0:W-:Y:S01]  /*8ca0*/  STG.E.64 desc[UR36][R2.64], R4 ;  /* 0x0000000402007986 */ /* 0x0001e2000c101b24 */
[----:B------:R-:W-:Y:S05]  /*8cb0*/  BRA `(.L_x_789) ;  /* 0x0000000800d07947 */ /* 0x000fea0003800000 */
.L_x_795:
[----:B------:R-:W-:-:S05]  /*8cc0*/  HADD2.F32 R0, -RZ, R4.H0_H0 ;  /* 0x20000004ff007230 */ /* 0x000fca0000004100 */
[----:B------:R-:W-:-:S04]  /*8cd0*/  F2FP.F16.F32.PACK_AB R0, RZ, R0 ;  /* 0x00000000ff00723e */ /* 0x000fc800000000ff */
[----:B------:R-:W-:-:S05]  /*8ce0*/  PRMT R0, R0, 0x5410, RZ ;  /* 0x0000541000007816 */ /* 0x000fca00000000ff */
[----:B------:R0:W-:Y:S01]  /*8cf0*/  STG.E desc[UR36][R2.64], R0 ;  /* 0x0000000002007986 */ /* 0x0001e2000c101924 */
[----:B------:R-:W-:Y:S05]  /*8d00*/  BRA `(.L_x_789) ;  /* 0x0000000800bc7947 */ /* 0x000fea0003800000 */
.L_x_794:
[----:B------:R-:W-:-:S05]  /*8d10*/  HADD2.F32 R4, -RZ, R4.H0_H0 ;  /* 0x20000004ff047230 */ /* 0x000fca0000004100 */
[----:B------:R-:W-:-:S06]  /*8d20*/  FMUL.FTZ R4, R4, 1 ;  /* 0x3f80000004047820 */ /* 0x000fcc0000410000 */
[----:B------:R-:W0:Y:S02]  /*8d30*/  F2F.F64.F32 R4, R4 ;  /* 0x0000000400047310 */ /* 0x000e240000201800 */
[----:B0-----:R0:W-:Y:S01]  /*8d40*/  STG.E.64 desc[UR36][R2.64], R4 ;  /* 0x0000000402007986 */ /* 0x0011e2000c101b24 */
[----:B------:R-:W-:Y:S05]  /*8d50*/  BRA `(.L_x_789) ;  /* 0x0000000800a87947 */ /* 0x000fea0003800000 */
.L_x_784:
        /* <DEDUP_REMOVED lines=14> */
.L_x_799:
[----:B------:R-:W-:Y:S01]  /*8e40*/  HADD2.F32 R5, -RZ, R4.H0_H0 ;  /* 0x20000004ff057230 */ /* 0x000fe20000004100 */
[----:B------:R-:W-:Y:S01]  /*8e50*/  BSSY.RECONVERGENT B0, `(.L_x_800) ;  /* 0x0000013000007945 */ /* 0x000fe20003800200 */
[----:B------:R-:W-:-:S03]  /*8e60*/  MOV R0, 0x80 ;  /* 0x0000008000007802 */ /* 0x000fc60000000f00 */
        /* <DEDUP_REMOVED lines=15> */
.L_x_802:
[----:B------:R-:W-:-:S04]  /*8f60*/  SHF.R.U32.HI R5, RZ, 0x18, R5 ;  /* 0x00000018ff057819 */ /* 0x000fc80000011605 */
[----:B------:R-:W-:-:S07]  /*8f70*/  LOP3.LUT R0, R0, 0x80, R5, 0xf8, !PT ;  /* 0x0000008000007812 */ /* 0x000fce00078ef805 */
.L_x_801:
[----:B------:R-:W-:Y:S05]  /*8f80*/  BSYNC.RECONVERGENT B0 ;  /* 0x0000000000007941 */ /* 0x000fea0003800200 */
.L_x_800:
[----:B------:R0:W-:Y:S01]  /*8f90*/  STG.E.U8 desc[UR36][R2.64], R0 ;  /* 0x0000000002007986 */ /* 0x0001e2000c101124 */
[----:B------:R-:W-:Y:S05]  /*8fa0*/  BRA `(.L_x_789) ;  /* 0x0000000800147947 */ /* 0x000fea0003800000 */
.L_x_798:
        /* <DEDUP_REMOVED lines=18> */
.L_x_805:
[----:B------:R-:W-:-:S04]  /*90d0*/  SHF.R.U32.HI R5, RZ, 0x18, R5 ;  /* 0x00000018ff057819 */ /* 0x000fc80000011605 */
[----:B------:R-:W-:-:S07]  /*90e0*/  LOP3.LUT R0, R0, 0x80, R5, 0xf8, !PT ;  /* 0x0000008000007812 */ /* 0x000fce00078ef805 */
.L_x_804:
[----:B------:R-:W-:Y:S05]  /*90f0*/  BSYNC.RECONVERGENT B0 ;  /* 0x0000000000007941 */ /* 0x000fea0003800200 */
.L_x_803:
[----:B------:R0:W-:Y:S01]  /*9100*/  STG.E.U8 desc[UR36][R2.64], R0 ;  /* 0x0000000002007986 */ /* 0x0001e2000c101124 */
[----:B------:R-:W-:Y:S05]  /*9110*/  BRA `(.L_x_789) ;  /* 0x0000000400b87947 */ /* 0x000fea0003800000 */
.L_x_797:
        /* <DEDUP_REMOVED lines=18> */
[----:B------:R-:W-:-:S05]  /*9240*/  @!P0 IADD3 R0, PT, PT, R6, RZ, RZ ;  /* 0x000000ff06008210 */ /* 0x000fca0007ffe0ff */
[----:B------:R-:W-:-:S05]  /*9250*/  @P1 IMAD.MOV.U32 R5, RZ, RZ, R0 ;  /* 0x000000ffff051224 */ /* 0x000fca00078e0000 */
[----:B------:R0:W-:Y:S01]  /*9260*/  STG.E.U8 desc[UR36][R2.64], R5 ;  /* 0x0000000502007986 */ /* 0x0001e2000c101124 */
[----:B------:R-:W-:Y:S05]  /*9270*/  BRA `(.L_x_789) ;  /* 0x0000000400607947 */ /* 0x000fea0003800000 */
.L_x_807:
[----:B------:R-:W-:-:S06]  /*9280*/  HADD2.F32 R4, -RZ, R4.H0_H0 ;  /* 0x20000004ff047230 */ /* 0x000fcc0000004100 */
[----:B------:R-:W0:Y:S02]  /*9290*/  F2I.U64.TRUNC R4, R4 ;  /* 0x0000000400047311 */ /* 0x000e24000020d800 */
[----:B0-----:R0:W-:Y:S01]  /*92a0*/  STG.E.64 desc[UR36][R2.64], R4 ;  /* 0x0000000402007986 */ /* 0x0011e2000c101b24 */
[----:B------:R-:W-:Y:S05]  /*92b0*/  BRA `(.L_x_789) ;  /* 0x0000000400507947 */ /* 0x000fea0003800000 */
.L_x_806:
[----:B------:R-:W-:-:S04]  /*92c0*/  HADD2.F32 R4, -RZ, R4.H0_H0 ;  /* 0x20000004ff047230 */ /* 0x000fc80000004100 */
[----:B------:R-:W0:Y:S02]  /*92d0*/  F2I.FTZ.U32.TRUNC.NTZ R5, R4 ;  /* 0x0000000400057305 */ /* 0x000e24000021f000 */
[----:B0-----:R0:W-:Y:S01]  /*92e0*/  STG.E desc[UR36][R2.64], R5 ;  /* 0x0000000502007986 */ /* 0x0011e2000c101924 */
[----:B------:R-:W-:Y:S05]  /*92f0*/  BRA `(.L_x_789) ;  /* 0x0000000400407947 */ /* 0x000fea0003800000 */
.L_x_796:
        /* <DEDUP_REMOVED lines=11> */
.L_x_809:
[----:B------:R-:W-:Y:S01]  /*93b0*/  HADD2.F32 R4, -RZ, R4.H0_H0 ;  /* 0x20000004ff047230 */ /* 0x000fe20000004100 */
[----:B------:R-:W-:-:S04]  /*93c0*/  CS2R R6, SRZ ;  /* 0x0000000000067805 */ /* 0x000fc8000001ff00 */
[----:B------:R-:W-:-:S06]  /*93d0*/  FMUL.FTZ R4, R4, 1 ;  /* 0x3f80000004047820 */ /* 0x000fcc0000410000 */
[----:B------:R-:W0:Y:S02]  /*93e0*/  F2F.F64.F32 R4, R4 ;  /* 0x0000000400047310 */ /* 0x000e240000201800 */
[----:B0-----:R0:W-:Y:S01]  /*93f0*/  STG.E.128 desc[UR36][R2.64], R4 ;  /* 0x0000000402007986 */ /* 0x0011e2000c101d24 */
[----:B------:R-:W-:Y:S05]  /*9400*/  BRA `(.L_x_789) ;  /* 0x0000000000fc7947 */ /* 0x000fea0003800000 */
.L_x_808:
[----:B------:R-:W-:-:S09]  /*9410*/  UISETP.NE.AND UP0, UPT, UR4, 0xf, UPT ;  /* 0x0000000f0400788c */ /* 0x000fd2000bf05270 */
[----:B------:R-:W-:Y:S05]  /*9420*/  BRA.U !UP0, `(.L_x_810) ;  /* 0x0000000108e87547 */ /* 0x000fea000b800000 */
[----:B------:R-:W-:-:S09]  /*9430*/  UISETP.NE.AND UP0, UPT, UR4, 0x17, UPT ;  /* 0x000000170400788c */ /* 0x000fd2000bf05270 */
[----:B------:R-:W-:Y:S05]  /*9440*/  BRA.U !UP0, `(.L_x_811) ;  /* 0x0000000108907547 */ /* 0x000fea000b800000 */
[----:B------:R-:W-:-:S09]  /*9450*/  UISETP.NE.AND UP0, UPT, UR4, 0x18, UPT ;  /* 0x000000180400788c */ /* 0x000fd2000bf05270 */
[----:B------:R-:W-:Y:S05]  /*9460*/  BRA.U !UP0, `(.L_x_812) ;  /* 0x0000000108447547 */ /* 0x000fea000b800000 */
.L_x_788:
        /* <DEDUP_REMOVED lines=16> */
.L_x_813:
[----:B------:R-:W-:Y:S05]  /*9570*/  BRA `(.L_x_789) ;  /* 0x0000000000a07947 */ /* 0x000fea0003800000 */
.L_x_812:
[----:B------:R-:W-:Y:S01]  /*9580*/  HADD2.F32 R7, -RZ, R4.H0_H0 ;  /* 0x20000004ff077230 */ /* 0x000fe20000004100 */
        /* <DEDUP_REMOVED lines=12> */
.L_x_815:
[----:B------:R-:W-:Y:S05]  /*9650*/  BSYNC.RECONVERGENT B0 ;  /* 0x0000000000007941 */ /* 0x000fea0003800200 */
.L_x_814:
[----:B------:R-:W-:-:S05]  /*9660*/  LOP3.LUT R5, R0, 0x80, R5, 0xf8, !PT ;  /* 0x0000008000057812 */ /* 0x000fca00078ef805 */
[----:B------:R0:W-:Y:S01]  /*9670*/  STG.E.U8 desc[UR36][R2.64], R5 ;  /* 0x0000000502007986 */ /* 0x0001e2000c101124 */
[----:B------:R-:W-:Y:S05]  /*9680*/  BRA `(.L_x_789) ;  /* 0x00000000005c7947 */ /* 0x000fea0003800000 */
.L_x_811:
        /* <DEDUP_REMOVED lines=12> */
.L_x_817:
[----:B------:R-:W-:Y:S02]  /*9750*/  ISETP.GT.U32.AND P0, PT, R4, 0x7f800000, PT ;  /* 0x7f8000000400780c */ /* 0x000fe40003f04070 */
[----:B------:R-:W-:-:S04]  /*9760*/  MOV R0, 0x7f ;  /* 0x0000007f00007802 */ /* 0x000fc80000000f00 */
[----:B------:R-:W-:-:S07]  /*9770*/  SEL R0, R0, 0x7c, P0 ;  /* 0x0000007c00007807 */ /* 0x000fce0000000000 */
.L_x_818:
[----:B------:R-:W-:Y:S05]  /*9780*/  BSYNC.RECONVERGENT B0 ;  /* 0x0000000000007941 */ /* 0x000fea0003800200 */
.L_x_816:
[----:B------:R-:W-:-:S04]  /*9790*/  SHF.R.U32.HI R5, RZ, 0x18, R5 ;  /* 0x00000018ff057819 */ /* 0x000fc80000011605 */
[----:B------:R-:W-:-:S05]  /*97a0*/  LOP3.LUT R5, R0, 0x80, R5, 0xf8, !PT ;  /* 0x0000008000057812 */ /* 0x000fca00078ef805 */
[----:B------:R0:W-:Y:S01]  /*97b0*/  STG.E.U8 desc[UR36][R2.64], R5 ;  /* 0x0000000502007986 */ /* 0x0001e2000c101124 */
[----:B------:R-:W-:Y:S05]  /*97c0*/  BRA `(.L_x_789) ;  /* 0x00000000000c7947 */ /* 0x000fea0003800000 */
.L_x_810:
[----:B------:R-:W-:-:S05]  /*97d0*/  HADD2.F32 R0, -RZ, R4.H0_H0 ;  /* 0x20000004ff007230 */ /* 0x000fca0000004100 */
[----:B------:R-:W-:-:S05]  /*97e0*/  F2FP.BF16.F32.PACK_AB R0, RZ, R0 ;  /* 0x00000000ff00723e */ /* 0x000fca00000010ff */
[----:B------:R0:W-:Y:S02]  /*97f0*/  STG.E.U16 desc[UR36][R2.64], R0 ;  /* 0x0000000002007986 */ /* 0x0001e4000c101524 */
.L_x_789:
[----:B------:R-:W-:-:S07]  /*9800*/  VIADD R17, R17, 0x80 ;  /* 0x0000008011117836 */ /* 0x000fce0000000000 */
.L_x_749:
[----:B------:R-:W-:Y:S05]  /*9810*/  BSYNC.RECONVERGENT B6 ;  /* 0x0000000000067941 */ /* 0x000fea0003800200 */
.L_x_748:
[----:B------:R-:W5:Y:S02]  /*9820*/  LDCU UR4, c[0x0][0x380] ;  /* 0x00007000ff0477ac */ /* 0x000f640008000800 */
[----:B-----5:R-:W-:-:S13]  /*9830*/  ISETP.GE.AND P0, PT, R17, UR4, PT ;  /* 0x0000000411007c0c */ /* 0x020fda000bf06270 */
[----:B------:R-:W-:Y:S05]  /*9840*/  @P0 EXIT ;  /* 0x000000000000094d */ /* 0x000fea0003800000 */
[----:B------:R-:W5:Y:S01]  /*9850*/  LDCU UR4, c[0x0][0x388] ;  /* 0x00007100ff0477ac */ /* 0x000f620008000800 */
[----:B------:R-:W-:Y:S02]  /*9860*/  HFMA2 R16, -RZ, RZ, 0, 0 ;  /* 0x00000000ff107431 */ /* 0x000fe400000001ff */
[----:B0-----:R-:W-:Y:S01]  /*9870*/  IMAD.MOV.U32 R0, RZ, RZ, RZ ;  /* 0x000000ffff007224 */ /* 0x001fe200078e00ff */
        /* <DEDUP_REMOVED lines=300> */
.L_x_819:
        /* <DEDUP_REMOVED lines=20> */
.L_x_823:
[----:B------:R-:W2:Y:S02]  /*ac80*/  LDG.E.U8 R2, desc[UR36][R2.64] ;  /* 0x0000002402027981 */ /* 0x000ea4000c1e1100 */
[----:B--2---:R-:W-:-:S04]  /*ac90*/  I2FP.F32.U32 R0, R2 ;  /* 0x0000000200007245 */ /* 0x004fc80000201000 */
[----:B------:R-:W-:Y:S01]  /*aca0*/  F2FP.F16.F32.PACK_AB R0, RZ, R0 ;  /* 0x00000000ff00723e */ /* 0x000fe200000000ff */
[----:B------:R-:W-:Y:S06]  /*acb0*/  BRA `(.L_x_825) ;  /* 0x0000000c009c7947 */ /* 0x000fec0003800000 */
.L_x_822:
        /* <DEDUP_REMOVED lines=10> */
.L_x_827:
[----:B------:R-:W2:Y:S02]  /*ad60*/  LDG.E R2, desc[UR36][R2.64] ;  /* 0x0000002402027981 */ /* 0x000ea4000c1e1900 */
[----:B--2---:R-:W-:-:S04]  /*ad70*/  I2FP.F32.S32 R0, R2 ;  /* 0x0000000200007245 */ /* 0x004fc80000201400 */
[----:B------:R-:W-:Y:S01]  /*ad80*/  F2FP.F16.F32.PACK_AB R0, RZ, R0 ;  /* 0x00000000ff00723e */ /* 0x000fe200000000ff */
[----:B------:R-:W-:Y:S06]  /*ad90*/  BRA `(.L_x_825) ;  /* 0x0000000c00647947 */ /* 0x000fec0003800000 */
.L_x_826:
[----:B------:R-:W2:Y:S02]  /*ada0*/  LDG.E.U16 R2, desc[UR36][R2.64] ;  /* 0x0000002402027981 */ /* 0x000ea4000c1e1500 */
[----:B--2---:R-:W0:Y:S02]  /*adb0*/  I2F.S16 R0, R2 ;  /* 0x0000000200007306 */ /* 0x004e240000101400 */
[----:B0-----:R-:W-:Y:S01]  /*adc0*/  F2FP.F16.F32.PACK_AB R0, RZ, R0 ;  /* 0x00000000ff00723e */ /* 0x001fe200000000ff */
[----:B------:R-:W-:Y:S06]  /*add0*/  BRA `(.L_x_825) ;  /* 0x0000000c00547947 */ /* 0x000fec0003800000 */
.L_x_821:
        /* <DEDUP_REMOVED lines=9> */
.L_x_829:
[----:B------:R1:W5:Y:S01]  /*ae70*/  LDG.E.U16 R0, desc[UR36][R2.64] ;  /* 0x0000002402007981 */ /* 0x000362000c1e1500 */
[----:B------:R-:W-:Y:S05]  /*ae80*/  BRA `(.L_x_825) ;  /* 0x0000000c00287947 */ /* 0x000fea0003800000 */
.L_x_828:
        /* <DEDUP_REMOVED lines=9> */
.L_x_831:
[----:B------:R0:W5:Y:S01]  /*af20*/  LDG.E.U16 R0, desc[UR36][R2.64] ;  /* 0x0000002402007981 */ /* 0x000162000c1e1500 */
[----:B------:R-:W-:Y:S05]  /*af30*/  BRA `(.L_x_825) ;  /* 0x0000000800fc7947 */ /* 0x000fea0003800000 */
.L_x_830:
        /* <DEDUP_REMOVED lines=12> */
.L_x_820:
        /* <DEDUP_REMOVED lines=13> */
.L_x_834:
        /* <DEDUP_REMOVED lines=12> */
.L_x_833:
        /* <DEDUP_REMOVED lines=13> */
[----:B------:R-:W-:-:S04]  /*b260*/  VIADDMNMX.U32 R5, R5, R6, 0x4, !PT ;  /* 0x0000000405057446 */ /* 0x000fc80007800006 */
[----:B------:R-:W-:-:S04]  /*b270*/  IADD3 R5, PT, PT, R5, -0x4, RZ ;  /* 0xfffffffc05057810 */ /* 0x000fc80007ffe0ff */
[C---:B------:R-:W-:Y:S01]  /*b280*/  SHF.L.U32 R6, R4.reuse, R5, RZ ;  /* 0x0000000504067219 */ /* 0x040fe200000006ff */
[----:B------:R-:W-:Y:S01]  /*b290*/  IMAD.SHL.U32 R7, R5, 0x800000, RZ ;  /* 0x0080000005077824 */ /* 0x000fe200078e00ff */
[----:B------:R-:W-:-:S04]  /*b2a0*/  IADD3 R5, PT, PT, R4, 0x1000000, RZ ;  /* 0x0100000004057810 */ /* 0x000fc80007ffe0ff */
        /* <DEDUP_REMOVED lines=9> */
.L_x_836:
        /* <DEDUP_REMOVED lines=13> */
.L_x_835:
[----:B------:R-:W2:Y:S02]  /*b410*/  LDG.E.U16 R0, desc[UR36][R2.64] ;  /* 0x0000002402007981 */ /* 0x000ea4000c1e1500 */
[----:B--2---:R-:W-:-:S04]  /*b420*/  SHF.L.U32 R0, R0, 0x10, RZ ;  /* 0x0000001000007819 */ /* 0x004fc800000006ff */
[----:B------:R-:W-:Y:S01]  /*b430*/  F2FP.F16.F32.PACK_AB R0, RZ, R0 ;  /* 0x00000000ff00723e */ /* 0x000fe200000000ff */
[----:B------:R-:W-:Y:S06]  /*b440*/  BRA `(.L_x_825) ;  /* 0x0000000400b87947 */ /* 0x000fec0003800000 */
.L_x_832:
        /* <DEDUP_REMOVED lines=12> */
.L_x_839:
        /* <DEDUP_REMOVED lines=21> */
.L_x_843:
[----:B------:R-:W-:Y:S05]  /*b660*/  BSYNC.RECONVERGENT B1 ;  /* 0x0000000000017941 */ /* 0x000fea0003800200 */
.L_x_842:
[----:B------:R-:W-:Y:S01]  /*b670*/  IMAD.SHL.U32 R0, R0, 0x100000, RZ ;  /* 0x0010000000007824 */ /* 0x000fe200078e00ff */
[----:B------:R-:W-:-:S04]  /*b680*/  LEA R2, R2, 0x3b800000, 0x17 ;  /* 0x3b80000002027811 */ /* 0x000fc800078eb8ff */
[----:B------:R-:W-:-:S07]  /*b690*/  LOP3.LUT R0, R2, R0, R7, 0xfe, !PT ;  /* 0x0000000002007212 */ /* 0x000fce00078efe07 */
.L_x_841:
[----:B------:R-:W-:Y:S05]  /*b6a0*/  BSYNC.RECONVERGENT B0 ;  /* 0x0000000000007941 */ /* 0x000fea0003800200 */
.L_x_840:
[----:B------:R-:W-:Y:S01]  /*b6b0*/  F2FP.F16.F32.PACK_AB R0, RZ, R0 ;  /* 0x00000000ff00723e */ /* 0x000fe200000000ff */
[----:B------:R-:W-:Y:S06]  /*b6c0*/  BRA `(.L_x_825) ;  /* 0x0000000400187947 */ /* 0x000fec0003800000 */
.L_x_838:
        /* <DEDUP_REMOVED lines=21> */
.L_x_847:
[----:B------:R-:W-:Y:S05]  /*b820*/  BSYNC.RECONVERGENT B1 ;  /* 0x0000000000017941 */ /* 0x000fea0003800200 */
.L_x_846:
[----:B------:R-:W-:Y:S02]  /*b830*/  SHF.L.U32 R0, R0, 0x15, RZ ;  /* 0x0000001500007819 */ /* 0x000fe400000006ff */
[----:B------:R-:W-:-:S04]  /*b840*/  LEA R2, R2, 0x37800000, 0x17 ;  /* 0x3780000002027811 */ /* 0x000fc800078eb8ff */
[----:B------:R-:W-:-:S07]  /*b850*/  LOP3.LUT R0, R2, R0, R7, 0xfe, !PT ;  /* 0x0000000002007212 */ /* 0x000fce00078efe07 */
.L_x_845:
[----:B------:R-:W-:Y:S05]  /*b860*/  BSYNC.RECONVERGENT B0 ;  /* 0x0000000000007941 */ /* 0x000fea0003800200 */
.L_x_844:
[----:B------:R-:W-:Y:S01]  /*b870*/  F2FP.F16.F32.PACK_AB R0, RZ, R0 ;  /* 0x00000000ff00723e */ /* 0x000fe200000000ff */
[----:B------:R-:W-:Y:S06]  /*b880*/  BRA `(.L_x_825) ;  /* 0x0000000000a87947 */ /* 0x000fec0003800000 */
.L_x_837:
        /* <DEDUP_REMOVED lines=14> */
.L_x_851:
[----:B------:R-:W-:Y:S05]  /*b970*/  BSYNC.RECONVERGENT B0 ;  /* 0x0000000000007941 */ /* 0x000fea0003800200 */
.L_x_850:
[----:B------:R-:W-:Y:S01]  /*b980*/  F2FP.F16.F32.PACK_AB R0, RZ, R0 ;  /* 0x00000000ff00723e */ /* 0x000fe200000000ff */
[----:B------:R-:W-:Y:S06]  /*b990*/  BRA `(.L_x_825) ;  /* 0x0000000000647947 */ /* 0x000fec0003800000 */
.L_x_824:
[----:B------:R-:W-:Y:S01]  /*b9a0*/  MOV R0, 0x0 ;  /* 0x0000000000007802 */ /* 0x000fe20000000f00 */
[----:B------:R-:W0:Y:S01]  /*b9b0*/  LDCU.64 UR4, c[0x4][0x128] ;  /* 0x01002500ff0477ac */ /* 0x000e220008000a00 */
[----:B------:R-:W-:Y:S02]  /*b9c0*/  HFMA2 R8, -RZ, RZ, 0, 4.64916229248046875e-06 ;  /* 0x0000004eff087431 */ /* 0x000fe400000001ff */
[----:B------:R-:W-:Y:S01]  /*b9d0*/  IMAD.MOV.U32 R12, RZ, RZ, 0x1 ;  /* 0x00000001ff0c7424 */ /* 0x000fe200078e00ff */
[----:B------:R1:W2:Y:S01]  /*b9e0*/  LDC.64 R2, c[0x4][R0] ;  /* 0x0100000000027b82 */ /* 0x0002a20000000a00 */
[----:B------:R-:W3:Y:S01]  /*b9f0*/  LDCU.64 UR6, c[0x4][0x130] ;  /* 0x01002600ff0677ac */ /* 0x000ee20008000a00 */
[----:B------:R-:W-:Y:S01]  /*ba00*/  MOV R13, RZ ;  /* 0x000000ff000d7202 */ /* 0x000fe20000000f00 */
[----:B------:R-:W4:Y:S01]  /*ba10*/  LDCU.64 UR8, c[0x4][0x28] ;  /* 0x01000500ff0877ac */ /* 0x000f220008000a00 */
[----:B0-----:R-:W-:Y:S01]  /*ba20*/  MOV R4, UR4 ;  /* 0x0000000400047c02 */ /* 0x001fe20008000f00 */
[----:B------:R-:W-:Y:S01]  /*ba30*/  IMAD.U32 R5, RZ, RZ, UR5 ;  /* 0x00000005ff057e24 */ /* 0x000fe2000f8e00ff */
[----:B---3--:R-:W-:Y:S01]  /*ba40*/  MOV R6, UR6 ;  /* 0x0000000600067c02 */ /* 0x008fe20008000f00 */
[----:B------:R-:W-:Y:S01]  /*ba50*/  IMAD.U32 R7, RZ, RZ, UR7 ;  /* 0x00000007ff077e24 */ /* 0x000fe2000f8e00ff */
[----:B----4-:R-:W-:Y:S01]  /*ba60*/  MOV R10, UR8 ;  /* 0x00000008000a7c02 */ /* 0x010fe20008000f00 */
[----:B-1----:R-:W-:-:S07]  /*ba70*/  IMAD.U32 R11, RZ, RZ, UR9 ;  /* 0x00000009ff0b7e24 */ /* 0x002fce000f8e00ff */
[----:B------:R-:W-:-:S07]  /*ba80*/  LEPC R20, `(.L_x_852) ;  /* 0x000000001014794e */ /* 0x000fce0000000000 */
[----:B--2---:R-:W-:Y:S05]  /*ba90*/  CALL.ABS.NOINC R2 ;  /* 0x0000000002007343 */ /* 0x004fea0003c00000 */
.L_x_852:
[----:B------:R-:W-:Y:S01]  /*baa0*/  PRMT R0, RZ, 0x7610, R0 ;  /* 0x00007610ff007816 */ /* 0x000fe20000000000 */
[----:B------:R-:W-:Y:S06]  /*bab0*/  BRA `(.L_x_825) ;  /* 0x00000000001c7947 */ /* 0x000fec0003800000 */
.L_x_849:
[----:B------:R-:W2:Y:S02]  /*bac0*/  LDG.E.64 R2, desc[UR36][R2.64] ;  /* 0x0000002402027981 */ /* 0x000ea4000c1e1b00 */
[----:B--2---:R-:W0:Y:S02]  /*bad0*/  I2F.U64 R0, R2 ;  /* 0x0000000200007312 */ /* 0x004e240000301000 */
[----:B0-----:R-:W-:Y:S01]  /*bae0*/  F2FP.F16.F32.PACK_AB R0, RZ, R0 ;  /* 0x00000000ff00723e */ /* 0x001fe200000000ff */
[----:B------:R-:W-:Y:S06]  /*baf0*/  BRA `(.L_x_825) ;  /* 0x00000000000c7947 */ /* 0x000fec0003800000 */
.L_x_848:
[----:B------:R-:W2:Y:S02]  /*bb00*/  LDG.E R2, desc[UR36][R2.64] ;  /* 0x0000002402027981 */ /* 0x000ea4000c1e1900 */
[----:B--2---:R-:W-:-:S04]  /*bb10*/  I2FP.F32.U32 R0, R2 ;  /* 0x0000000200007245 */ /* 0x004fc80000201000 */
[----:B------:R-:W-:-:S07]  /*bb20*/  F2FP.F16.F32.PACK_AB R0, RZ, R0 ;  /* 0x00000000ff00723e */ /* 0x000fce00000000ff */
.L_x_825:
[----:B-----5:R-:W-:Y:S01]  /*bb30*/  HADD2.F32 R0, -RZ, R0.H0_H0 ;  /* 0x20000000ff007230 */ /* 0x020fe20000004100 */
[----:B------:R-:W-:-:S04]  /*bb40*/  UPRMT UR4, UR42, 0x9910, URZ ;  /* 0x000099102a047896 */ /* 0x000fc800080000ff */
[----:B------:R-:W-:Y:S01]  /*bb50*/  FMUL.RZ R0, R0, 0.15915493667125701904 ;  /* 0x3e22f98300007820 */ /* 0x000fe2000040c000 */
[----:B------:R-:W-:-:S05]  /*bb60*/  UISETP.GT.AND UP0, UPT, UR4, 0x9, UPT ;  /* 0x000000090400788c */ /* 0x000fca000bf04270 */
[----:B------:R-:W0:Y:S02]  /*bb70*/  MUFU.COS R0, R0 ;  /* 0x0000000000007308 */ /* 0x000e240000000000 */
[----:B01----:R-:W-:Y:S02]  /*bb80*/  F2FP.F16.F32.PACK_AB R2, RZ, R0 ;  /* 0x00000000ff02723e */ /* 0x003fe400000000ff */
        /* <DEDUP_REMOVED lines=11> */
[----:B0-----:R-:W-:Y:S01]  /*bc40*/  STG.E.U8 desc[UR36][R16.64], R3 ;  /* 0x0000000310007986 */ /* 0x001fe2000c101124 */
[----:B------:R-:W-:Y:S05]  /*bc50*/  EXIT ;  /* 0x000000000000794d */ /* 0x000fea0003800000 */
.L_x_856:
[----:B------:R-:W-:-:S06]  /*bc60*/  HADD2.F32 R3, -RZ, R2.H0_H0 ;  /* 0x20000002ff037230 */ /* 0x000fcc0000004100 */
[----:B------:R-:W0:Y:S02]  /*bc70*/  F2I.S64.TRUNC R2, R3 ;  /* 0x0000000300027311 */ /* 0x000e24000020d900 */
[----:B0-----:R-:W-:Y:S01]  /*bc80*/  STG.E.U8 desc[UR36][R16.64], R2 ;  /* 0x0000000210007986 */ /* 0x001fe2000c101124 */
[----:B------:R-:W-:Y:S05]  /*bc90*/  EXIT ;  /* 0x000000000000794d */ /* 0x000fea0003800000 */
.L_x_855:
        /* <DEDUP_REMOVED lines=8> */
[----:B0-----:R-:W-:Y:S01]  /*bd20*/  STG.E.64 desc[UR36][R16.64], R2 ;  /* 0x0000000210007986 */ /* 0x001fe2000c101b24 */
[----:B------:R-:W-:Y:S05]  /*bd30*/  EXIT ;  /* 0x000000000000794d */ /* 0x000fea0003800000 */
.L_x_859:
[----:B------:R-:W-:-:S04]  /*bd40*/  HADD2.F32 R2, -RZ, R2.H0_H0 ;  /* 0x20000002ff027230 */ /* 0x000fc80000004100 */
[----:B------:R-:W0:Y:S02]  /*bd50*/  F2I.FTZ.TRUNC.NTZ R3, R2 ;  /* 0x0000000200037305 */ /* 0x000e24000021f100 */
[----:B0-----:R-:W-:Y:S01]  /*bd60*/  STG.E desc[UR36][R16.64], R3 ;  /* 0x0000000310007986 */ /* 0x001fe2000c101924 */
[----:B------:R-:W-:Y:S05]  /*bd70*/  EXIT ;  /* 0x000000000000794d */ /* 0x000fea0003800000 */
.L_x_858:
[----:B------:R-:W-:-:S04]  /*bd80*/  HADD2.F32 R2, -RZ, R2.H0_H0 ;  /* 0x20000002ff027230 */ /* 0x000fc80000004100 */
[----:B------:R-:W0:Y:S02]  /*bd90*/  F2I.FTZ.TRUNC.NTZ R3, R2 ;  /* 0x0000000200037305 */ /* 0x000e24000021f100 */
[----:B0-----:R-:W-:Y:S01]  /*bda0*/  STG.E.U16 desc[UR36][R16.64], R3 ;  /* 0x0000000310007986 */ /* 0x001fe2000c101524 */
[----:B------:R-:W-:Y:S05]  /*bdb0*/  EXIT ;  /* 0x000000000000794d */ /* 0x000fea0003800000 */
.L_x_854:
[----:B------:R-:W-:-:S09]  /*bdc0*/  UISETP.GT.AND UP0, UPT, UR4, 0x6, UPT ;  /* 0x000000060400788c */ /* 0x000fd2000bf04270 */
[----:B------:R-:W-:Y:S05]  /*bdd0*/  BRA.U UP0, `(.L_x_860) ;  /* 0x0000000100247547 */ /* 0x000fea000b800000 */
[----:B------:R-:W-:-:S09]  /*bde0*/  UISETP.NE.AND UP0, UPT, UR4, 0x5, UPT ;  /* 0x000000050400788c */ /* 0x000fd2000bf05270 */
[----:B------:R-:W-:Y:S05]  /*bdf0*/  BRA.U !UP0, `(.L_x_861) ;  /* 0x0000000108147547 */ /* 0x000fea000b800000 */
[----:B------:R-:W-:-:S09]  /*be00*/  UISETP.NE.AND UP0, UPT, UR4, 0x6, UPT ;  /* 0x000000060400788c */ /* 0x000fd2000bf05270 */
[----:B------:R-:W-:Y:S05]  /*be10*/  BRA.U UP0, `(.L_x_857) ;  /* 0x0000000900287547 */ /* 0x000fea000b800000 */
[----:B------:R-:W-:-:S05]  /*be20*/  HADD2.F32 R3, -RZ, R2.H0_H0 ;  /* 0x20000002ff037230 */ /* 0x000fca0000004100 */
[----:B------:R-:W-:Y:S01]  /*be30*/  STG.E desc[UR36][R16.64], R3 ;  /* 0x0000000310007986 */ /* 0x000fe2000c101924 */
[----:B------:R-:W-:Y:S05]  /*be40*/  EXIT ;  /* 0x000000000000794d */ /* 0x000fea0003800000 */
.L_x_861:
[----:B------:R-:W-:Y:S01]  /*be50*/  STG.E.U16 desc[UR36][R16.64], R2 ;  /* 0x0000000210007986 */ /* 0x000fe2000c101524 */
[----:B------:R-:W-:Y:S05]  /*be60*/  EXIT ;  /* 0x000000000000794d */ /* 0x000fea0003800000 */
.L_x_860:
        /* <DEDUP_REMOVED lines=8> */
[----:B------:R-:W-:Y:S01]  /*bef0*/  STG.E.64 desc[UR36][R16.64], R2 ;  /* 0x0000000210007986 */ /* 0x000fe2000c101b24 */
[----:B------:R-:W-:Y:S05]  /*bf00*/  EXIT ;  /* 0x000000000000794d */ /* 0x000fea0003800000 */
.L_x_863:
[----:B------:R-:W-:-:S05]  /*bf10*/  HADD2.F32 R0, -RZ, R2.H0_H0 ;  /* 0x20000002ff007230 */ /* 0x000fca0000004100 */
[----:B------:R-:W-:-:S04]  /*bf20*/  F2FP.F16.F32.PACK_AB R0, RZ, R0 ;  /* 0x00000000ff00723e */ /* 0x000fc800000000ff */
[----:B------:R-:W-:-:S05]  /*bf30*/  PRMT R0, R0, 0x5410, RZ ;  /* 0x0000541000007816 */ /* 0x000fca00000000ff */
[----:B------:R-:W-:Y:S01]  /*bf40*/  STG.E desc[UR36][R16.64], R0 ;  /* 0x0000000010007986 */ /* 0x000fe2000c101924 */
[----:B------:R-:W-:Y:S05]  /*bf50*/  EXIT ;  /* 0x000000000000794d */ /* 0x000fea0003800000 */
.L_x_862:
[----:B------:R-:W-:-:S05]  /*bf60*/  HADD2.F32 R2, -RZ, R2.H0_H0 ;  /* 0x20000002ff027230 */ /* 0x000fca0000004100 */
[----:B------:R-:W-:-:S06]  /*bf70*/  FMUL.FTZ R2, R2, 1 ;  /* 0x3f80000002027820 */ /* 0x000fcc0000410000 */
[----:B------:R-:W0:Y:S02]  /*bf80*/  F2F.F64.F32 R2, R2 ;  /* 0x0000000200027310 */ /* 0x000e240000201800 */
[----:B0-----:R-:W-:Y:S01]  /*bf90*/  STG.E.64 desc[UR36][R16.64], R2 ;  /* 0x0000000210007986 */ /* 0x001fe2000c101b24 */
[----:B------:R-:W-:Y:S05]  /*bfa0*/  EXIT ;  /* 0x000000000000794d */ /* 0x000fea0003800000 */
.L_x_853:
        /* <DEDUP_REMOVED lines=12> */
[----:B0-----:R-:W-:Y:S01]  /*c070*/  STG.E.U16 desc[UR36][R16.64], R3 ;  /* 0x0000000310007986 */ /* 0x001fe2000c101524 */
[----:B------:R-:W-:Y:S05]  /*c080*/  EXIT ;  /* 0x000000000000794d */ /* 0x000fea0003800000 */
.L_x_867:
        /* <DEDUP_REMOVED lines=17> */
.L_x_870:
[----:B------:R-:W-:-:S04]  /*c1a0*/  SHF.R.U32.HI R3, RZ, 0x18, R3 ;  /* 0x00000018ff037819 */ /* 0x000fc80000011603 */
[----:B------:R-:W-:-:S04]  /*c1b0*/  LOP3.LUT R0, R0, 0x80, R3, 0xf8, !PT ;  /* 0x0000008000007812 */ /* 0x000fc800078ef803 */
[----:B------:R-:W-:-:S07]  /*c1c0*/  PRMT R8, R0, 0x7610, R8 ;  /* 0x0000761000087816 */ /* 0x000fce0000000008 */
.L_x_869:
[----:B------:R-:W-:Y:S05]  /*c1d0*/  BSYNC.RECONVERGENT B0 ;  /* 0x0000000000007941 */ /* 0x000fea0003800200 */
.L_x_868:
[----:B------:R-:W-:Y:S01]  /*c1e0*/  STG.E.U8 desc[UR36][R16.64], R8 ;  /* 0x0000000810007986 */ /* 0x000fe2000c101124 */
[----:B------:R-:W-:Y:S05]  /*c1f0*/  EXIT ;  /* 0x000000000000794d */ /* 0x000fea0003800000 */
.L_x_866:
        /* <DEDUP_REMOVED lines=17> */
.L_x_873:
[----:B------:R-:W-:-:S04]  /*c310*/  SHF.R.U32.HI R3, RZ, 0x18, R3 ;  /* 0x00000018ff037819 */ /* 0x000fc80000011603 */
[----:B------:R-:W-:-:S04]  /*c320*/  LOP3.LUT R0, R0, 0x80, R3, 0xf8, !PT ;  /* 0x0000008000007812 */ /* 0x000fc800078ef803 */
[----:B------:R-:W-:-:S07]  /*c330*/  PRMT R8, R0, 0x7610, R8 ;  /* 0x0000761000087816 */ /* 0x000fce0000000008 */
.L_x_872:
[----:B------:R-:W-:Y:S05]  /*c340*/  BSYNC.RECONVERGENT B0 ;  /* 0x0000000000007941 */ /* 0x000fea0003800200 */
.L_x_871:
[----:B------:R-:W-:Y:S01]  /*c350*/  STG.E.U8 desc[UR36][R16.64], R8 ;  /* 0x0000000810007986 */ /* 0x000fe2000c101124 */
[----:B------:R-:W-:Y:S05]  /*c360*/  EXIT ;  /* 0x000000000000794d */ /* 0x000fea0003800000 */
.L_x_865:
        /* <DEDUP_REMOVED lines=12> */
[----:B------:R-:W-:Y:S01]  /*c430*/  HFMA2 R3, -RZ, RZ, 0, 1.5199184417724609375e-05 ;  /* 0x000000ffff037431 */ /* 0x000fe200000001ff */
[----:B------:R-:W-:-:S04]  /*c440*/  @P1 LOP3.LUT R0, R0, 0x1, RZ, 0xc0, !PT ;  /* 0x0000000100001812 */ /* 0x000fc800078ec0ff */
[----:B------:R-:W-:Y:S01]  /*c450*/  @P1 ISETP.EQ.U32.AND P2, PT, R0, 0x1, P0 ;  /* 0x000000010000180c */ /* 0x000fe20000742070 */
[----:B------:R-:W-:Y:S01]  /*c460*/  @P1 VIADD R0, R4, 0x1 ;  /* 0x0000000104001836 */ /* 0x000fe20000000000 */
[----:B------:R-:W-:Y:S02]  /*c470*/  PLOP3.LUT P0, PT, PT, PT, PT, 0x80, 0x8 ;  /* 0x000000000008781c */ /* 0x000fe40003f0f070 */
[----:B------:R-:W-:-:S13]  /*c480*/  @P1 PLOP3.LUT P0, PT, P2, PT, PT, 0x80, 0x8 ;  /* 0x000000000008181c */ /* 0x000fda000170f070 */
[----:B------:R-:W-:-:S05]  /*c490*/  @!P0 IADD3 R0, PT, PT, R4, RZ, RZ ;  /* 0x000000ff04008210 */ /* 0x000fca0007ffe0ff */
[----:B------:R-:W-:-:S05]  /*c4a0*/  @P1 IMAD.MOV.U32 R3, RZ, RZ, R0 ;  /* 0x000000ffff031224 */ /* 0x000fca00078e0000 */
[----:B------:R-:W-:Y:S01]  /*c4b0*/  STG.E.U8 desc[UR36][R16.64], R3 ;  /* 0x0000000310007986 */ /* 0x000fe2000c101124 */
[----:B------:R-:W-:Y:S05]  /*c4c0*/  EXIT ;  /* 0x000000000000794d */ /* 0x000fea0003800000 */
.L_x_875:
[----:B------:R-:W-:-:S06]  /*c4d0*/  HADD2.F32 R2, -RZ, R2.H0_H0 ;  /* 0x20000002ff027230 */ /* 0x000fcc0000004100 */
[----:B------:R-:W0:Y:S02]  /*c4e0*/  F2I.U64.TRUNC R2, R2 ;  /* 0x0000000200027311 */ /* 0x000e24000020d800 */
[----:B0-----:R-:W-:Y:S01]  /*c4f0*/  STG.E.64 desc[UR36][R16.64], R2 ;  /* 0x0000000210007986 */ /* 0x001fe2000c101b24 */
[----:B------:R-:W-:Y:S05]  /*c500*/  EXIT ;  /* 0x000000000000794d */ /* 0x000fea0003800000 */
.L_x_874:
[----:B------:R-:W-:-:S04]  /*c510*/  HADD2.F32 R2, -RZ, R2.H0_H0 ;  /* 0x20000002ff027230 */ /* 0x000fc80000004100 */
[----:B------:R-:W0:Y:S02]  /*c520*/  F2I.FTZ.U32.TRUNC.NTZ R3, R2 ;  /* 0x0000000200037305 */ /* 0x000e24000021f000 */
[----:B0-----:R-:W-:Y:S01]  /*c530*/  STG.E desc[UR36][R16.64], R3 ;  /* 0x0000000310007986 */ /* 0x001fe2000c101924 */
[----:B------:R-:W-:Y:S05]  /*c540*/  EXIT ;  /* 0x000000000000794d */ /* 0x000fea0003800000 */
.L_x_864:
        /* <DEDUP_REMOVED lines=9> */
[----:B------:R-:W-:Y:S01]  /*c5e0*/  STG.E.U8 desc[UR36][R16.64], R3 ;  /* 0x0000000310007986 */ /* 0x000fe2000c101124 */
[----:B------:R-:W-:Y:S05]  /*c5f0*/  EXIT ;  /* 0x000000000000794d */ /* 0x000fea0003800000 */
.L_x_877:
[----:B------:R-:W-:Y:S01]  /*c600*/  HADD2.F32 R2, -RZ, R2.H0_H0 ;  /* 0x20000002ff027230 */ /* 0x000fe20000004100 */
[----:B------:R-:W-:-:S04]  /*c610*/  CS2R R6, SRZ ;  /* 0x0000000000067805 */ /* 0x000fc8000001ff00 */
[----:B------:R-:W-:-:S04]  /*c620*/  FMUL.FTZ R2, R2, 1 ;  /* 0x3f80000002027820 */ /* 0x000fc80000410000 */
[----:B------:R-:W0:Y:S02]  /*c630*/  F2F.F64.F32 R4, R2 ;  /* 0x0000000200047310 */ /* 0x000e240000201800 */
[----:B0-----:R-:W-:Y:S01]  /*c640*/  STG.E.128 desc[UR36][R16.64], R4 ;  /* 0x0000000410007986 */ /* 0x001fe2000c101d24 */
[----:B------:R-:W-:Y:S05]  /*c650*/  EXIT ;  /* 0x000000000000794d */ /* 0x000fea0003800000 */
.L_x_876:
[----:B------:R-:W-:-:S09]  /*c660*/  UISETP.NE.AND UP0, UPT, UR4, 0xf, UPT ;  /* 0x0000000f0400788c */ /* 0x000fd2000bf05270 */
[----:B------:R-:W-:Y:S05]  /*c670*/  BRA.U !UP0, `(.L_x_878) ;  /* 0x0000000108e87547 */ /* 0x000fea000b800000 */
[----:B------:R-:W-:-:S09]  /*c680*/  UISETP.NE.AND UP0, UPT, UR4, 0x17, UPT ;  /* 0x000000170400788c */ /* 0x000fd2000bf05270 */
[----:B------:R-:W-:Y:S05]  /*c690*/  BRA.U !UP0, `(.L_x_879) ;  /* 0x0000000108907547 */ /* 0x000fea000b800000 */
[----:B------:R-:W-:-:S09]  /*c6a0*/  UISETP.NE.AND UP0, UPT, UR4, 0x18, UPT ;  /* 0x000000180400788c */ /* 0x000fd2000bf05270 */
[----:B------:R-:W-:Y:S05]  /*c6b0*/  BRA.U !UP0, `(.L_x_880) ;  /* 0x0000000108447547 */ /* 0x000fea000b800000 */
.L_x_857:
[----:B------:R-:W-:Y:S01]  /*c6c0*/  MOV R0, 0x0 ;  /* 0x0000000000007802 */ /* 0x000fe20000000f00 */
[----:B------:R-:W0:Y:S01]  /*c6d0*/  LDCU.64 UR4, c[0x4][0x128] ;  /* 0x01002500ff0477ac */ /* 0x000e220008000a00 */
[----:B------:R-:W-:Y:S02]  /*c6e0*/  HFMA2 R8, -RZ, RZ, 0, 6.020069122314453125e-06 ;  /* 0x00000065ff087431 */ /* 0x000fe400000001ff */
        /* <DEDUP_REMOVED lines=13> */
.L_x_881:
[----:B------:R-:W-:Y:S05]  /*c7c0*/  EXIT ;  /* 0x000000000000794d */ /* 0x000fea0003800000 */
.L_x_880:
        /* <DEDUP_REMOVED lines=13> */
.L_x_883:
[----:B------:R-:W-:Y:S05]  /*c8a0*/  BSYNC.RECONVERGENT B0 ;  /* 0x0000000000007941 */ /* 0x000fea0003800200 */
.L_x_882:
[----:B------:R-:W-:-:S05]  /*c8b0*/  LOP3.LUT R3, R0, 0x80, R3, 0xf8, !PT ;  /* 0x0000008000037812 */ /* 0x000fca00078ef803 */
[----:B------:R-:W-:Y:S01]  /*c8c0*/  STG.E.U8 desc[UR36][R16.64], R3 ;  /* 0x0000000310007986 */ /* 0x000fe2000c101124 */
[----:B------:R-:W-:Y:S05]  /*c8d0*/  EXIT ;  /* 0x000000000000794d */ /* 0x000fea0003800000 */
.L_x_879:
        /* <DEDUP_REMOVED lines=12> */
.L_x_885:
[----:B------:R-:W-:Y:S01]  /*c9a0*/  HFMA2 R0, -RZ, RZ, 0, 7.569789886474609375e-06 ;  /* 0x0000007fff007431 */ /* 0x000fe200000001ff */
[----:B------:R-:W-:-:S04]  /*c9b0*/  ISETP.GT.U32.AND P0, PT, R2, 0x7f800000, PT ;  /* 0x7f8000000200780c */ /* 0x000fc80003f04070 */
[----:B------:R-:W-:-:S09]  /*c9c0*/  SEL R0, R0, 0x7c, P0 ;  /* 0x0000007c00007807 */ /* 0x000fd20000000000 */
.L_x_886:
[----:B------:R-:W-:Y:S05]  /*c9d0*/  BSYNC.RECONVERGENT B0 ;  /* 0x0000000000007941 */ /* 0x000fea0003800200 */
.L_x_884:
[----:B------:R-:W-:-:S04]  /*c9e0*/  SHF.R.U32.HI R3, RZ, 0x18, R3 ;  /* 0x00000018ff037819 */ /* 0x000fc80000011603 */
[----:B------:R-:W-:-:S05]  /*c9f0*/  LOP3.LUT R3, R0, 0x80, R3, 0xf8, !PT ;  /* 0x0000008000037812 */ /* 0x000fca00078ef803 */
[----:B------:R-:W-:Y:S01]  /*ca00*/  STG.E.U8 desc[UR36][R16.64], R3 ;  /* 0x0000000310007986 */ /* 0x000fe2000c101124 */
[----:B------:R-:W-:Y:S05]  /*ca10*/  EXIT ;  /* 0x000000000000794d */ /* 0x000fea0003800000 */
.L_x_878:
[----:B------:R-:W-:-:S05]  /*ca20*/  HADD2.F32 R0, -RZ, R2.H0_H0 ;  /* 0x20000002ff007230 */ /* 0x000fca0000004100 */
[----:B------:R-:W-:-:S05]  /*ca30*/  F2FP.BF16.F32.PACK_AB R0, RZ, R0 ;  /* 0x00000000ff00723e */ /* 0x000fca00000010ff */
[----:B------:R-:W-:Y:S01]  /*ca40*/  STG.E.U16 desc[UR36][R16.64], R0 ;  /* 0x0000000010007986 */ /* 0x000fe2000c101524 */
[----:B------:R-:W-:Y:S05]  /*ca50*/  EXIT ;  /* 0x000000000000794d */ /* 0x000fea0003800000 */
.L_x_887:
        /* <DEDUP_REMOVED lines=10> */
.L_x_2660:


//--------------------- .text._ZN2at6native27unrolled_elementwise_kernelIZZZNS0_15cos_kernel_cudaERNS_18TensorIteratorBaseEENKUlvE0_clEvENKUlvE1_clEvEUlN3c104HalfEE_St5arrayIPcLm2EELi4E23TrivialOffsetCalculatorILi1EjESD_NS0_6memory12LoadWithCastILi1EEENSE_13StoreWithCastILi1EEEEEviT_T0_T2_T3_T4_T5_ --------------------------
	.section	.text._ZN2at6native27unrolled_elementwise_kernelIZZZNS0_15cos_kernel_cudaERNS_18TensorIteratorBaseEENKUlvE0_clEvENKUlvE1_clEvEUlN3c104HalfEE_St5arrayIPcLm2EELi4E23TrivialOffsetCalculatorILi1EjESD_NS0_6memory12LoadWithCastILi1EEENSE_13StoreWithCastILi1EEEEEviT_T0_T2_T3_T4_T5_,"ax",@progbits
	.align	128
        .global         _ZN2at6native27unrolled_elementwise_kernelIZZZNS0_15cos_kernel_cudaERNS_18TensorIteratorBaseEENKUlvE0_clEvENKUlvE1_clEvEUlN3c104HalfEE_St5arrayIPcLm2EELi4E23TrivialOffsetCalculatorILi1EjESD_NS0_6memory12LoadWithCastILi1EEENSE_13StoreWithCastILi1EEEEEviT_T0_T2_T3_T4_T5_
        .type           _ZN2at6native27unrolled_elementwise_kernelIZZZNS0_15cos_kernel_cudaERNS_18TensorIteratorBaseEENKUlvE0_clEvENKUlvE1_clEvEUlN3c104HalfEE_St5arrayIPcLm2EELi4E23TrivialOffsetCalculatorILi1EjESD_NS0_6memory12LoadWithCastILi1EEENSE_13StoreWithCastILi1EEEEEviT_T0_T2_T3_T4_T5_,@function
        .size           _ZN2at6native27unrolled_elementwise_kernelIZZZNS0_15cos_kernel_cudaERNS_18TensorIteratorBaseEENKUlvE0_clEvENKUlvE1_clEvEUlN3c104HalfEE_St5arrayIPcLm2EELi4E23TrivialOffsetCalculatorILi1EjESD_NS0_6memory12LoadWithCastILi1EEENSE_13StoreWithCastILi1EEEEEviT_T0_T2_T3_T4_T5_,(.L_x_2661 - _ZN2at6native27unrolled_elementwise_kernelIZZZNS0_15cos_kernel_cudaERNS_18TensorIteratorBaseEENKUlvE0_clEvENKUlvE1_clEvEUlN3c104HalfEE_St5arrayIPcLm2EELi4E23TrivialOffsetCalculatorILi1EjESD_NS0_6memory12LoadWithCastILi1EEENSE_13StoreWithCastILi1EEEEEviT_T0_T2_T3_T4_T5_)
        .other          _ZN2at6native27unrolled_elementwise_kernelIZZZNS0_15cos_kernel_cudaERNS_18TensorIteratorBaseEENKUlvE0_clEvENKUlvE1_clEvEUlN3c104HalfEE_St5arrayIPcLm2EELi4E23TrivialOffsetCalculatorILi1EjESD_NS0_6memory12LoadWithCastILi1EEENSE_13StoreWithCastILi1EEEEEviT_T0_T2_T3_T4_T5_,@"STO_CUDA_ENTRY STV_DEFAULT"
_ZN2at6native27unrolled_elementwise_kernelIZZZNS0_15cos_kernel_cudaERNS_18TensorIteratorBaseEENKUlvE0_clEvENKUlvE1_clEvEUlN3c104HalfEE_St5arrayIPcLm2EELi4E23TrivialOffsetCalculatorILi1EjESD_NS0_6memory12LoadWithCastILi1EEENSE_13StoreWithCastILi1EEEEEviT_T0_T2_T3_T4_T5_:
.text._ZN2at6native27unrolled_elementwise_kernelIZZZNS0_15cos_kernel_cudaERNS_18TensorIteratorBaseEENKUlvE0_clEvENKUlvE1_clEvEUlN3c104HalfEE_St5arrayIPcLm2EELi4E23TrivialOffsetCalculatorILi1EjESD_NS0_6memory12LoadWithCastILi1EEENSE_13StoreWithCastILi1EEEEEviT_T0_T2_T3_T4_T5_:
        /* <DEDUP_REMOVED lines=31> */
[----:B0-----:R-:W-:-:S04]  /*01f0*/  F2FP.F16.F32.PACK_AB R0, RZ, R0 ;  /* 0x00000000ff00723e */ /* 0x001fc800000000ff */
[----:B------:R-:W-:Y:S01]  /*0200*/  PRMT R16, R0, 0x7610, R16 ;  /* 0x0000761000107816 */ /* 0x000fe20000000010 */
[----:B------:R-:W-:Y:S06]  /*0210*/  BRA `(.L_x_895) ;  /* 0x0000000c00e87947 */ /* 0x000fec0003800000 */
.L_x_893:
[----:B------:R-:W2:Y:S02]  /*0220*/  LDG.E.U8 R2, desc[UR36][R2.64] ;  /* 0x0000002402027981 */ /* 0x000ea4000c1e1100 */
[----:B--2---:R-:W-:-:S04]  /*0230*/  I2FP.F32.U32 R0, R2 ;  /* 0x0000000200007245 */ /* 0x004fc80000201000 */
[----:B------:R-:W-:-:S04]  /*0240*/  F2FP.F16.F32.PACK_AB R0, RZ, R0 ;  /* 0x00000000ff00723e */ /* 0x000fc800000000ff */
[----:B------:R-:W-:Y:S01]  /*0250*/  PRMT R16, R0, 0x7610, R16 ;  /* 0x0000761000107816 */ /* 0x000fe20000000010 */
[----:B------:R-:W-:Y:S06]  /*0260*/  BRA `(.L_x_895) ;  /* 0x0000000c00d47947 */ /* 0x000fec0003800000 */
.L_x_892:
        /* <DEDUP_REMOVED lines=8> */
[----:B0-----:R-:W-:-:S04]  /*02f0*/  F2FP.F16.F32.PACK_AB R0, RZ, R0 ;  /* 0x00000000ff00723e */ /* 0x001fc800000000ff */
[----:B------:R-:W-:Y:S01]  /*0300*/  PRMT R16, R0, 0x7610, R16 ;  /* 0x0000761000107816 */ /* 0x000fe20000000010 */
[----:B------:R-:W-:Y:S06]  /*0310*/  BRA `(.L_x_895) ;  /* 0x0000000c00a87947 */ /* 0x000fec0003800000 */
.L_x_897:
[----:B------:R-:W2:Y:S02]  /*0320*/  LDG.E R2, desc[UR36][R2.64] ;  /* 0x0000002402027981 */ /* 0x000ea4000c1e1900 */
[----:B--2---:R-:W-:-:S04]  /*0330*/  I2FP.F32.S32 R0, R2 ;  /* 0x0000000200007245 */ /* 0x004fc80000201400 */
[----:B------:R-:W-:-:S04]  /*0340*/  F2FP.F16.F32.PACK_AB R0, RZ, R0 ;  /* 0x00000000ff00723e */ /* 0x000fc800000000ff */
[----:B------:R-:W-:Y:S01]  /*0350*/  PRMT R16, R0, 0x7610, R16 ;  /* 0x0000761000107816 */ /* 0x000fe20000000010 */
[----:B------:R-:W-:Y:S06]  /*0360*/  BRA `(.L_x_895) ;  /* 0x0000000c00947947 */ /* 0x000fec0003800000 */
.L_x_896:
[----:B------:R-:W2:Y:S02]  /*0370*/  LDG.E.U16 R2, desc[UR36][R2.64] ;  /* 0x0000002402027981 */ /* 0x000ea4000c1e1500 */
[----:B--2---:R-:W0:Y:S02]  /*0380*/  I2F.S16 R0, R2 ;  /* 0x0000000200007306 */ /* 0x004e240000101400 */
[----:B0-----:R-:W-:-:S04]  /*0390*/  F2FP.F16.F32.PACK_AB R0, RZ, R0 ;  /* 0x00000000ff00723e */ /* 0x001fc800000000ff */
[----:B------:R-:W-:Y:S01]  /*03a0*/  PRMT R16, R0, 0x7610, R16 ;  /* 0x0000761000107816 */ /* 0x000fe20000000010 */
[----:B------:R-:W-:Y:S06]  /*03b0*/  BRA `(.L_x_895) ;  /* 0x0000000c00807947 */ /* 0x000fec0003800000 */
.L_x_891:
        /* <DEDUP_REMOVED lines=9> */
.L_x_899:
[----:B------:R1:W5:Y:S01]  /*0450*/  LDG.E.U16 R16, desc[UR36][R2.64] ;  /* 0x0000002402107981 */ /* 0x000362000c1e1500 */
[----:B------:R-:W-:Y:S05]  /*0460*/  BRA `(.L_x_895) ;  /* 0x0000000c00547947 */ /* 0x000fea0003800000 */
.L_x_898:
        /* <DEDUP_REMOVED lines=9> */
.L_x_901:
[----:B------:R0:W5:Y:S01]  /*0500*/  LDG.E.U16 R16, desc[UR36][R2.64] ;  /* 0x0000002402107981 */ /* 0x000162000c1e1500 */
[----:B------:R-:W-:Y:S05]  /*0510*/  BRA `(.L_x_895) ;  /* 0x0000000c00287947 */ /* 0x000fea0003800000 */
.L_x_900:
        /* <DEDUP_REMOVED lines=10> */
[----:B------:R-:W-:-:S04]  /*05c0*/  F2FP.F16.F32.PACK_AB R0, RZ, R0 ;  /* 0x00000000ff00723e */ /* 0x000fc800000000ff */
[----:B------:R-:W-:Y:S01]  /*05d0*/  PRMT R16, R0, 0x7610, R16 ;  /* 0x0000761000107816 */ /* 0x000fe20000000010 */
[----:B------:R-:W-:Y:S06]  /*05e0*/  BRA `(.L_x_895) ;  /* 0x0000000800f47947 */ /* 0x000fec0003800000 */
.L_x_890:
        /* <DEDUP_REMOVED lines=11> */
[----:B------:R-:W-:-:S04]  /*06a0*/  F2FP.F16.F32.PACK_AB R0, RZ, R0 ;  /* 0x00000000ff00723e */ /* 0x000fc800000000ff */
[----:B------:R-:W-:Y:S01]  /*06b0*/  PRMT R16, R0, 0x7610, R16 ;  /* 0x0000761000107816 */ /* 0x000fe20000000010 */
[----:B------:R-:W-:Y:S06]  /*06c0*/  BRA `(.L_x_895) ;  /* 0x0000000800bc7947 */ /* 0x000fec0003800000 */
.L_x_904:
        /* <DEDUP_REMOVED lines=13> */
.L_x_903:
        /* <DEDUP_REMOVED lines=27> */
.L_x_906:
        /* <DEDUP_REMOVED lines=11> */
[----:B------:R-:W-:-:S04]  /*0a00*/  F2FP.F16.F32.PACK_AB R0, RZ, R0 ;  /* 0x00000000ff00723e */ /* 0x000fc800000000ff */
[----:B------:R-:W-:Y:S01]  /*0a10*/  PRMT R16, R0, 0x7610, R16 ;  /* 0x0000761000107816 */ /* 0x000fe20000000010 */
[----:B------:R-:W-:Y:S06]  /*0a20*/  BRA `(.L_x_895) ;  /* 0x0000000400e47947 */ /* 0x000fec0003800000 */
.L_x_905:
[----:B------:R-:W2:Y:S02]  /*0a30*/  LDG.E.U16 R0, desc[UR36][R2.64] ;  /* 0x0000002402007981 */ /* 0x000ea4000c1e1500 */
[----:B--2---:R-:W-:-:S05]  /*0a40*/  IMAD.U32 R0, R0, 0x10000, RZ ;  /* 0x0001000000007824 */ /* 0x004fca00078e00ff */
[----:B------:R-:W-:-:S04]  /*0a50*/  F2FP.F16.F32.PACK_AB R0, RZ, R0 ;  /* 0x00000000ff00723e */ /* 0x000fc800000000ff */
[----:B------:R-:W-:Y:S01]  /*0a60*/  PRMT R16, R0, 0x7610, R16 ;  /* 0x0000761000107816 */ /* 0x000fe20000000010 */
[----:B------:R-:W-:Y:S06]  /*0a70*/  BRA `(.L_x_895) ;  /* 0x0000000400d07947 */ /* 0x000fec0003800000 */
.L_x_902:
        /* <DEDUP_REMOVED lines=10> */
[----:B------:R-:W-:-:S04]  /*0b20*/  F2FP.F16.F32.PACK_AB R0, RZ, R0 ;  /* 0x00000000ff00723e */ /* 0x000fc800000000ff */
[----:B------:R-:W-:Y:S01]  /*0b30*/  PRMT R16, R0, 0x7610, R16 ;  /* 0x0000761000107816 */ /* 0x000fe20000000010 */
[----:B------:R-:W-:Y:S06]  /*0b40*/  BRA `(.L_x_895) ;  /* 0x00000004009c7947 */ /* 0x000fec0003800000 */
.L_x_909:
        /* <DEDUP_REMOVED lines=21> */
.L_x_913:
[----:B------:R-:W-:Y:S05]  /*0ca0*/  BSYNC.RECONVERGENT B1 ;  /* 0x0000000000017941 */ /* 0x000fea0003800200 */
.L_x_912:
[----:B------:R-:W-:Y:S01]  /*0cb0*/  IMAD.SHL.U32 R0, R0, 0x100000, RZ ;  /* 0x0010000000007824 */ /* 0x000fe200078e00ff */
[----:B------:R-:W-:-:S04]  /*0cc0*/  LEA R2, R2, 0x3b800000, 0x17 ;  /* 0x3b80000002027811 */ /* 0x000fc800078eb8ff */
[----:B------:R-:W-:-:S07]  /*0cd0*/  LOP3.LUT R0, R2, R0, R7, 0xfe, !PT ;  /* 0x0000000002007212 */ /* 0x000fce00078efe07 */
.L_x_911:
[----:B------:R-:W-:Y:S05]  /*0ce0*/  BSYNC.RECONVERGENT B0 ;  /* 0x0000000000007941 */ /* 0x000fea0003800200 */
.L_x_910:
[----:B------:R-:W-:-:S04]  /*0cf0*/  F2FP.F16.F32.PACK_AB R0, RZ, R0 ;  /* 0x00000000ff00723e */ /* 0x000fc800000000ff */
[----:B------:R-:W-:Y:S01]  /*0d00*/  PRMT R16, R0, 0x7610, R16 ;  /* 0x0000761000107816 */ /* 0x000fe20000000010 */
[----:B------:R-:W-:Y:S06]  /*0d10*/  BRA `(.L_x_895) ;  /* 0x0000000400287947 */ /* 0x000fec0003800000 */
.L_x_908:
        /* <DEDUP_REMOVED lines=21> */
.L_x_917:
[----:B------:R-:W-:Y:S05]  /*0e70*/  BSYNC.RECONVERGENT B1 ;  /* 0x0000000000017941 */ /* 0x000fea0003800200 */
.L_x_916:
[----:B------:R-:W-:Y:S01]  /*0e80*/  IMAD.SHL.U32 R0, R0, 0x200000, RZ ;  /* 0x0020000000007824 */ /* 0x000fe200078e00ff */
[----:B------:R-:W-:-:S04]  /*0e90*/  LEA R2, R2, 0x37800000, 0x17 ;  /* 0x3780000002027811 */ /* 0x000fc800078eb8ff */
[----:B------:R-:W-:-:S07]  /*0ea0*/  LOP3.LUT R0, R2, R0, R7, 0xfe, !PT ;  /* 0x0000000002007212 */ /* 0x000fce00078efe07 */
.L_x_915:
[----:B------:R-:W-:Y:S05]  /*0eb0*/  BSYNC.RECONVERGENT B0 ;  /* 0x0000000000007941 */ /* 0x000fea0003800200 */
.L_x_914:
[----:B------:R-:W-:-:S04]  /*0ec0*/  F2FP.F16.F32.PACK_AB R0, RZ, R0 ;  /* 0x00000000ff00723e */ /* 0x000fc800000000ff */
[----:B------:R-:W-:Y:S01]  /*0ed0*/  PRMT R16, R0, 0x7610, R16 ;  /* 0x0000761000107816 */ /* 0x000fe20000000010 */
[----:B------:R-:W-:Y:S06]  /*0ee0*/  BRA `(.L_x_895) ;  /* 0x0000000000b47947 */ /* 0x000fec0003800000 */
.L_x_907:
[----:B------:R-:W-:-:S09]  /*0ef0*/  UISETP.NE.AND UP0, UPT, UR4, 0x1c, UPT ;  /* 0x0000001c0400788c */ /* 0x000fd2000bf05270 */
[----:B------:R-:W-:Y:S05]  /*0f00*/  BRA.U !UP0, `(.L_x_918) ;  /* 0x00000001089c7547 */ /* 0x000fea000b800000 */
[----:B------:R-:W-:-:S09]  /*0f10*/  UISETP.NE.AND UP0, UPT, UR4, 0x1d, UPT ;  /* 0x0000001d0400788c */ /* 0x000fd2000bf05270 */
[----:B------:R-:W-:Y:S05]  /*0f20*/  BRA.U !UP0, `(.L_x_919) ;  /* 0x0000000108807547 */ /* 0x000fea000b800000 */
[----:B------:R-:W-:-:S09]  /*0f30*/  UISETP.NE.AND UP0, UPT, UR4, 0x2c, UPT ;  /* 0x0000002c0400788c */ /* 0x000fd2000bf05270 */
[----:B------:R-:W-:Y:S05]  /*0f40*/  BRA.U !UP0, `(.L_x_920) ;  /* 0x0000000108487547 */ /* 0x000fea000b800000 */
.L_x_894:
        /* <DEDUP_REMOVED lines=16> */
.L_x_921:
[----:B------:R-:W-:Y:S01]  /*1050*/  PRMT R16, RZ, 0x7610, R16 ;  /* 0x00007610ff107816 */ /* 0x000fe20000000010 */
[----:B------:R-:W-:Y:S06]  /*1060*/  BRA `(.L_x_895) ;  /* 0x0000000000547947 */ /* 0x000fec0003800000 */
.L_x_920:
        /* <DEDUP_REMOVED lines=8> */
.L_x_923:
[----:B------:R-:W-:Y:S05]  /*10f0*/  BSYNC.RECONVERGENT B0 ;  /* 0x0000000000007941 */ /* 0x000fea0003800200 */
.L_x_922:
[----:B------:R-:W-:-:S04]  /*1100*/  F2FP.F16.F32.PACK_AB R0, RZ, R0 ;  /* 0x00000000ff00723e */ /* 0x000fc800000000ff */
[----:B------:R-:W-:Y:S01]  /*1110*/  PRMT R16, R0, 0x7610, R16 ;  /* 0x0000761000107816 */ /* 0x000fe20000000010 */
[----:B------:R-:W-:Y:S06]  /*1120*/  BRA `(.L_x_895) ;  /* 0x0000000000247947 */ /* 0x000fec0003800000 */
.L_x_919:
[----:B------:R-:W2:Y:S02]  /*1130*/  LDG.E.64 R2, desc[UR36][R2.64] ;  /* 0x0000002402027981 */ /* 0x000ea4000c1e1b00 */
[----:B--2---:R-:W0:Y:S02]  /*1140*/  I2F.U64 R0, R2 ;  /* 0x0000000200007312 */ /* 0x004e240000301000 */
[----:B0-----:R-:W-:-:S04]  /*1150*/  F2FP.F16.F32.PACK_AB R0, RZ, R0 ;  /* 0x00000000ff00723e */ /* 0x001fc800000000ff */
[----:B------:R-:W-:Y:S01]  /*1160*/  PRMT R16, R0, 0x7610, R16 ;  /* 0x0000761000107816 */ /* 0x000fe20000000010 */
[----:B------:R-:W-:Y:S06]  /*1170*/  BRA `(.L_x_895) ;  /* 0x0000000000107947 */ /* 0x000fec0003800000 */
.L_x_918:
[----:B------:R-:W2:Y:S02]  /*1180*/  LDG.E R2, desc[UR36][R2.64] ;  /* 0x0000002402027981 */ /* 0x000ea4000c1e1900 */
[----:B--2---:R-:W-:-:S04]  /*1190*/  I2FP.F32.U32 R0, R2 ;  /* 0x0000000200007245 */ /* 0x004fc80000201000 */
[----:B------:R-:W-:-:S04]  /*11a0*/  F2FP.F16.F32.PACK_AB R0, RZ, R0 ;  /* 0x00000000ff00723e */ /* 0x000fc800000000ff */
[----:B------:R-:W-:-:S07]  /*11b0*/  PRMT R16, R0, 0x7610, R16 ;  /* 0x0000761000107816 */ /* 0x000fce0000000010 */
.L_x_895:
[----:B------:R-:W-:-:S07]  /*11c0*/  VIADD R22, R19, 0x80 ;  /* 0x0000008013167836 */ /* 0x000fce0000000000 */
.L_x_889:
[----:B------:R-:W-:Y:S05]  /*11d0*/  BSYNC.RECONVERGENT B6 ;  /* 0x0000000000067941 */ /* 0x000fea0003800200 */
.L_x_888:
[----:B------:R-:W-:Y:S01]  /*11e0*/  ISETP.GE.AND P0, PT, R22, R17, PT ;  /* 0x000000111600720c */ /* 0x000fe20003f06270 */
[----:B------:R-:W-:Y:S01]  /*11f0*/  BSSY.RECONVERGENT B6, `(.L_x_924) ;  /* 0x0000114000067945 */ /* 0x000fe20003800200 */
[----:B------:R-:W-:-:S11]  /*1200*/  PRMT R23, RZ, 0x7610, R23 ;  /* 0x00007610ff177816 */ /* 0x000fd60000000017 */
[----:B------:R-:W-:Y:S05]  /*1210*/  @P0 BRA `(.L_x_925) ;  /* 0x0000001000440947 */ /* 0x000fea0003800000 */
[----:B01----:R-:W0:Y:S01]  /*1220*/  LDC.64 R2, c[0x0][0x390] ;  /* 0x0000e400ff027b82 */ /* 0x003e220000000a00 */
        /* <DEDUP_REMOVED lines=21> */
.L_x_929:
[----:B------:R-:W2:Y:S02]  /*1380*/  LDG.E.U8 R2, desc[UR36][R2.64] ;  /* 0x0000002402027981 */ /* 0x000ea4000c1e1100 */
[----:B--2---:R-:W-:-:S04]  /*1390*/  I2FP.F32.U32 R0, R2 ;  /* 0x0000000200007245 */ /* 0x004fc80000201000 */
[----:B------:R-:W-:-:S04]  /*13a0*/  F2FP.F16.F32.PACK_AB R0, RZ, R0 ;  /* 0x00000000ff00723e */ /* 0x000fc800000000ff */
[----:B------:R-:W-:Y:S01]  /*13b0*/  PRMT R23, R0, 0x7610, R23 ;  /* 0x0000761000177816 */ /* 0x000fe20000000017 */
[----:B------:R-:W-:Y:S06]  /*13c0*/  BRA `(.L_x_931) ;  /* 0x0000000c00d47947 */ /* 0x000fec0003800000 */
.L_x_928:
        /* <DEDUP_REMOVED lines=11> */
.L_x_933:
[----:B------:R-:W2:Y:S02]  /*1480*/  LDG.E R2, desc[UR36][R2.64] ;  /* 0x0000002402027981 */ /* 0x000ea4000c1e1900 */
[----:B--2---:R-:W-:-:S04]  /*1490*/  I2FP.F32.S32 R0, R2 ;  /* 0x0000000200007245 */ /* 0x004fc80000201400 */
[----:B------:R-:W-:-:S04]  /*14a0*/  F2FP.F16.F32.PACK_AB R0, RZ, R0 ;  /* 0x00000000ff00723e */ /* 0x000fc800000000ff */
[----:B------:R-:W-:Y:S01]  /*14b0*/  PRMT R23, R0, 0x7610, R23 ;  /* 0x0000761000177816 */ /* 0x000fe20000000017 */
[----:B------:R-:W-:Y:S06]  /*14c0*/  BRA `(.L_x_931) ;  /* 0x0000000c00947947 */ /* 0x000fec0003800000 */
.L_x_932:
[----:B------:R-:W2:Y:S02]  /*14d0*/  LDG.E.U16 R2, desc[UR36][R2.64] ;  /* 0x0000002402027981 */ /* 0x000ea4000c1e1500 */
[----:B--2---:R-:W0:Y:S02]  /*14e0*/  I2F.S16 R0, R2 ;  /* 0x0000000200007306 */ /* 0x004e240000101400 */
[----:B0-----:R-:W-:-:S04]  /*14f0*/  F2FP.F16.F32.PACK_AB R0, RZ, R0 ;  /* 0x00000000ff00723e */ /* 0x001fc800000000ff */
[----:B------:R-:W-:Y:S01]  /*1500*/  PRMT R23, R0, 0x7610, R23 ;  /* 0x0000761000177816 */ /* 0x000fe20000000017 */
[----:B------:R-:W-:Y:S06]  /*1510*/  BRA `(.L_x_931) ;  /* 0x0000000c00807947 */ /* 0x000fec0003800000 */
.L_x_927:
        /* <DEDUP_REMOVED lines=9> */
.L_x_935:
[----:B------:R0:W5:Y:S01]  /*15b0*/  LDG.E.U16 R23, desc[UR36][R2.64] ;  /* 0x0000002402177981 */ /* 0x000162000c1e1500 */
[----:B------:R-:W-:Y:S05]  /*15c0*/  BRA `(.L_x_931) ;  /* 0x0000000c00547947 */ /* 0x000fea0003800000 */
.L_x_934:
        /* <DEDUP_REMOVED lines=9> */
.L_x_937:
[----:B------:R1:W5:Y:S01]  /*1660*/  LDG.E.U16 R23, desc[UR36][R2.64] ;  /* 0x0000002402177981 */ /* 0x000362000c1e1500 */
[----:B------:R-:W-:Y:S05]  /*1670*/  BRA `(.L_x_931) ;  /* 0x0000000c00287947 */ /* 0x000fea0003800000 */
.L_x_936:
        /* <DEDUP_REMOVED lines=13> */
.L_x_926:
        /* <DEDUP_REMOVED lines=14> */
.L_x_940:
        /* <DEDUP_REMOVED lines=13> */
.L_x_939:
        /* <DEDUP_REMOVED lines=27> */
.L_x_942:
        /* <DEDUP_REMOVED lines=11> */
[----:B------:R-:W-:-:S04]  /*1b60*/  F2FP.F16.F32.PACK_AB R0, RZ, R0 ;  /* 0x00000000ff00723e */ /* 0x000fc800000000ff */
[----:B------:R-:W-:Y:S01]  /*1b70*/  PRMT R23, R0, 0x7610, R23 ;  /* 0x0000761000177816 */ /* 0x000fe20000000017 */
[----:B------:R-:W-:Y:S06]  /*1b80*/  BRA `(.L_x_931) ;  /* 0x0000000400e47947 */ /* 0x000fec0003800000 */
.L_x_941:
[----:B------:R-:W2:Y:S02]  /*1b90*/  LDG.E.U16 R0, desc[UR36][R2.64] ;  /* 0x0000002402007981 */ /* 0x000ea4000c1e1500 */
[----:B--2---:R-:W-:-:S05]  /*1ba0*/  IMAD.U32 R0, R0, 0x10000, RZ ;  /* 0x0001000000007824 */ /* 0x004fca00078e00ff */
[----:B------:R-:W-:-:S04]  /*1bb0*/  F2FP.F16.F32.PACK_AB R0, RZ, R0 ;  /* 0x00000000ff00723e */ /* 0x000fc800000000ff */
[----:B------:R-:W-:Y:S01]  /*1bc0*/  PRMT R23, R0, 0x7610, R23 ;  /* 0x0000761000177816 */ /* 0x000fe20000000017 */
[----:B------:R-:W-:Y:S06]  /*1bd0*/  BRA `(.L_x_931) ;  /* 0x0000000400d07947 */ /* 0x000fec0003800000 */
.L_x_938:
        /* <DEDUP_REMOVED lines=13> */
.L_x_945:
        /* <DEDUP_REMOVED lines=21> */
.L_x_949:
[----:B------:R-:W-:Y:S05]  /*1e00*/  BSYNC.RECONVERGENT B1 ;  /* 0x0000000000017941 */ /* 0x000fea0003800200 */
.L_x_948:
[----:B------:R-:W-:Y:S01]  /*1e10*/  IMAD.SHL.U32 R0, R0, 0x100000, RZ ;  /* 0x0010000000007824 */ /* 0x000fe200078e00ff */
[----:B------:R-:W-:-:S04]  /*1e20*/  LEA R2, R2, 0x3b800000, 0x17 ;  /* 0x3b80000002027811 */ /* 0x000fc800078eb8ff */
[----:B------:R-:W-:-:S07]  /*1e30*/  LOP3.LUT R0, R2, R0, R7, 0xfe, !PT ;  /* 0x0000000002007212 */ /* 0x000fce00078efe07 */
.L_x_947:
[----:B------:R-:W-:Y:S05]  /*1e40*/  BSYNC.RECONVERGENT B0 ;  /* 0x0000000000007941 */ /* 0x000fea0003800200 */
.L_x_946:
[----:B------:R-:W-:-:S04]  /*1e50*/  F2FP.F16.F32.PACK_AB R0, RZ, R0 ;  /* 0x00000000ff00723e */ /* 0x000fc800000000ff */
[----:B------:R-:W-:Y:S01]  /*1e60*/  PRMT R23, R0, 0x7610, R23 ;  /* 0x0000761000177816 */ /* 0x000fe20000000017 */
[----:B------:R-:W-:Y:S06]  /*1e70*/  BRA `(.L_x_931) ;  /* 0x0000000400287947 */ /* 0x000fec0003800000 */
.L_x_944:
        /* <DEDUP_REMOVED lines=21> */
.L_x_953:
[----:B------:R-:W-:Y:S05]  /*1fd0*/  BSYNC.RECONVERGENT B1 ;  /* 0x0000000000017941 */ /* 0x000fea0003800200 */
.L_x_952:
[----:B------:R-:W-:Y:S01]  /*1fe0*/  IMAD.SHL.U32 R0, R0, 0x200000, RZ ;  /* 0x0020000000007824 */ /* 0x000fe200078e00ff */
[----:B------:R-:W-:-:S04]  /*1ff0*/  LEA R2, R2, 0x37800000, 0x17 ;  /* 0x3780000002027811 */ /* 0x000fc800078eb8ff */
[----:B------:R-:W-:-:S07]  /*2000*/  LOP3.LUT R0, R2, R0, R7, 0xfe, !PT ;  /* 0x0000000002007212 */ /* 0x000fce00078efe07 */
.L_x_951:
[----:B------:R-:W-:Y:S05]  /*2010*/  BSYNC.RECONVERGENT B0 ;  /* 0x0000000000007941 */ /* 0x000fea0003800200 */
.L_x_950:
[----:B------:R-:W-:-:S04]  /*2020*/  F2FP.F16.F32.PACK_AB R0, RZ, R0 ;  /* 0x00000000ff00723e */ /* 0x000fc800000000ff */
[----:B------:R-:W-:Y:S01]  /*2030*/  PRMT R23, R0, 0x7610, R23 ;  /* 0x0000761000177816 */ /* 0x000fe20000000017 */
[----:B------:R-:W-:Y:S06]  /*2040*/  BRA `(.L_x_931) ;  /* 0x0000000000b47947 */ /* 0x000fec0003800000 */
.L_x_943:
        /* <DEDUP_REMOVED lines=14> */
.L_x_957:
[----:B------:R-:W-:Y:S05]  /*2130*/  BSYNC.RECONVERGENT B0 ;  /* 0x0000000000007941 */ /* 0x000fea0003800200 */
.L_x_956:
[----:B------:R-:W-:-:S04]  /*2140*/  F2FP.F16.F32.PACK_AB R0, RZ, R0 ;  /* 0x00000000ff00723e */ /* 0x000fc800000000ff */
[----:B------:R-:W-:Y:S01]  /*2150*/  PRMT R23, R0, 0x7610, R23 ;  /* 0x0000761000177816 */ /* 0x000fe20000000017 */
[----:B------:R-:W-:Y:S06]  /*2160*/  BRA `(.L_x_931) ;  /* 0x00000000006c7947 */ /* 0x000fec0003800000 */
.L_x_930:
        /* <DEDUP_REMOVED lines=16> */
.L_x_958:
[----:B------:R-:W-:Y:S01]  /*2270*/  PRMT R23, RZ, 0x7610, R23 ;  /* 0x00007610ff177816 */ /* 0x000fe20000000017 */
[----:B------:R-:W-:Y:S06]  /*2280*/  BRA `(.L_x_931) ;  /* 0x0000000000247947 */ /* 0x000fec0003800000 */
.L_x_955:
[----:B------:R-:W2:Y:S02]  /*2290*/  LDG.E.64 R2, desc[UR36][R2.64] ;  /* 0x0000002402027981 */ /* 0x000ea4000c1e1b00 */
[----:B--2---:R-:W0:Y:S02]  /*22a0*/  I2F.U64 R0, R2 ;  /* 0x0000000200007312 */ /* 0x004e240000301000 */
[----:B0-----:R-:W-:-:S04]  /*22b0*/  F2FP.F16.F32.PACK_AB R0, RZ, R0 ;  /* 0x00000000ff00723e */ /* 0x001fc800000000ff */
[----:B------:R-:W-:Y:S01]  /*22c0*/  PRMT R23, R0, 0x7610, R23 ;  /* 0x0000761000177816 */ /* 0x000fe20000000017 */
[----:B------:R-:W-:Y:S06]  /*22d0*/  BRA `(.L_x_931) ;  /* 0x0000000000107947 */ /* 0x000fec0003800000 */
.L_x_954:
[----:B------:R-:W2:Y:S02]  /*22e0*/  LDG.E R2, desc[UR36][R2.64] ;  /* 0x0000002402027981 */ /* 0x000ea4000c1e1900 */
[----:B--2---:R-:W-:-:S04]  /*22f0*/  I2FP.F32.U32 R0, R2 ;  /* 0x0000000200007245 */ /* 0x004fc80000201000 */
[----:B------:R-:W-:-:S04]  /*2300*/  F2FP.F16.F32.PACK_AB R0, RZ, R0 ;  /* 0x00000000ff00723e */ /* 0x000fc800000000ff */
[----:B------:R-:W-:-:S07]  /*2310*/  PRMT R23, R0, 0x7610, R23 ;  /* 0x0000761000177816 */ /* 0x000fce0000000017 */
.L_x_931:
[----:B------:R-:W-:-:S07]  /*2320*/  VIADD R22, R22, 0x80 ;  /* 0x0000008016167836 */ /* 0x000fce0000000000 */
.L_x_925:
[----:B------:R-:W-:Y:S05]  /*2330*/  BSYNC.RECONVERGENT B6 ;  /* 0x0000000000067941 */ /* 0x000fea0003800200 */
.L_x_924:
        /* <DEDUP_REMOVED lines=26> */
.L_x_964:
[----:B------:R-:W2:Y:S02]  /*24e0*/  LDG.E.U8 R2, desc[UR36][R2.64] ;  /* 0x0000002402027981 */ /* 0x000ea4000c1e1100 */
[----:B--2---:R-:W-:-:S04]  /*24f0*/  I2FP.F32.U32 R0, R2 ;  /* 0x0000000200007245 */ /* 0x004fc80000201000 */
[----:B------:R-:W-:-:S04]  /*2500*/  F2FP.F16.F32.PACK_AB R0, RZ, R0 ;  /* 0x00000000ff00723e */ /* 0x000fc800000000ff */
[----:B------:R-:W-:Y:S01]  /*2510*/  PRMT R24, R0, 0x7610, R24 ;  /* 0x0000761000187816 */ /* 0x000fe20000000018 */
[----:B------:R-:W-:Y:S06]  /*2520*/  BRA `(.L_x_966) ;  /* 0x0000000c00d47947 */ /* 0x000fec0003800000 */
.L_x_963:
        /* <DEDUP_REMOVED lines=11> */
.L_x_968:
[----:B------:R-:W2:Y:S02]  /*25e0*/  LDG.E R2, desc[UR36][R2.64] ;  /* 0x0000002402027981 */ /* 0x000ea4000c1e1900 */
[----:B--2---:R-:W-:-:S04]  /*25f0*/  I2FP.F32.S32 R0, R2 ;  /* 0x0000000200007245 */ /* 0x004fc80000201400 */
[----:B------:R-:W-:-:S04]  /*2600*/  F2FP.F16.F32.PACK_AB R0, RZ, R0 ;  /* 0x00000000ff00723e */ /* 0x000fc800000000ff */
[----:B------:R-:W-:Y:S01]  /*2610*/  PRMT R24, R0, 0x7610, R24 ;  /* 0x0000761000187816 */ /* 0x000fe20000000018 */
[----:B------:R-:W-:Y:S06]  /*2620*/  BRA `(.L_x_966) ;  /* 0x0000000c00947947 */ /* 0x000fec0003800000 */
.L_x_967:
[----:B------:R-:W2:Y:S02]  /*2630*/  LDG.E.U16 R2, desc[UR36][R2.64] ;  /* 0x0000002402027981 */ /* 0x000ea4000c1e1500 */
[----:B--2---:R-:W0:Y:S02]  /*2640*/  I2F.S16 R0, R2 ;  /* 0x0000000200007306 */ /* 0x004e240000101400 */
[----:B0-----:R-:W-:-:S04]  /*2650*/  F2FP.F16.F32.PACK_AB R0, RZ, R0 ;  /* 0x00000000ff00723e */ /* 0x001fc800000000ff */
[----:B------:R-:W-:Y:S01]  /*2660*/  PRMT R24, R0, 0x7610, R24 ;  /* 0x0000761000187816 */ /* 0x000fe20000000018 */
[----:B------:R-:W-:Y:S06]  /*2670*/  BRA `(.L_x_966) ;  /* 0x0000000c00807947 */ /* 0x000fec0003800000 */
.L_x_962:
        /* <DEDUP_REMOVED lines=9> */
.L_x_970:
[----:B------:R0:W5:Y:S01]  /*2710*/  LDG.E.U16 R24, desc[UR36][R2.64] ;  /* 0x0000002402187981 */ /* 0x000162000c1e1500 */
[----:B------:R-:W-:Y:S05]  /*2720*/  BRA `(.L_x_966) ;  /* 0x0000000c00547947 */ /* 0x000fea0003800000 */
.L_x_969:
        /* <DEDUP_REMOVED lines=9> */
.L_x_972:
[----:B------:R1:W5:Y:S01]  /*27c0*/  LDG.E.U16 R24, desc[UR36][R2.64] ;  /* 0x0000002402187981 */ /* 0x000362000c1e1500 */
[----:B------:R-:W-:Y:S05]  /*27d0*/  BRA `(.L_x_966) ;  /* 0x0000000c00287947 */ /* 0x000fea0003800000 */
.L_x_971:
        /* <DEDUP_REMOVED lines=13> */
.L_x_961:
        /* <DEDUP_REMOVED lines=14> */
.L_x_975:
        /* <DEDUP_REMOVED lines=13> */
.L_x_974:
        /* <DEDUP_REMOVED lines=27> */
.L_x_977:
        /* <DEDUP_REMOVED lines=14> */
.L_x_976:
[----:B------:R-:W2:Y:S02]  /*2cf0*/  LDG.E.U16 R0, desc[UR36][R2.64] ;  /* 0x0000002402007981 */ /* 0x000ea4000c1e1500 */
[----:B--2---:R-:W-:-:S05]  /*2d00*/  IMAD.U32 R0, R0, 0x10000, RZ ;  /* 0x0001000000007824 */ /* 0x004fca00078e00ff */
[----:B------:R-:W-:-:S04]  /*2d10*/  F2FP.F16.F32.PACK_AB R0, RZ, R0 ;  /* 0x00000000ff00723e */ /* 0x000fc800000000ff */
[----:B------:R-:W-:Y:S01]  /*2d20*/  PRMT R24, R0, 0x7610, R24 ;  /* 0x0000761000187816 */ /* 0x000fe20000000018 */
[----:B------:R-:W-:Y:S06]  /*2d30*/  BRA `(.L_x_966) ;  /* 0x0000000400d07947 */ /* 0x000fec0003800000 */
.L_x_973:
        /* <DEDUP_REMOVED lines=13> */
.L_x_980:
        /* <DEDUP_REMOVED lines=21> */
.L_x_984:
[----:B------:R-:W-:Y:S05]  /*2f60*/  BSYNC.RECONVERGENT B1 ;  /* 0x0000000000017941 */ /* 0x000fea0003800200 */
.L_x_983:
[----:B------:R-:W-:Y:S01]  /*2f70*/  IMAD.SHL.U32 R0, R0, 0x100000, RZ ;  /* 0x0010000000007824 */ /* 0x000fe200078e00ff */
[----:B------:R-:W-:-:S04]  /*2f80*/  LEA R2, R2, 0x3b800000, 0x17 ;  /* 0x3b80000002027811 */ /* 0x000fc800078eb8ff */
[----:B------:R-:W-:-:S07]  /*2f90*/  LOP3.LUT R0, R2, R0, R7, 0xfe, !PT ;  /* 0x0000000002007212 */ /* 0x000fce00078efe07 */
.L_x_982:
[----:B------:R-:W-:Y:S05]  /*2fa0*/  BSYNC.RECONVERGENT B0 ;  /* 0x0000000000007941 */ /* 0x000fea0003800200 */
.L_x_981:
[----:B------:R-:W-:-:S04]  /*2fb0*/  F2FP.F16.F32.PACK_AB R0, RZ, R0 ;  /* 0x00000000ff00723e */ /* 0x000fc800000000ff */
[----:B------:R-:W-:Y:S01]  /*2fc0*/  PRMT R24, R0, 0x7610, R24 ;  /* 0x0000761000187816 */ /* 0x000fe20000000018 */
[----:B------:R-:W-:Y:S06]  /*2fd0*/  BRA `(.L_x_966) ;  /* 0x0000000400287947 */ /* 0x000fec0003800000 */
.L_x_979:
        /* <DEDUP_REMOVED lines=21> */
.L_x_988:
[----:B------:R-:W-:Y:S05]  /*3130*/  BSYNC.RECONVERGENT B1 ;  /* 0x0000000000017941 */ /* 0x000fea0003800200 */
.L_x_987:
[----:B------:R-:W-:Y:S01]  /*3140*/  IMAD.SHL.U32 R0, R0, 0x200000, RZ ;  /* 0x0020000000007824 */ /* 0x000fe200078e00ff */
[----:B------:R-:W-:-:S04]  /*3150*/  LEA R2, R2, 0x37800000, 0x17 ;  /* 0x3780000002027811 */ /* 0x000fc800078eb8ff */
[----:B------:R-:W-:-:S07]  /*3160*/  LOP3.LUT R0, R2, R0, R7, 0xfe, !PT ;  /* 0x0000000002007212 */ /* 0x000fce00078efe07 */
.L_x_986:
[----:B------:R-:W-:Y:S05]  /*3170*/  BSYNC.RECONVERGENT B0 ;  /* 0x0000000000007941 */ /* 0x000fea0003800200 */
.L_x_985:
[----:B------:R-:W-:-:S04]  /*3180*/  F2FP.F16.F32.PACK_AB R0, RZ, R0 ;  /* 0x00000000ff00723e */ /* 0x000fc800000000ff */
[----:B------:R-:W-:Y:S01]  /*3190*/  PRMT R24, R0, 0x7610, R24 ;  /* 0x0000761000187816 */ /* 0x000fe20000000018 */
[----:B------:R-:W-:Y:S06]  /*31a0*/  BRA `(.L_x_966) ;  /* 0x0000000000b47947 */ /* 0x000fec0003800000 */
.L_x_978:
        /* <DEDUP_REMOVED lines=14> */
.L_x_992:
[----:B------:R-:W-:Y:S05]  /*3290*/  BSYNC.RECONVERGENT B0 ;  /* 0x0000000000007941 */ /* 0x000fea0003800200 */
.L_x_991:
[----:B------:R-:W-:-:S04]  /*32a0*/  F2FP.F16.F32.PACK_AB R0, RZ, R0 ;  /* 0x00000000ff00723e */ /* 0x000fc800000000ff */
[----:B------:R-:W-:Y:S01]  /*32b0*/  PRMT R24, R0, 0x7610, R24 ;  /* 0x0000761000187816 */ /* 0x000fe20000000018 */
[----:B------:R-:W-:Y:S06]  /*32c0*/  BRA `(.L_x_966) ;  /* 0x00000000006c7947 */ /* 0x000fec0003800000 */
.L_x_965:
        /* <DEDUP_REMOVED lines=16> */
.L_x_993:
[----:B------:R-:W-:Y:S01]  /*33d0*/  PRMT R24, RZ, 0x7610, R24 ;  /* 0x00007610ff187816 */ /* 0x000fe20000000018 */
[----:B------:R-:W-:Y:S06]  /*33e0*/  BRA `(.L_x_966) ;  /* 0x0000000000247947 */ /* 0x000fec0003800000 */
.L_x_990:
[----:B------:R-:W2:Y:S02]  /*33f0*/  LDG.E.64 R2, desc[UR36][R2.64] ;  /* 0x0000002402027981 */ /* 0x000ea4000c1e1b00 */
[----:B--2---:R-:W0:Y:S02]  /*3400*/  I2F.U64 R0, R2 ;  /* 0x0000000200007312 */ /* 0x004e240000301000 */
[----:B0-----:R-:W-:-:S04]  /*3410*/  F2FP.F16.F32.PACK_AB R0, RZ, R0 ;  /* 0x00000000ff00723e */ /* 0x001fc800000000ff */
[----:B------:R-:W-:Y:S01]  /*3420*/  PRMT R24, R0, 0x7610, R24 ;  /* 0x0000761000187816 */ /* 0x000fe20000000018 */
[----:B------:R-:W-:Y:S06]  /*3430*/  BRA `(.L_x_966) ;  /* 0x0000000000107947 */ /* 0x000fec0003800000 */
.L_x_989:
[----:B------:R-:W2:Y:S02]  /*3440*/  LDG.E R2, desc[UR36][R2.64] ;  /* 0x0000002402027981 */ /* 0x000ea4000c1e1900 */
[----:B--2---:R-:W-:-:S04]  /*3450*/  I2FP.F32.U32 R0, R2 ;  /* 0x0000000200007245 */ /* 0x004fc80000201000 */
[----:B------:R-:W-:-:S04]  /*3460*/  F2FP.F16.F32.PACK_AB R0, RZ, R0 ;  /* 0x00000000ff00723e */ /* 0x000fc800000000ff */
[----:B------:R-:W-:-:S07]  /*3470*/  PRMT R24, R0, 0x7610, R24 ;  /* 0x0000761000187816 */ /* 0x000fce0000000018 */
.L_x_966:
[----:B------:R-:W-:-:S07]  /*3480*/  VIADD R22, R22, 0x80 ;  /* 0x0000008016167836 */ /* 0x000fce0000000000 */
.L_x_960:
[----:B------:R-:W-:Y:S05]  /*3490*/  BSYNC.RECONVERGENT B6 ;  /* 0x0000000000067941 */ /* 0x000fea0003800200 */
.L_x_959:
        /* <DEDUP_REMOVED lines=25> */
.L_x_999:
[----:B------:R-:W2:Y:S02]  /*3630*/  LDG.E.U8 R2, desc[UR36][R2.64] ;  /* 0x0000002402027981 */ /* 0x000ea4000c1e1100 */
[----:B--2---:R-:W-:-:S04]  /*3640*/  I2FP.F32.U32 R0, R2 ;  /* 0x0000000200007245 */ /* 0x004fc80000201000 */
[----:B------:R-:W-:Y:S01]  /*3650*/  F2FP.F16.F32.PACK_AB R0, RZ, R0 ;  /* 0x00000000ff00723e */ /* 0x000fe200000000ff */
[----:B------:R-:W-:Y:S06]  /*3660*/  BRA `(.L_x_995) ;  /* 0x0000000c009c7947 */ /* 0x000fec0003800000 */
.L_x_998:
        /* <DEDUP_REMOVED lines=10> */
.L_x_1002:
[----:B------:R-:W2:Y:S02]  /*3710*/  LDG.E R2, desc[UR36][R2.64] ;  /* 0x0000002402027981 */ /* 0x000ea4000c1e1900 */
[----:B--2---:R-:W-:-:S04]  /*3720*/  I2FP.F32.S32 R0, R2 ;  /* 0x0000000200007245 */ /* 0x004fc80000201400 */
[----:B------:R-:W-:Y:S01]  /*3730*/  F2FP.F16.F32.PACK_AB R0, RZ, R0 ;  /* 0x00000000ff00723e */ /* 0x000fe200000000ff */
[----:B------:R-:W-:Y:S06]  /*3740*/  BRA `(.L_x_995) ;  /* 0x0000000c00647947 */ /* 0x000fec0003800000 */
.L_x_1001:
[----:B------:R-:W2:Y:S02]  /*3750*/  LDG.E.U16 R2, desc[UR36][R2.64] ;  /* 0x0000002402027981 */ /* 0x000ea4000c1e1500 */
[----:B--2---:R-:W0:Y:S02]  /*3760*/  I2F.S16 R0, R2 ;  /* 0x0000000200007306 */ /* 0x004e240000101400 */
[----:B0-----:R-:W-:Y:S01]  /*3770*/  F2FP.F16.F32.PACK_AB R0, RZ, R0 ;  /* 0x00000000ff00723e */ /* 0x001fe200000000ff */
[----:B------:R-:W-:Y:S06]  /*3780*/  BRA `(.L_x_995) ;  /* 0x0000000c00547947 */ /* 0x000fec0003800000 */
.L_x_997:
        /* <DEDUP_REMOVED lines=9> */
.L_x_1004:
[----:B------:R2:W5:Y:S01]  /*3820*/  LDG.E.U16 R0, desc[UR36][R2.64] ;  /* 0x0000002402007981 */ /* 0x000562000c1e1500 */
[----:B------:R-:W-:Y:S05]  /*3830*/  BRA `(.L_x_995) ;  /* 0x0000000c00287947 */ /* 0x000fea0003800000 */
.L_x_1003:
        /* <DEDUP_REMOVED lines=9> */
.L_x_1006:
[----:B------:R3:W5:Y:S01]  /*38d0*/  LDG.E.U16 R0, desc[UR36][R2.64] ;  /* 0x0000002402007981 */ /* 0x000762000c1e1500 */
[----:B------:R-:W-:Y:S05]  /*38e0*/  BRA `(.L_x_995) ;  /* 0x0000000800fc7947 */ /* 0x000fea0003800000 */
.L_x_1005:
        /* <DEDUP_REMOVED lines=12> */
.L_x_996:
        /* <DEDUP_REMOVED lines=13> */
.L_x_1009:
        /* <DEDUP_REMOVED lines=12> */
.L_x_1008:
        /* <DEDUP_REMOVED lines=27> */
.L_x_1011:
        /* <DEDUP_REMOVED lines=13> */
.L_x_1010:
[----:B------:R-:W2:Y:S02]  /*3dc0*/  LDG.E.U16 R0, desc[UR36][R2.64] ;  /* 0x0000002402007981 */ /* 0x000ea4000c1e1500 */
[----:B--2---:R-:W-:-:S05]  /*3dd0*/  IMAD.U32 R0, R0, 0x10000, RZ ;  /* 0x0001000000007824 */ /* 0x004fca00078e00ff */
[----:B------:R-:W-:Y:S01]  /*3de0*/  F2FP.F16.F32.PACK_AB R0, RZ, R0 ;  /* 0x00000000ff00723e */ /* 0x000fe200000000ff */
[----:B------:R-:W-:Y:S06]  /*3df0*/  BRA `(.L_x_995) ;  /* 0x0000000400b87947 */ /* 0x000fec0003800000 */
.L_x_1007:
        /* <DEDUP_REMOVED lines=12> */
.L_x_1014:
        /* <DEDUP_REMOVED lines=21> */
.L_x_1018:
[----:B------:R-:W-:Y:S05]  /*4010*/  BSYNC.RECONVERGENT B1 ;  /* 0x0000000000017941 */ /* 0x000fea0003800200 */
.L_x_1017:
[----:B------:R-:W-:Y:S01]  /*4020*/  IMAD.SHL.U32 R0, R0, 0x100000, RZ ;  /* 0x0010000000007824 */ /* 0x000fe200078e00ff */
[----:B------:R-:W-:-:S04]  /*4030*/  LEA R2, R2, 0x3b800000, 0x17 ;  /* 0x3b80000002027811 */ /* 0x000fc800078eb8ff */
[----:B------:R-:W-:-:S07]  /*4040*/  LOP3.LUT R0, R2, R0, R7, 0xfe, !PT ;  /* 0x0000000002007212 */ /* 0x000fce00078efe07 */
.L_x_1016:
[----:B------:R-:W-:Y:S05]  /*4050*/  BSYNC.RECONVERGENT B0 ;  /* 0x0000000000007941 */ /* 0x000fea0003800200 */
.L_x_1015:
[----:B------:R-:W-:Y:S01]  /*4060*/  F2FP.F16.F32.PACK_AB R0, RZ, R0 ;  /* 0x00000000ff00723e */ /* 0x000fe200000000ff */
[----:B------:R-:W-:Y:S06]  /*4070*/  BRA `(.L_x_995) ;  /* 0x0000000400187947 */ /* 0x000fec0003800000 */
.L_x_1013:
        /* <DEDUP_REMOVED lines=21> */
.L_x_1022:
[----:B------:R-:W-:Y:S05]  /*41d0*/  BSYNC.RECONVERGENT B1 ;  /* 0x0000000000017941 */ /* 0x000fea0003800200 */
.L_x_1021:
[----:B------:R-:W-:Y:S01]  /*41e0*/  IMAD.SHL.U32 R0, R0, 0x200000, RZ ;  /* 0x0020000000007824 */ /* 0x000fe200078e00ff */
[----:B------:R-:W-:-:S04]  /*41f0*/  LEA R2, R2, 0x37800000, 0x17 ;  /* 0x3780000002027811 */ /* 0x000fc800078eb8ff */
[----:B------:R-:W-:-:S07]  /*4200*/  LOP3.LUT R0, R2, R0, R7, 0xfe, !PT ;  /* 0x0000000002007212 */ /* 0x000fce00078efe07 */
.L_x_1020:
[----:B------:R-:W-:Y:S05]  /*4210*/  BSYNC.RECONVERGENT B0 ;  /* 0x0000000000007941 */ /* 0x000fea0003800200 */
.L_x_1019:
[----:B------:R-:W-:Y:S01]  /*4220*/  F2FP.F16.F32.PACK_AB R0, RZ, R0 ;  /* 0x00000000ff00723e */ /* 0x000fe200000000ff */
[----:B------:R-:W-:Y:S06]  /*4230*/  BRA `(.L_x_995) ;  /* 0x0000000000a87947 */ /* 0x000fec0003800000 */
.L_x_1012:
        /* <DEDUP_REMOVED lines=14> */
.L_x_1026:
[----:B------:R-:W-:Y:S05]  /*4320*/  BSYNC.RECONVERGENT B0 ;  /* 0x0000000000007941 */ /* 0x000fea0003800200 */
.L_x_1025:
[----:B------:R-:W-:Y:S01]  /*4330*/  F2FP.F16.F32.PACK_AB R0, RZ, R0 ;  /* 0x00000000ff00723e */ /* 0x000fe200000000ff */
[----:B------:R-:W-:Y:S06]  /*4340*/  BRA `(.L_x_995) ;  /* 0x0000000000647947 */ /* 0x000fec0003800000 */
.L_x_1000:
        /* <DEDUP_REMOVED lines=16> */
.L_x_1027:
[----:B------:R-:W-:Y:S01]  /*4450*/  PRMT R0, RZ, 0x7610, R0 ;  /* 0x00007610ff007816 */ /* 0x000fe20000000000 */
[----:B------:R-:W-:Y:S06]  /*4460*/  BRA `(.L_x_995) ;  /* 0x00000000001c7947 */ /* 0x000fec0003800000 */
.L_x_1024:
[----:B------:R-:W2:Y:S02]  /*4470*/  LDG.E.64 R2, desc[UR36][R2.64] ;  /* 0x0000002402027981 */ /* 0x000ea4000c1e1b00 */
[----:B--2---:R-:W0:Y:S02]  /*4480*/  I2F.U64 R0, R2 ;  /* 0x0000000200007312 */ /* 0x004e240000301000 */
[----:B0-----:R-:W-:Y:S01]  /*4490*/  F2FP.F16.F32.PACK_AB R0, RZ, R0 ;  /* 0x00000000ff00723e */ /* 0x001fe200000000ff */
[----:B------:R-:W-:Y:S06]  /*44a0*/  BRA `(.L_x_995) ;  /* 0x00000000000c7947 */ /* 0x000fec0003800000 */
.L_x_1023:
[----:B------:R-:W2:Y:S02]  /*44b0*/  LDG.E R2, desc[UR36][R2.64] ;  /* 0x0000002402027981 */ /* 0x000ea4000c1e1900 */
[----:B--2---:R-:W-:-:S04]  /*44c0*/  I2FP.F32.U32 R0, R2 ;  /* 0x0000000200007245 */ /* 0x004fc80000201000 */
[----:B------:R-:W-:-:S07]  /*44d0*/  F2FP.F16.F32.PACK_AB R0, RZ, R0 ;  /* 0x00000000ff00723e */ /* 0x000fce00000000ff */
.L_x_995:
[----:B------:R-:W-:Y:S05]  /*44e0*/  BSYNC.RECONVERGENT B6 ;  /* 0x0000000000067941 */ /* 0x000fea0003800200 */
.L_x_994:
[C---:B0123--:R-:W-:Y:S01]  /*44f0*/  VIADD R2, R19.reuse, 0x100 ;  /* 0x0000010013027836 */ /* 0x04ffe20000000000 */
[CC--:B------:R-:W-:Y:S01]  /*4500*/  ISETP.GE.AND P0, PT, R19.reuse, R17.reuse, PT ;  /* 0x000000111300720c */ /* 0x0c0fe20003f06270 */
[C---:B------:R-:W-:Y:S01]  /*4510*/  VIADD R22, R19.reuse, 0x80 ;  /* 0x0000008013167836 */ /* 0x040fe20000000000 */
[----:B------:R-:W-:Y:S02]  /*4520*/  BSSY.RECONVERGENT B6, `(.L_x_1028) ;  /* 0x0000123000067945 */ /* 0x000fe40003800200 */
[-C--:B------:R-:W-:Y:S01]  /*4530*/  ISETP.GE.AND P2, PT, R2, R17.reuse, PT ;  /* 0x000000110200720c */ /* 0x080fe20003f46270 */
[----:B------:R-:W-:Y:S01]  /*4540*/  VIADD R2, R19, 0x180 ;  /* 0x0000018013027836 */ /* 0x000fe20000000000 */
[----:B------:R-:W-:-:S04]  /*4550*/  ISETP.GE.AND P1, PT, R22, R17, PT ;  /* 0x000000111600720c */ /* 0x000fc80003f26270 */
[----:B------:R-:W-:-:S03]  /*4560*/  ISETP.GE.AND P3, PT, R2, R17, PT ;  /* 0x000000110200720c */ /* 0x000fc60003f66270 */
[----:B-----5:R-:W-:-:S04]  /*4570*/  @!P0 HADD2.F32 R16, -RZ, R16.H0_H0 ;  /* 0x20000010ff108230 */ /* 0x020fc80000004100 */
[----:B------:R-:W-:Y:S02]  /*4580*/  @!P2 HADD2.F32 R3, -RZ, R24.H0_H0 ;  /* 0x20000018ff03a230 */ /* 0x000fe40000004100 */
[----:B------:R-:W-:Y:S02]  /*4590*/  @!P0 FMUL.RZ R2, R16, 0.15915493667125701904 ;  /* 0x3e22f98310028820 */ /* 0x000fe4000040c000 */
[----:B------:R-:W0:Y:S01]  /*45a0*/  LDC.U8 R16, c[0x0][0x3a4] ;  /* 0x0000e900ff107b82 */ /* 0x000e220000000000 */
[----:B------:R-:W-:Y:S01]  /*45b0*/  @!P2 FMUL.RZ R4, R3, 0.15915493667125701904 ;  /* 0x3e22f9830304a820 */ /* 0x000fe2000040c000 */
[----:B------:R-:W-:Y:S02]  /*45c0*/  @!P3 HADD2.F32 R5, -RZ, R0.H0_H0 ;  /* 0x20000000ff05b230 */ /* 0x000fe40000004100 */
[----:B------:R-:W1:Y:S01]  /*45d0*/  @!P0 MUFU.COS R2, R2 ;  /* 0x0000000200028308 */ /* 0x000e620000000000 */
[----:B------:R-:W-:Y:S02]  /*45e0*/  @!P1 HADD2.F32 R3, -RZ, R23.H0_H0 ;  /* 0x20000017ff039230 */ /* 0x000fe40000004100 */
[----:B------:R-:W-:-:S03]  /*45f0*/  @!P3 FMUL.RZ R5, R5, 0.15915493667125701904 ;  /* 0x3e22f9830505b820 */ /* 0x000fc6000040c000 */
[----:B------:R-:W-:Y:S02]  /*4600*/  @!P1 FMUL.RZ R3, R3, 0.15915493667125701904 ;  /* 0x3e22f98303039820 */ /* 0x000fe4000040c000 */
[----:B------:R-:W2:Y:S08]  /*4610*/  @!P2 MUFU.COS R4, R4 ;  /* 0x000000040004a308 */ /* 0x000eb00000000000 */
[----:B------:R-:W3:Y:S01]  /*4620*/  @!P3 MUFU.COS R5, R5 ;  /* 0x000000050005b308 */ /* 0x000ee20000000000 */
[----:B-1----:R-:W-:-:S07]  /*4630*/  @!P0 F2FP.F16.F32.PACK_AB R0, RZ, R2 ;  /* 0x00000002ff00823e */ /* 0x002fce00000000ff */
[----:B------:R-:W1:Y:S01]  /*4640*/  @!P1 MUFU.COS R3, R3 ;  /* 0x0000000300039308 */ /* 0x000e620000000000 */
[----:B--2---:R-:W-:Y:S02]  /*4650*/  @!P2 F2FP.F16.F32.PACK_AB R24, RZ, R4 ;  /* 0x00000004ff18a23e */ /* 0x004fe400000000ff */
[----:B---3--:R-:W-:Y:S02]  /*4660*/  @!P3 F2FP.F16.F32.PACK_AB R23, RZ, R5 ;  /* 0x00000005ff17b23e */ /* 0x008fe400000000ff */
[----:B-1----:R-:W-:Y:S01]  /*4670*/  @!P1 F2FP.F16.F32.PACK_AB R25, RZ, R3 ;  /* 0x00000003ff19923e */ /* 0x002fe200000000ff */
[----:B0-----:R-:W-:Y:S06]  /*4680*/  @P0 BRA `(.L_x_1029) ;  /* 0x0000001000300947 */ /* 0x001fec0003800000 */
[----:B------:R-:W0:Y:S01]  /*4690*/  LDCU UR4, c[0x0][0x3a8] ;  /* 0x00007500ff0477ac */ /* 0x000e220008000800 */
[----:B------:R-:W1:Y:S01]  /*46a0*/  LDC.64 R2, c[0x0][0x388] ;  /* 0x0000e200ff027b82 */ /* 0x000e620000000a00 */
[----:B------:R-:W-:Y:S01]  /*46b0*/  IMAD R4, R18, 0x200, R19 ;  /* 0x0000020012047824 */ /* 0x000fe200078e0213 */
        /* <DEDUP_REMOVED lines=15> */
[----:B------:R-:W-:Y:S02]  /*47b0*/  HADD2.F32 R0, -RZ, R0.H0_H0 ;  /* 0x20000000ff007230 */ /* 0x000fe40000004100 */
[----:B------:R-:W-:Y:S02]  /*47c0*/  IMAD.MOV.U32 R19, RZ, RZ, R22 ;  /* 0x000000ffff137224 */ /* 0x000fe400078e0016 */
[----:B------:R-:W0:Y:S02]  /*47d0*/  F2I.FTZ.TRUNC.NTZ R5, R0 ;  /* 0x0000000000057305 */ /* 0x000e24000021f100 */
[----:B0-----:R0:W-:Y:S01]  /*47e0*/  STG.E.U8 desc[UR36][R2.64], R5 ;  /* 0x0000000502007986 */ /* 0x0011e2000c101124 */
[----:B------:R-:W-:Y:S05]  /*47f0*/  BRA `(.L_x_1029) ;  /* 0x0000000c00d47947 */ /* 0x000fea0003800000 */
.L_x_1033:
[----:B------:R-:W-:Y:S02]  /*4800*/  HADD2.F32 R5, -RZ, R0.H0_H0 ;  /* 0x20000000ff057230 */ /* 0x000fe40000004100 */
[----:B------:R-:W-:-:S04]  /*4810*/  IMAD.MOV.U32 R19, RZ, RZ, R22 ;  /* 0x000000ffff137224 */ /* 0x000fc800078e0016 */
[----:B------:R-:W0:Y:S02]  /*4820*/  F2I.S64.TRUNC R4, R5 ;  /* 0x0000000500047311 */ /* 0x000e24000020d900 */
[----:B0-----:R0:W-:Y:S01]  /*4830*/  STG.E.U8 desc[UR36][R2.64], R4 ;  /* 0x0000000402007986 */ /* 0x0011e2000c101124 */
[----:B------:R-:W-:Y:S05]  /*4840*/  BRA `(.L_x_1029) ;  /* 0x0000000c00c07947 */ /* 0x000fea0003800000 */
.L_x_1032:
[----:B------:R-:W-:-:S13]  /*4850*/  ISETP.NE.AND P0, PT, R4, 0x2, PT ;  /* 0x000000020400780c */ /* 0x000fda0003f05270 */
[----:B------:R-:W-:Y:S05]  /*4860*/  @!P0 BRA `(.L_x_1035) ;  /* 0x0000000000388947 */ /* 0x000fea0003800000 */
[----:B------:R-:W-:-:S13]  /*4870*/  ISETP.NE.AND P0, PT, R4, 0x3, PT ;  /* 0x000000030400780c */ /* 0x000fda0003f05270 */
[----:B------:R-:W-:Y:S05]  /*4880*/  @!P0 BRA `(.L_x_1036) ;  /* 0x00000000001c8947 */ /* 0x000fea0003800000 */
[----:B------:R-:W-:-:S13]  /*4890*/  ISETP.NE.AND P0, PT, R4, 0x4, PT ;  /* 0x000000040400780c */ /* 0x000fda0003f05270 */
[----:B------:R-:W-:Y:S05]  /*48a0*/  @P0 BRA `(.L_x_1034) ;  /* 0x0000000800f80947 */ /* 0x000fea0003800000 */
[----:B------:R-:W-:Y:S02]  /*48b0*/  HADD2.F32 R4, -RZ, R0.H0_H0 ;  /* 0x20000000ff047230 */ /* 0x000fe40000004100 */
[----:B------:R-:W-:-:S04]  /*48c0*/  IMAD.MOV.U32 R19, RZ, RZ, R22 ;  /* 0x000000ffff137224 */ /* 0x000fc800078e0016 */
[----:B------:R-:W0:Y:S02]  /*48d0*/  F2I.S64.TRUNC R4, R4 ;  /* 0x0000000400047311 */ /* 0x000e24000020d900 */
[----:B0-----:R0:W-:Y:S01]  /*48e0*/  STG.E.64 desc[UR36][R2.64], R4 ;  /* 0x0000000402007986 */ /* 0x0011e2000c101b24 */
[----:B------:R-:W-:Y:S05]  /*48f0*/  BRA `(.L_x_1029) ;  /* 0x0000000c00947947 */ /* 0x000fea0003800000 */
.L_x_1036:
[----:B------:R-:W-:Y:S02]  /*4900*/  HADD2.F32 R0, -RZ, R0.H0_H0 ;  /* 0x20000000ff007230 */ /* 0x000fe40000004100 */
[----:B------:R-:W-:Y:S02]  /*4910*/  IMAD.MOV.U32 R19, RZ, RZ, R22 ;  /* 0x000000ffff137224 */ /* 0x000fe400078e0016 */
[----:B------:R-:W0:Y:S02]  /*4920*/  F2I.FTZ.TRUNC.NTZ R5, R0 ;  /* 0x0000000000057305 */ /* 0x000e24000021f100 */
[----:B0-----:R0:W-:Y:S01]  /*4930*/  STG.E desc[UR36][R2.64], R5 ;  /* 0x0000000502007986 */ /* 0x0011e2000c101924 */
[----:B------:R-:W-:Y:S05]  /*4940*/  BRA `(.L_x_1029) ;  /* 0x0000000c00807947 */ /* 0x000fea0003800000 */
.L_x_1035:
[----:B------:R-:W-:Y:S02]  /*4950*/  HADD2.F32 R0, -RZ, R0.H0_H0 ;  /* 0x20000000ff007230 */ /* 0x000fe40000004100 */
[----:B------:R-:W-:Y:S02]  /*4960*/  IMAD.MOV.U32 R19, RZ, RZ, R22 ;  /* 0x000000ffff137224 */ /* 0x000fe400078e0016 */
[----:B------:R-:W0:Y:S02]  /*4970*/  F2I.FTZ.TRUNC.NTZ R5, R0 ;  /* 0x0000000000057305 */ /* 0x000e24000021f100 */
[----:B0-----:R0:W-:Y:S01]  /*4980*/  STG.E.U16 desc[UR36][R2.64], R5 ;  /* 0x0000000502007986 */ /* 0x0011e2000c101524 */
[----:B------:R-:W-:Y:S05]  /*4990*/  BRA `(.L_x_1029) ;  /* 0x0000000c006c7947 */ /* 0x000fea0003800000 */
.L_x_1031:
[----:B------:R-:W-:-:S13]  /*49a0*/  ISETP.GT.AND P0, PT, R4, 0x6, PT ;  /* 0x000000060400780c */ /* 0x000fda0003f04270 */
[----:B------:R-:W-:Y:S05]  /*49b0*/  @P0 BRA `(.L_x_1037) ;  /* 0x00000000002c0947 */ /* 0x000fea0003800000 */
[----:B------:R-:W-:-:S13]  /*49c0*/  ISETP.NE.AND P0, PT, R4, 0x5, PT ;  /* 0x000000050400780c */ /* 0x000fda0003f05270 */
[----:B------:R-:W-:Y:S05]  /*49d0*/  @!P0 BRA `(.L_x_1038) ;  /* 0x0000000000188947 */ /* 0x000fea0003800000 */
[----:B------:R-:W-:-:S13]  /*49e0*/  ISETP.NE.AND P0, PT, R4, 0x6, PT ;  /* 0x000000060400780c */ /* 0x000fda0003f05270 */
[----:B------:R-:W-:Y:S05]  /*49f0*/  @P0 BRA `(.L_x_1034) ;  /* 0x0000000800a40947 */ /* 0x000fea0003800000 */
[----:B------:R-:W-:Y:S02]  /*4a00*/  HADD2.F32 R5, -RZ, R0.H0_H0 ;  /* 0x20000000ff057230 */ /* 0x000fe40000004100 */
[----:B------:R-:W-:-:S03]  /*4a10*/  IMAD.MOV.U32 R19, RZ, RZ, R22 ;  /* 0x000000ffff137224 */ /* 0x000fc600078e0016 */
[----:B------:R0:W-:Y:S01]  /*4a20*/  STG.E desc[UR36][R2.64], R5 ;  /* 0x0000000502007986 */ /* 0x0001e2000c101924 */
[----:B------:R-:W-:Y:S05]  /*4a30*/  BRA `(.L_x_1029) ;  /* 0x0000000c00447947 */ /* 0x000fea0003800000 */
.L_x_1038:
[----:B------:R0:W-:Y:S01]  /*4a40*/  STG.E.U16 desc[UR36][R2.64], R0 ;  /* 0x0000000002007986 */ /* 0x0001e2000c101524 */
[----:B------:R-:W-:Y:S01]  /*4a50*/  IMAD.MOV.U32 R19, RZ, RZ, R22 ;  /* 0x000000ffff137224 */ /* 0x000fe200078e0016 */
[----:B------:R-:W-:Y:S06]  /*4a60*/  BRA `(.L_x_1029) ;  /* 0x0000000c00387947 */ /* 0x000fec0003800000 */
.L_x_1037:
[----:B------:R-:W-:-:S13]  /*4a70*/  ISETP.NE.AND P0, PT, R4, 0x7, PT ;  /* 0x000000070400780c */ /* 0x000fda0003f05270 */
[----:B------:R-:W-:Y:S05]  /*4a80*/  @!P0 BRA `(.L_x_1039) ;  /* 0x00000000003c8947 */ /* 0x000fea0003800000 */
[----:B------:R-:W-:-:S13]  /*4a90*/  ISETP.NE.AND P0, PT, R4, 0x8, PT ;  /* 0x000000080400780c */ /* 0x000fda0003f05270 */
[----:B------:R-:W-:Y:S05]  /*4aa0*/  @!P0 BRA `(.L_x_1040) ;  /* 0x00000000001c8947 */ /* 0x000fea0003800000 */
[----:B------:R-:W-:-:S13]  /*4ab0*/  ISETP.NE.AND P0, PT, R4, 0x9, PT ;  /* 0x000000090400780c */ /* 0x000fda0003f05270 */
[----:B------:R-:W-:Y:S05]  /*4ac0*/  @P0 BRA `(.L_x_1034) ;  /* 0x0000000800700947 */ /* 0x000fea0003800000 */
[----:B------:R-:W-:Y:S02]  /*4ad0*/  HADD2.F32 R4, -RZ, R0.H0_H0 ;  /* 0x20000000ff047230 */ /* 0x000fe40000004100 */
[----:B------:R-:W-:Y:S02]  /*4ae0*/  IMAD.MOV.U32 R5, RZ, RZ, RZ ;  /* 0x000000ffff057224 */ /* 0x000fe400078e00ff */
[----:B------:R-:W-:-:S03]  /*4af0*/  IMAD.MOV.U32 R19, RZ, RZ, R22 ;  /* 0x000000ffff137224 */ /* 0x000fc600078e0016 */
[----:B------:R0:W-:Y:S01]  /*4b00*/  STG.E.64 desc[UR36][R2.64], R4 ;  /* 0x0000000402007986 */ /* 0x0001e2000c101b24 */
[----:B------:R-:W-:Y:S05]  /*4b10*/  BRA `(.L_x_1029) ;  /* 0x0000000c000c7947 */ /* 0x000fea0003800000 */
.L_x_1040:
[----:B------:R-:W-:Y:S02]  /*4b20*/  HADD2.F32 R0, -RZ, R0.H0_H0 ;  /* 0x20000000ff007230 */ /* 0x000fe40000004100 */
[----:B------:R-:W-:-:S03]  /*4b30*/  IMAD.MOV.U32 R19, RZ, RZ, R22 ;  /* 0x000000ffff137224 */ /* 0x000fc600078e0016 */
[----:B------:R-:W-:-:S04]  /*4b40*/  F2FP.F16.F32.PACK_AB R0, RZ, R0 ;  /* 0x00000000ff00723e */ /* 0x000fc800000000ff */
[----:B------:R-:W-:-:S05]  /*4b50*/  PRMT R0, R0, 0x5410, RZ ;  /* 0x0000541000007816 */ /* 0x000fca00000000ff */
[----:B------:R0:W-:Y:S01]  /*4b60*/  STG.E desc[UR36][R2.64], R0 ;  /* 0x0000000002007986 */ /* 0x0001e2000c101924 */
[----:B------:R-:W-:Y:S05]  /*4b70*/  BRA `(.L_x_1029) ;  /* 0x0000000800f47947 */ /* 0x000fea0003800000 */
.L_x_1039:
[----:B------:R-:W-:Y:S02]  /*4b80*/  HADD2.F32 R4, -RZ, R0.H0_H0 ;  /* 0x20000000ff047230 */ /* 0x000fe40000004100 */
[----:B------:R-:W-:-:S03]  /*4b90*/  IMAD.MOV.U32 R19, RZ, RZ, R22 ;  /* 0x000000ffff137224 */ /* 0x000fc600078e0016 */
[----:B------:R-:W-:-:S06]  /*4ba0*/  FMUL.FTZ R4, R4, 1 ;  /* 0x3f80000004047820 */ /* 0x000fcc0000410000 */
[----:B------:R-:W0:Y:S02]  /*4bb0*/  F2F.F64.F32 R4, R4 ;  /* 0x0000000400047310 */ /* 0x000e240000201800 */
[----:B0-----:R0:W-:Y:S01]  /*4bc0*/  STG.E.64 desc[UR36][R2.64], R4 ;  /* 0x0000000402007986 */ /* 0x0011e2000c101b24 */
[----:B------:R-:W-:Y:S05]  /*4bd0*/  BRA `(.L_x_1029) ;  /* 0x0000000800dc7947 */ /* 0x000fea0003800000 */
.L_x_1030:
        /* <DEDUP_REMOVED lines=10> */
[----:B------:R-:W-:-:S04]  /*4c80*/  FSETP.NEU.FTZ.AND P0, PT, R0, RZ, PT ;  /* 0x000000ff0000720b */ /* 0x000fc80003f1d000 */
[----:B------:R-:W-:-:S05]  /*4c90*/  SEL R5, RZ, 0x1, !P0 ;  /* 0x00000001ff057807 */ /* 0x000fca0004000000 */
[----:B------:R4:W-:Y:S01]  /*4ca0*/  STG.E.U8 desc[UR36][R2.64], R5 ;  /* 0x0000000502007986 */ /* 0x0009e2000c101124 */
[----:B------:R-:W-:Y:S05]  /*4cb0*/  BRA `(.L_x_1029) ;  /* 0x0000000800a47947 */ /* 0x000fea0003800000 */
.L_x_1043:
[----:B------:R-:W-:Y:S01]  /*4cc0*/  HADD2.F32 R0, -RZ, R0.H0_H0 ;  /* 0x20000000ff007230 */ /* 0x000fe20000004100 */
[----:B------:R-:W-:Y:S01]  /*4cd0*/  CS2R R6, SRZ ;  /* 0x0000000000067805 */ /* 0x000fe2000001ff00 */
[----:B------:R-:W-:-:S03]  /*4ce0*/  IMAD.MOV.U32 R19, RZ, RZ, R22 ;  /* 0x000000ffff137224 */ /* 0x000fc600078e0016 */
[----:B------:R-:W-:-:S04]  /*4cf0*/  FMUL.FTZ R0, R0, 1 ;  /* 0x3f80000000007820 */ /* 0x000fc80000410000 */
[----:B------:R-:W0:Y:S02]  /*4d00*/  F2F.F64.F32 R4, R0 ;  /* 0x0000000000047310 */ /* 0x000e240000201800 */
[----:B0-----:R3:W-:Y:S01]  /*4d10*/  STG.E.128 desc[UR36][R2.64], R4 ;  /* 0x0000000402007986 */ /* 0x0017e2000c101d24 */
[----:B------:R-:W-:Y:S05]  /*4d20*/  BRA `(.L_x_1029) ;  /* 0x0000000800887947 */ /* 0x000fea0003800000 */
.L_x_1042:
[----:B------:R-:W-:-:S13]  /*4d30*/  ISETP.NE.AND P0, PT, R4, 0xf, PT ;  /* 0x0000000f0400780c */ /* 0x000fda0003f05270 */
[----:B------:R-:W-:Y:S05]  /*4d40*/  @!P0 BRA `(.L_x_1044) ;  /* 0x0000000000a88947 */ /* 0x000fea0003800000 */
[----:B------:R-:W-:-:S13]  /*4d50*/  ISETP.NE.AND P0, PT, R4, 0x17, PT ;  /* 0x000000170400780c */ /* 0x000fda0003f05270 */
[----:B------:R-:W-:Y:S05]  /*4d60*/  @!P0 BRA `(.L_x_1045) ;  /* 0x0000000000508947 */ /* 0x000fea0003800000 */
[----:B------:R-:W-:-:S13]  /*4d70*/  ISETP.NE.AND P0, PT, R4, 0x18, PT ;  /* 0x000000180400780c */ /* 0x000fda0003f05270 */
[----:B------:R-:W-:Y:S05]  /*4d80*/  @P0 BRA `(.L_x_1034) ;  /* 0x0000000400c00947 */ /* 0x000fea0003800000 */
        /* <DEDUP_REMOVED lines=13> */
.L_x_1047:
[----:B------:R-:W-:Y:S05]  /*4e60*/  BSYNC.RECONVERGENT B0 ;  /* 0x0000000000007941 */ /* 0x000fea0003800200 */
.L_x_1046:
[----:B------:R-:W-:Y:S01]  /*4e70*/  LOP3.LUT R5, R0, 0x80, R5, 0xf8, !PT ;  /* 0x0000008000057812 */ /* 0x000fe200078ef805 */
[----:B------:R-:W-:-:S04]  /*4e80*/  IMAD.MOV.U32 R19, RZ, RZ, R22 ;  /* 0x000000ffff137224 */ /* 0x000fc800078e0016 */
[----:B------:R2:W-:Y:S01]  /*4e90*/  STG.E.U8 desc[UR36][R2.64], R5 ;  /* 0x0000000502007986 */ /* 0x0005e2000c101124 */
[----:B------:R-:W-:Y:S05]  /*4ea0*/  BRA `(.L_x_1029) ;  /* 0x0000000800287947 */ /* 0x000fea0003800000 */
.L_x_1045:
        /* <DEDUP_REMOVED lines=15> */
.L_x_1049:
[----:B------:R-:W-:Y:S05]  /*4fa0*/  BSYNC.RECONVERGENT B0 ;  /* 0x0000000000007941 */ /* 0x000fea0003800200 */
.L_x_1048:
[----:B------:R-:W-:Y:S01]  /*4fb0*/  LOP3.LUT R5, R0, 0x80, R5, 0xf8, !PT ;  /* 0x0000008000057812 */ /* 0x000fe200078ef805 */
[----:B------:R-:W-:-:S04]  /*4fc0*/  IMAD.MOV.U32 R19, RZ, RZ, R22 ;  /* 0x000000ffff137224 */ /* 0x000fc800078e0016 */
[----:B------:R1:W-:Y:S01]  /*4fd0*/  STG.E.U8 desc[UR36][R2.64], R5 ;  /* 0x0000000502007986 */ /* 0x0003e2000c101124 */
[----:B------:R-:W-:Y:S05]  /*4fe0*/  BRA `(.L_x_1029) ;  /* 0x0000000400d87947 */ /* 0x000fea0003800000 */
.L_x_1044:
[----:B------:R-:W-:Y:S02]  /*4ff0*/  HADD2.F32 R0, -RZ, R0.H0_H0 ;  /* 0x20000000ff007230 */ /* 0x000fe40000004100 */
[----:B------:R-:W-:-:S03]  /*5000*/  IMAD.MOV.U32 R19, RZ, RZ, R22 ;  /* 0x000000ffff137224 */ /* 0x000fc600078e0016 */
[----:B------:R-:W-:-:S05]  /*5010*/  F2FP.BF16.F32.PACK_AB R0, RZ, R0 ;  /* 0x00000000ff00723e */ /* 0x000fca00000010ff */
[----:B------:R0:W-:Y:S01]  /*5020*/  STG.E.U16 desc[UR36][R2.64], R0 ;  /* 0x0000000002007986 */ /* 0x0001e2000c101524 */
[----:B------:R-:W-:Y:S05]  /*5030*/  BRA `(.L_x_1029) ;  /* 0x0000000400c47947 */ /* 0x000fea0003800000 */
.L_x_1041:
        /* <DEDUP_REMOVED lines=10> */
[----:B------:R-:W0:Y:S02]  /*50e0*/  F2I.FTZ.U32.TRUNC.NTZ R5, R5 ;  /* 0x0000000500057305 */ /* 0x000e24000021f000 */
[----:B0-----:R0:W-:Y:S01]  /*50f0*/  STG.E.U16 desc[UR36][R2.64], R5 ;  /* 0x0000000502007986 */ /* 0x0011e2000c101524 */
[----:B------:R-:W-:Y:S05]  /*5100*/  BRA `(.L_x_1029) ;  /* 0x0000000400907947 */ /* 0x000fea0003800000 */
.L_x_1052:
        /* <DEDUP_REMOVED lines=13> */
.L_x_1055:
[----:B------:R-:W-:-:S04]  /*51e0*/  SHF.R.U32.HI R0, RZ, 0x14, R5 ;  /* 0x00000014ff007819 */ /* 0x000fc80000011605 */
[----:B------:R-:W-:-:S04]  /*51f0*/  LOP3.LUT R0, R0, 0x1, RZ, 0xc0, !PT ;  /* 0x0000000100007812 */ /* 0x000fc800078ec0ff */
[----:B------:R-:W-:-:S04]  /*5200*/  IADD3 R0, PT, PT, R5, 0x487ffff, R0 ;  /* 0x0487ffff05007810 */ /* 0x000fc80007ffe000 */
[----:B------:R-:W-:-:S04]  /*5210*/  SHF.R.U32.HI R0, RZ, 0x14, R0 ;  /* 0x00000014ff007819 */ /* 0x000fc80000011600 */
[----:B------:R-:W-:-:S07]  /*5220*/  LOP3.LUT R4, R0, 0xff, RZ, 0xc0, !PT ;  /* 0x000000ff00047812 */ /* 0x000fce00078ec0ff */
.L_x_1056:
[----:B------:R-:W-:-:S04]  /*5230*/  SHF.R.U32.HI R5, RZ, 0x18, R5 ;  /* 0x00000018ff057819 */ /* 0x000fc80000011605 */
[----:B------:R-:W-:-:S04]  /*5240*/  LOP3.LUT R4, R4, 0x80, R5, 0xf8, !PT ;  /* 0x0000008004047812 */ /* 0x000fc800078ef805 */
[----:B------:R-:W-:-:S07]  /*5250*/  PRMT R0, R4, 0x7610, R0 ;  /* 0x0000761004007816 */ /* 0x000fce0000000000 */
.L_x_1054:
[----:B------:R-:W-:Y:S05]  /*5260*/  BSYNC.RECONVERGENT B0 ;  /* 0x0000000000007941 */ /* 0x000fea0003800200 */
.L_x_1053:
[----:B------:R0:W-:Y:S01]  /*5270*/  STG.E.U8 desc[UR36][R2.64], R0 ;  /* 0x0000000002007986 */ /* 0x0001e2000c101124 */
[----:B------:R-:W-:Y:S01]  /*5280*/  IMAD.MOV.U32 R19, RZ, RZ, R22 ;  /* 0x000000ffff137224 */ /* 0x000fe200078e0016 */
[----:B------:R-:W-:Y:S06]  /*5290*/  BRA `(.L_x_1029) ;  /* 0x00000004002c7947 */ /* 0x000fec0003800000 */
.L_x_1051:
        /* <DEDUP_REMOVED lines=13> */
.L_x_1059:
[----:B------:R-:W-:-:S04]  /*5370*/  SHF.R.U32.HI R0, RZ, 0x15, R5 ;  /* 0x00000015ff007819 */ /* 0x000fc80000011605 */
[----:B------:R-:W-:-:S04]  /*5380*/  LOP3.LUT R0, R0, 0x1, RZ, 0xc0, !PT ;  /* 0x0000000100007812 */ /* 0x000fc800078ec0ff */
[----:B------:R-:W-:-:S04]  /*5390*/  IADD3 R0, PT, PT, R5, 0x88fffff, R0 ;  /* 0x088fffff05007810 */ /* 0x000fc80007ffe000 */
[----:B------:R-:W-:-:S04]  /*53a0*/  SHF.R.U32.HI R0, RZ, 0x15, R0 ;  /* 0x00000015ff007819 */ /* 0x000fc80000011600 */
[----:B------:R-:W-:-:S07]  /*53b0*/  LOP3.LUT R4, R0, 0xff, RZ, 0xc0, !PT ;  /* 0x000000ff00047812 */ /* 0x000fce00078ec0ff */
.L_x_1060:
[----:B------:R-:W-:-:S04]  /*53c0*/  SHF.R.U32.HI R5, RZ, 0x18, R5 ;  /* 0x00000018ff057819 */ /* 0x000fc80000011605 */
[----:B------:R-:W-:-:S04]  /*53d0*/  LOP3.LUT R4, R4, 0x80, R5, 0xf8, !PT ;  /* 0x0000008004047812 */ /* 0x000fc800078ef805 */
[----:B------:R-:W-:-:S07]  /*53e0*/  PRMT R0, R4, 0x7610, R0 ;  /* 0x0000761004007816 */ /* 0x000fce0000000000 */
.L_x_1058:
[----:B------:R-:W-:Y:S05]  /*53f0*/  BSYNC.RECONVERGENT B0 ;  /* 0x0000000000007941 */ /* 0x000fea0003800200 */
.L_x_1057:
[----:B------:R0:W-:Y:S01]  /*5400*/  STG.E.U8 desc[UR36][R2.64], R0 ;  /* 0x0000000002007986 */ /* 0x0001e2000c101124 */
[----:B------:R-:W-:Y:S01]  /*5410*/  IMAD.MOV.U32 R19, RZ, RZ, R22 ;  /* 0x000000ffff137224 */ /* 0x000fe200078e0016 */
[----:B------:R-:W-:Y:S06]  /*5420*/  BRA `(.L_x_1029) ;  /* 0x0000000000c87947 */ /* 0x000fec0003800000 */
.L_x_1050:
[----:B------:R-:W-:-:S13]  /*5430*/  ISETP.NE.AND P0, PT, R4, 0x1c, PT ;  /* 0x0000001c0400780c */ /* 0x000fda0003f05270 */
[----:B------:R-:W-:Y:S05]  /*5440*/  @!P0 BRA `(.L_x_1061) ;  /* 0x0000000000b08947 */ /* 0x000fea0003800000 */
[----:B------:R-:W-:-:S13]  /*5450*/  ISETP.NE.AND P0, PT, R4, 0x1d, PT ;  /* 0x0000001d0400780c */ /* 0x000fda0003f05270 */
[----:B------:R-:W-:Y:S05]  /*5460*/  @!P0 BRA `(.L_x_1062) ;  /* 0x0000000000948947 */ /* 0x000fea0003800000 */
[----:B------:R-:W-:-:S13]  /*5470*/  ISETP.NE.AND P0, PT, R4, 0x2c, PT ;  /* 0x0000002c0400780c */ /* 0x000fda0003f05270 */
[----:B------:R-:W-:Y:S05]  /*5480*/  @!P0 BRA `(.L_x_1063) ;  /* 0x0000000000488947 */ /* 0x000fea0003800000 */
.L_x_1034:
        /* <DEDUP_REMOVED lines=16> */
.L_x_1064:
[----:B------:R-:W-:Y:S01]  /*5590*/  IMAD.MOV.U32 R19, RZ, RZ, R22 ;  /* 0x000000ffff137224 */ /* 0x000fe200078e0016 */
[----:B------:R-:W-:Y:S06]  /*55a0*/  BRA `(.L_x_1029) ;  /* 0x0000000000687947 */ /* 0x000fec0003800000 */
.L_x_1063:
[----:B------:R-:W-:Y:S02]  /*55b0*/  HADD2.F32 R5, -RZ, R0.H0_H0 ;  /* 0x20000000ff057230 */ /* 0x000fe40000004100 */
        /* <DEDUP_REMOVED lines=16> */
.L_x_1062:
[----:B------:R-:W-:Y:S02]  /*56c0*/  HADD2.F32 R4, -RZ, R0.H0_H0 ;  /* 0x20000000ff047230 */ /* 0x000fe40000004100 */
[----:B------:R-:W-:-:S04]  /*56d0*/  IMAD.MOV.U32 R19, RZ, RZ, R22 ;  /* 0x000000ffff137224 */ /* 0x000fc800078e0016 */
[----:B------:R-:W0:Y:S02]  /*56e0*/  F2I.U64.TRUNC R4, R4 ;  /* 0x0000000400047311 */ /* 0x000e24000020d800 */
[----:B0-----:R0:W-:Y:S01]  /*56f0*/  STG.E.64 desc[UR36][R2.64], R4 ;  /* 0x0000000402007986 */ /* 0x0011e2000c101b24 */
[----:B------:R-:W-:Y:S05]  /*5700*/  BRA `(.L_x_1029) ;  /* 0x0000000000107947 */ /* 0x000fea0003800000 */
.L_x_1061:
[----:B------:R-:W-:Y:S02]  /*5710*/  HADD2.F32 R0, -RZ, R0.H0_H0 ;  /* 0x20000000ff007230 */ /* 0x000fe40000004100 */
[----:B------:R-:W-:Y:S02]  /*5720*/  IMAD.MOV.U32 R19, RZ, RZ, R22 ;  /* 0x000000ffff137224 */ /* 0x000fe400078e0016 */
[----:B------:R-:W0:Y:S02]  /*5730*/  F2I.FTZ.U32.TRUNC.NTZ R5, R0 ;  /* 0x0000000000057305 */ /* 0x000e24000021f000 */
[----:B0-----:R0:W-:Y:S03]  /*5740*/  STG.E desc[UR36][R2.64], R5 ;  /* 0x0000000502007986 */ /* 0x0011e6000c101924 */
.L_x_1029:
[----:B------:R-:W-:Y:S05]  /*5750*/  BSYNC.RECONVERGENT B6 ;  /* 0x0000000000067941 */ /* 0x000fea0003800200 */
.L_x_1028:
[----:B------:R-:W-:Y:S01]  /*5760*/  ISETP.GE.AND P0, PT, R19, R17, PT ;  /* 0x000000111300720c */ /* 0x000fe20003f06270 */
[----:B------:R-:W-:-:S12]  /*5770*/  BSSY.RECONVERGENT B6, `(.L_x_1065) ;  /* 0x00001f0000067945 */ /* 0x000fd80003800200 */
[----:B------:R-:W-:Y:S05]  /*5780*/  @P0 BRA `(.L_x_1066) ;  /* 0x0000001c00b80947 */ /* 0x000fea0003800000 */
[----:B------:R-:W5:Y:S01]  /*5790*/  LDCU UR4, c[0x0][0x3a8] ;  /* 0x00007500ff0477ac */ /* 0x000f620008000800 */
[----:B01234-:R-:W0:Y:S01]  /*57a0*/  LDC.64 R2, c[0x0][0x388] ;  /* 0x0000e200ff027b82 */ /* 0x01fe220000000a00 */
        /* <DEDUP_REMOVED lines=16> */
[----:B------:R-:W-:-:S06]  /*58b0*/  HADD2.F32 R25, -RZ, R25.H0_H0 ;  /* 0x20000019ff197230 */ /* 0x000fcc0000004100 */
[----:B------:R-:W0:Y:S02]  /*58c0*/  F2I.FTZ.TRUNC.NTZ R25, R25 ;  /* 0x0000001900197305 */ /* 0x000e24000021f100 */
[----:B0-----:R0:W-:Y:S01]  /*58d0*/  STG.E.U8 desc[UR36][R2.64], R25 ;  /* 0x0000001902007986 */ /* 0x0011e2000c101124 */
[----:B------:R-:W-:Y:S05]  /*58e0*/  BRA `(.L_x_1072) ;  /* 0x0000000c007c7947 */ /* 0x000fea0003800000 */
.L_x_1070:
[----:B------:R-:W-:-:S06]  /*58f0*/  HADD2.F32 R5, -RZ, R25.H0_H0 ;  /* 0x20000019ff057230 */ /* 0x000fcc0000004100 */
[----:B------:R-:W0:Y:S02]  /*5900*/  F2I.S64.TRUNC R4, R5 ;  /* 0x0000000500047311 */ /* 0x000e24000020d900 */
[----:B0-----:R0:W-:Y:S01]  /*5910*/  STG.E.U8 desc[UR36][R2.64], R4 ;  /* 0x0000000402007986 */ /* 0x0011e2000c101124 */
[----:B------:R-:W-:Y:S05]  /*5920*/  BRA `(.L_x_1072) ;  /* 0x0000000c006c7947 */ /* 0x000fea0003800000 */
.L_x_1069:
[----:B------:R-:W-:-:S13]  /*5930*/  ISETP.NE.AND P0, PT, R0, 0x2, PT ;  /* 0x000000020000780c */ /* 0x000fda0003f05270 */
[----:B------:R-:W-:Y:S05]  /*5940*/  @!P0 BRA `(.L_x_1073) ;  /* 0x0000000000308947 */ /* 0x000fea0003800000 */
[----:B------:R-:W-:-:S13]  /*5950*/  ISETP.NE.AND P0, PT, R0, 0x3, PT ;  /* 0x000000030000780c */ /* 0x000fda0003f05270 */
[----:B------:R-:W-:Y:S05]  /*5960*/  @!P0 BRA `(.L_x_1074) ;  /* 0x0000000000188947 */ /* 0x000fea0003800000 */
[----:B------:R-:W-:-:S13]  /*5970*/  ISETP.NE.AND P0, PT, R0, 0x4, PT ;  /* 0x000000040000780c */ /* 0x000fda0003f05270 */
[----:B------:R-:W-:Y:S05]  /*5980*/  @P0 BRA `(.L_x_1071) ;  /* 0x0000000800700947 */ /* 0x000fea0003800000 */
[----:B------:R-:W-:-:S06]  /*5990*/  HADD2.F32 R4, -RZ, R25.H0_H0 ;  /* 0x20000019ff047230 */ /* 0x000fcc0000004100 */
[----:B------:R-:W0:Y:S02]  /*59a0*/  F2I.S64.TRUNC R4, R4 ;  /* 0x0000000400047311 */ /* 0x000e24000020d900 */
[----:B0-----:R0:W-:Y:S01]  /*59b0*/  STG.E.64 desc[UR36][R2.64], R4 ;  /* 0x0000000402007986 */ /* 0x0011e2000c101b24 */
[----:B------:R-:W-:Y:S05]  /*59c0*/  BRA `(.L_x_1072) ;  /* 0x0000000c00447947 */ /* 0x000fea0003800000 */
.L_x_1074:
[----:B------:R-:W-:-:S06]  /*59d0*/  HADD2.F32 R25, -RZ, R25.H0_H0 ;  /* 0x20000019ff197230 */ /* 0x000fcc0000004100 */
[----:B------:R-:W0:Y:S02]  /*59e0*/  F2I.FTZ.TRUNC.NTZ R25, R25 ;  /* 0x0000001900197305 */ /* 0x000e24000021f100 */
[----:B0-----:R0:W-:Y:S01]  /*59f0*/  STG.E desc[UR36][R2.64], R25 ;  /* 0x0000001902007986 */ /* 0x0011e2000c101924 */
[----:B------:R-:W-:Y:S05]  /*5a00*/  BRA `(.L_x_1072) ;  /* 0x0000000c00347947 */ /* 0x000fea0003800000 */
.L_x_1073:
[----:B------:R-:W-:-:S06]  /*5a10*/  HADD2.F32 R25, -RZ, R25.H0_H0 ;  /* 0x20000019ff197230 */ /* 0x000fcc0000004100 */
[----:B------:R-:W0:Y:S02]  /*5a20*/  F2I.FTZ.TRUNC.NTZ R25, R25 ;  /* 0x0000001900197305 */ /* 0x000e24000021f100 */
[----:B0-----:R0:W-:Y:S01]  /*5a30*/  STG.E.U16 desc[UR36][R2.64], R25 ;  /* 0x0000001902007986 */ /* 0x0011e2000c101524 */
[----:B------:R-:W-:Y:S05]  /*5a40*/  BRA `(.L_x_1072) ;  /* 0x0000000c00247947 */ /* 0x000fea0003800000 */
.L_x_1068:
[----:B------:R-:W-:-:S13]  /*5a50*/  ISETP.GT.AND P0, PT, R0, 0x6, PT ;  /* 0x000000060000780c */ /* 0x000fda0003f04270 */
[----:B------:R-:W-:Y:S05]  /*5a60*/  @P0 BRA `(.L_x_1075) ;  /* 0x0000000000240947 */ /* 0x000fea0003800000 */
[----:B------:R-:W-:-:S13]  /*5a70*/  ISETP.NE.AND P0, PT, R0, 0x5, PT ;  /* 0x000000050000780c */ /* 0x000fda0003f05270 */
[----:B------:R-:W-:Y:S05]  /*5a80*/  @!P0 BRA `(.L_x_1076) ;  /* 0x0000000000148947 */ /* 0x000fea0003800000 */
[----:B------:R-:W-:-:S13]  /*5a90*/  ISETP.NE.AND P0, PT, R0, 0x6, PT ;  /* 0x000000060000780c */ /* 0x000fda0003f05270 */
[----:B------:R-:W-:Y:S05]  /*5aa0*/  @P0 BRA `(.L_x_1071) ;  /* 0x0000000800280947 */ /* 0x000fea0003800000 */
[----:B------:R-:W-:-:S05]  /*5ab0*/  HADD2.F32 R25, -RZ, R25.H0_H0 ;  /* 0x20000019ff197230 */ /* 0x000fca0000004100 */
[----:B------:R0:W-:Y:S01]  /*5ac0*/  STG.E desc[UR36][R2.64], R25 ;  /* 0x0000001902007986 */ /* 0x0001e2000c101924 */
[----:B------:R-:W-:Y:S05]  /*5ad0*/  BRA `(.L_x_1072) ;  /* 0x0000000c00007947 */ /* 0x000fea0003800000 */
.L_x_1076:
[----:B------:R0:W-:Y:S01]  /*5ae0*/  STG.E.U16 desc[UR36][R2.64], R25 ;  /* 0x0000001902007986 */ /* 0x0001e2000c101524 */
[----:B------:R-:W-:Y:S05]  /*5af0*/  BRA `(.L_x_1072) ;  /* 0x0000000800f87947 */ /* 0x000fea0003800000 */
.L_x_1075:
[----:B------:R-:W-:-:S13]  /*5b00*/  ISETP.NE.AND P0, PT, R0, 0x7, PT ;  /* 0x000000070000780c */ /* 0x000fda0003f05270 */
[----:B------:R-:W-:Y:S05]  /*5b10*/  @!P0 BRA `(.L_x_1077) ;  /* 0x0000000000348947 */ /* 0x000fea0003800000 */
[----:B------:R-:W-:-:S13]  /*5b20*/  ISETP.NE.AND P0, PT, R0, 0x8, PT ;  /* 0x000000080000780c */ /* 0x000fda0003f05270 */
[----:B------:R-:W-:Y:S05]  /*5b30*/  @!P0 BRA `(.L_x_1078) ;  /* 0x0000000000188947 */ /* 0x000fea0003800000 */
[----:B------:R-:W-:-:S13]  /*5b40*/  ISETP.NE.AND P0, PT, R0, 0x9, PT ;  /* 0x000000090000780c */ /* 0x000fda0003f05270 */
[----:B------:R-:W-:Y:S05]  /*5b50*/  @P0 BRA `(.L_x_1071) ;  /* 0x0000000400fc0947 */ /* 0x000fea0003800000 */
[----:B------:R-:W-:Y:S02]  /*5b60*/  HADD2.F32 R4, -RZ, R25.H0_H0 ;  /* 0x20000019ff047230 */ /* 0x000fe40000004100 */
[----:B------:R-:W-:-:S05]  /*5b70*/  IMAD.MOV.U32 R5, RZ, RZ, RZ ;  /* 0x000000ffff057224 */ /* 0x000fca00078e00ff */
[----:B------:R0:W-:Y:S01]  /*5b80*/  STG.E.64 desc[UR36][R2.64], R4 ;  /* 0x0000000402007986 */ /* 0x0001e2000c101b24 */
[----:B------:R-:W-:Y:S05]  /*5b90*/  BRA `(.L_x_1072) ;  /* 0x0000000800d07947 */ /* 0x000fea0003800000 */
.L_x_1078:
[----:B------:R-:W-:-:S05]  /*5ba0*/  HADD2.F32 R0, -RZ, R25.H0_H0 ;  /* 0x20000019ff007230 */ /* 0x000fca0000004100 */
[----:B------:R-:W-:-:S04]  /*5bb0*/  F2FP.F16.F32.PACK_AB R0, RZ, R0 ;  /* 0x00000000ff00723e */ /* 0x000fc800000000ff */
[----:B------:R-:W-:-:S05]  /*5bc0*/  PRMT R0, R0, 0x5410, RZ ;  /* 0x0000541000007816 */ /* 0x000fca00000000ff */
[----:B------:R0:W-:Y:S01]  /*5bd0*/  STG.E desc[UR36][R2.64], R0 ;  /* 0x0000000002007986 */ /* 0x0001e2000c101924 */
[----:B------:R-:W-:Y:S05]  /*5be0*/  BRA `(.L_x_1072) ;  /* 0x0000000800bc7947 */ /* 0x000fea0003800000 */
.L_x_1077:
[----:B------:R-:W-:-:S05]  /*5bf0*/  HADD2.F32 R4, -RZ, R25.H0_H0 ;  /* 0x20000019ff047230 */ /* 0x000fca0000004100 */
[----:B------:R-:W-:-:S06]  /*5c00*/  FMUL.FTZ R4, R4, 1 ;  /* 0x3f80000004047820 */ /* 0x000fcc0000410000 */
[----:B------:R-:W0:Y:S02]  /*5c10*/  F2F.F64.F32 R4, R4 ;  /* 0x0000000400047310 */ /* 0x000e240000201800 */
[----:B0-----:R0:W-:Y:S01]  /*5c20*/  STG.E.64 desc[UR36][R2.64], R4 ;  /* 0x0000000402007986 */ /* 0x0011e2000c101b24 */
[----:B------:R-:W-:Y:S05]  /*5c30*/  BRA `(.L_x_1072) ;  /* 0x0000000800a87947 */ /* 0x000fea0003800000 */
.L_x_1067:
        /* <DEDUP_REMOVED lines=10> */
[----:B------:R-:W-:-:S06]  /*5ce0*/  HADD2.F32 R5, -RZ, R25.H0_H0 ;  /* 0x20000019ff057230 */ /* 0x000fcc0000004100 */
[----:B------:R-:W0:Y:S02]  /*5cf0*/  F2I.FTZ.U32.TRUNC.NTZ R5, R5 ;  /* 0x0000000500057305 */ /* 0x000e24000021f000 */
[----:B0-----:R0:W-:Y:S01]  /*5d00*/  STG.E.U16 desc[UR36][R2.64], R5 ;  /* 0x0000000502007986 */ /* 0x0011e2000c101524 */
[----:B------:R-:W-:Y:S05]  /*5d10*/  BRA `(.L_x_1072) ;  /* 0x0000000800707947 */ /* 0x000fea0003800000 */
.L_x_1082:
        /* <DEDUP_REMOVED lines=18> */
.L_x_1085:
[----:B------:R-:W-:-:S04]  /*5e40*/  SHF.R.U32.HI R5, RZ, 0x18, R5 ;  /* 0x00000018ff057819 */ /* 0x000fc80000011605 */
[----:B------:R-:W-:-:S07]  /*5e50*/  LOP3.LUT R0, R0, 0x80, R5, 0xf8, !PT ;  /* 0x0000008000007812 */ /* 0x000fce00078ef805 */
.L_x_1084:
[----:B------:R-:W-:Y:S05]  /*5e60*/  BSYNC.RECONVERGENT B0 ;  /* 0x0000000000007941 */ /* 0x000fea0003800200 */
.L_x_1083:
[----:B------:R0:W-:Y:S01]  /*5e70*/  STG.E.U8 desc[UR36][R2.64], R0 ;  /* 0x0000000002007986 */ /* 0x0001e2000c101124 */
[----:B------:R-:W-:Y:S05]  /*5e80*/  BRA `(.L_x_1072) ;  /* 0x0000000800147947 */ /* 0x000fea0003800000 */
.L_x_1081:
        /* <DEDUP_REMOVED lines=18> */
.L_x_1088:
[----:B------:R-:W-:-:S04]  /*5fb0*/  SHF.R.U32.HI R5, RZ, 0x18, R5 ;  /* 0x00000018ff057819 */ /* 0x000fc80000011605 */
[----:B------:R-:W-:-:S07]  /*5fc0*/  LOP3.LUT R0, R0, 0x80, R5, 0xf8, !PT ;  /* 0x0000008000007812 */ /* 0x000fce00078ef805 */
.L_x_1087:
[----:B------:R-:W-:Y:S05]  /*5fd0*/  BSYNC.RECONVERGENT B0 ;  /* 0x0000000000007941 */ /* 0x000fea0003800200 */
.L_x_1086:
[----:B------:R0:W-:Y:S01]  /*5fe0*/  STG.E.U8 desc[UR36][R2.64], R0 ;  /* 0x0000000002007986 */ /* 0x0001e2000c101124 */
[----:B------:R-:W-:Y:S05]  /*5ff0*/  BRA `(.L_x_1072) ;  /* 0x0000000400b87947 */ /* 0x000fea0003800000 */
.L_x_1080:
[----:B------:R-:W-:-:S13]  /*6000*/  ISETP.NE.AND P0, PT, R0, 0x1c, PT ;  /* 0x0000001c0000780c */ /* 0x000fda0003f05270 */
[----:B------:R-:W-:Y:S05]  /*6010*/  @!P0 BRA `(.L_x_1089) ;  /* 0x0000000000608947 */ /* 0x000fea0003800000 */
[----:B------:R-:W-:-:S13]  /*6020*/  ISETP.NE.AND P0, PT, R0, 0x1d, PT ;  /* 0x0000001d0000780c */ /* 0x000fda0003f05270 */
[----:B------:R-:W-:Y:S05]  /*6030*/  @!P0 BRA `(.L_x_1090) ;  /* 0x0000000000488947 */ /* 0x000fea0003800000 */
[----:B------:R-:W-:-:S13]  /*6040*/  ISETP.NE.AND P0, PT, R0, 0x2c, PT ;  /* 0x0000002c0000780c */ /* 0x000fda0003f05270 */
[----:B------:R-:W-:Y:S05]  /*6050*/  @P0 BRA `(.L_x_1071) ;  /* 0x0000000000bc0947 */ /* 0x000fea0003800000 */
[----:B------:R-:W-:Y:S02]  /*6060*/  HADD2.F32 R25, -RZ, R25.H0_H0 ;  /* 0x20000019ff197230 */ /* 0x000fe40000004100 */
        /* <DEDUP_REMOVED lines=15> */
.L_x_1090:
[----:B------:R-:W-:-:S06]  /*6160*/  HADD2.F32 R4, -RZ, R25.H0_H0 ;  /* 0x20000019ff047230 */ /* 0x000fcc0000004100 */
[----:B------:R-:W0:Y:S02]  /*6170*/  F2I.U64.TRUNC R4, R4 ;  /* 0x0000000400047311 */ /* 0x000e24000020d800 */
[----:B0-----:R0:W-:Y:S01]  /*6180*/  STG.E.64 desc[UR36][R2.64], R4 ;  /* 0x0000000402007986 */ /* 0x0011e2000c101b24 */
[----:B------:R-:W-:Y:S05]  /*6190*/  BRA `(.L_x_1072) ;  /* 0x0000000400507947 */ /* 0x000fea0003800000 */
.L_x_1089:
[----:B------:R-:W-:-:S06]  /*61a0*/  HADD2.F32 R25, -RZ, R25.H0_H0 ;  /* 0x20000019ff197230 */ /* 0x000fcc0000004100 */
[----:B------:R-:W0:Y:S02]  /*61b0*/  F2I.FTZ.U32.TRUNC.NTZ R25, R25 ;  /* 0x0000001900197305 */ /* 0x000e24000021f000 */
[----:B0-----:R0:W-:Y:S01]  /*61c0*/  STG.E desc[UR36][R2.64], R25 ;  /* 0x0000001902007986 */ /* 0x0011e2000c101924 */
[----:B------:R-:W-:Y:S05]  /*61d0*/  BRA `(.L_x_1072) ;  /* 0x0000000400407947 */ /* 0x000fea0003800000 */
.L_x_1079:
[----:B------:R-:W-:-:S13]  /*61e0*/  ISETP.GT.AND P0, PT, R0, 0xe, PT ;  /* 0x0000000e0000780c */ /* 0x000fda0003f04270 */
[----:B------:R-:W-:Y:S05]  /*61f0*/  @P0 BRA `(.L_x_1091) ;  /* 0x00000000003c0947 */ /* 0x000fea0003800000 */
[----:B------:R-:W-:-:S13]  /*6200*/  ISETP.NE.AND P0, PT, R0, 0xa, PT ;  /* 0x0000000a0000780c */ /* 0x000fda0003f05270 */
[----:B------:R-:W-:Y:S05]  /*6210*/  @!P0 BRA `(.L_x_1092) ;  /* 0x00000000001c8947 */ /* 0x000fea0003800000 */
[----:B------:R-:W-:-:S13]  /*6220*/  ISETP.NE.AND P0, PT, R0, 0xb, PT ;  /* 0x0000000b0000780c */ /* 0x000fda0003f05270 */
[----:B------:R-:W-:Y:S05]  /*6230*/  @P0 BRA `(.L_x_1071) ;  /* 0x0000000000440947 */ /* 0x000fea0003800000 */
[----:B------:R-:W-:-:S05]  /*6240*/  HADD2.F32 R25, -RZ, R25.H0_H0 ;  /* 0x20000019ff197230 */ /* 0x000fca0000004100 */
[----:B------:R-:W-:-:S04]  /*6250*/  FSETP.NEU.FTZ.AND P0, PT, R25, RZ, PT ;  /* 0x000000ff1900720b */ /* 0x000fc80003f1d000 */
[----:B------:R-:W-:-:S05]  /*6260*/  SEL R5, RZ, 0x1, !P0 ;  /* 0x00000001ff057807 */ /* 0x000fca0004000000 */
[----:B------:R1:W-:Y:S01]  /*6270*/  STG.E.U8 desc[UR36][R2.64], R5 ;  /* 0x0000000502007986 */ /* 0x0003e2000c101124 */
[----:B------:R-:W-:Y:S05]  /*6280*/  BRA `(.L_x_1072) ;  /* 0x0000000400147947 */ /* 0x000fea0003800000 */
.L_x_1092:
[----:B------:R-:W-:Y:S01]  /*6290*/  HADD2.F32 R25, -RZ, R25.H0_H0 ;  /* 0x20000019ff197230 */ /* 0x000fe20000004100 */
[----:B------:R-:W-:-:S04]  /*62a0*/  CS2R R6, SRZ ;  /* 0x0000000000067805 */ /* 0x000fc8000001ff00 */
[----:B------:R-:W-:-:S06]  /*62b0*/  FMUL.FTZ R4, R25, 1 ;  /* 0x3f80000019047820 */ /* 0x000fcc0000410000 */
[----:B------:R-:W0:Y:S02]  /*62c0*/  F2F.F64.F32 R4, R4 ;  /* 0x0000000400047310 */ /* 0x000e240000201800 */
[----:B0-----:R0:W-:Y:S01]  /*62d0*/  STG.E.128 desc[UR36][R2.64], R4 ;  /* 0x0000000402007986 */ /* 0x0011e2000c101d24 */
[----:B------:R-:W-:Y:S05]  /*62e0*/  BRA `(.L_x_1072) ;  /* 0x0000000000fc7947 */ /* 0x000fea0003800000 */
.L_x_1091:
[----:B------:R-:W-:-:S13]  /*62f0*/  ISETP.NE.AND P0, PT, R0, 0xf, PT ;  /* 0x0000000f0000780c */ /* 0x000fda0003f05270 */
[----:B------:R-:W-:Y:S05]  /*6300*/  @!P0 BRA `(.L_x_1093) ;  /* 0x0000000000e88947 */ /* 0x000fea0003800000 */
[----:B------:R-:W-:-:S13]  /*6310*/  ISETP.NE.AND P0, PT, R0, 0x17, PT ;  /* 0x000000170000780c */ /* 0x000fda0003f05270 */
[----:B------:R-:W-:Y:S05]  /*6320*/  @!P0 BRA `(.L_x_1094) ;  /* 0x0000000000908947 */ /* 0x000fea0003800000 */
[----:B------:R-:W-:-:S13]  /*6330*/  ISETP.NE.AND P0, PT, R0, 0x18, PT ;  /* 0x000000180000780c */ /* 0x000fda0003f05270 */
[----:B------:R-:W-:Y:S05]  /*6340*/  @!P0 BRA `(.L_x_1095) ;  /* 0x0000000000448947 */ /* 0x000fea0003800000 */
.L_x_1071:
        /* <DEDUP_REMOVED lines=16> */
.L_x_1096:
[----:B------:R-:W-:Y:S05]  /*6450*/  BRA `(.L_x_1072) ;  /* 0x0000000000a07947 */ /* 0x000fea0003800000 */
.L_x_1095:
        /* <DEDUP_REMOVED lines=13> */
.L_x_1098:
[----:B------:R-:W-:Y:S05]  /*6530*/  BSYNC.RECONVERGENT B0 ;  /* 0x0000000000007941 */ /* 0x000fea0003800200 */
.L_x_1097:
[----:B------:R-:W-:-:S05]  /*6540*/  LOP3.LUT R5, R0, 0x80, R5, 0xf8, !PT ;  /* 0x0000008000057812 */ /* 0x000fca00078ef805 */
[----:B------:R3:W-:Y:S01]  /*6550*/  STG.E.U8 desc[UR36][R2.64], R5 ;  /* 0x0000000502007986 */ /* 0x0007e2000c101124 */
[----:B------:R-:W-:Y:S05]  /*6560*/  BRA `(.L_x_1072) ;  /* 0x00000000005c7947 */ /* 0x000fea0003800000 */
.L_x_1094:
        /* <DEDUP_REMOVED lines=12> */
.L_x_1100:
[----:B------:R-:W-:Y:S01]  /*6630*/  IMAD.MOV.U32 R0, RZ, RZ, 0x7f ;  /* 0x0000007fff007424 */ /* 0x000fe200078e00ff */
[----:B------:R-:W-:-:S04]  /*6640*/  ISETP.GT.U32.AND P0, PT, R4, 0x7f800000, PT ;  /* 0x7f8000000400780c */ /* 0x000fc80003f04070 */
[----:B------:R-:W-:-:S09]  /*6650*/  SEL R0, R0, 0x7c, P0 ;  /* 0x0000007c00007807 */ /* 0x000fd20000000000 */
.L_x_1101:
[----:B------:R-:W-:Y:S05]  /*6660*/  BSYNC.RECONVERGENT B0 ;  /* 0x0000000000007941 */ /* 0x000fea0003800200 */
.L_x_1099:
[----:B------:R-:W-:-:S04]  /*6670*/  SHF.R.U32.HI R5, RZ, 0x18, R5 ;  /* 0x00000018ff057819 */ /* 0x000fc80000011605 */
[----:B------:R-:W-:-:S05]  /*6680*/  LOP3.LUT R5, R0, 0x80, R5, 0xf8, !PT ;  /* 0x0000008000057812 */ /* 0x000fca00078ef805 */
[----:B------:R2:W-:Y:S01]  /*6690*/  STG.E.U8 desc[UR36][R2.64], R5 ;  /* 0x0000000502007986 */ /* 0x0005e2000c101124 */
[----:B------:R-:W-:Y:S05]  /*66a0*/  BRA `(.L_x_1072) ;  /* 0x00000000000c7947 */ /* 0x000fea0003800000 */
.L_x_1093:
[----:B------:R-:W-:-:S05]  /*66b0*/  HADD2.F32 R0, -RZ, R25.H0_H0 ;  /* 0x20000019ff007230 */ /* 0x000fca0000004100 */
[----:B------:R-:W-:-:S05]  /*66c0*/  F2FP.BF16.F32.PACK_AB R0, RZ, R0 ;  /* 0x00000000ff00723e */ /* 0x000fca00000010ff */
[----:B------:R4:W-:Y:S02]  /*66d0*/  STG.E.U16 desc[UR36][R2.64], R0 ;  /* 0x0000000002007986 */ /* 0x0009e4000c101524 */
.L_x_1072:
[----:B------:R-:W-:-:S05]  /*66e0*/  VIADD R19, R19, 0x80 ;  /* 0x0000008013137836 */ /* 0x000fca0000000000 */
[----:B------:R-:W-:-:S13]  /*66f0*/  ISETP.GE.AND P0, PT, R19, R17, PT ;  /* 0x000000111300720c */ /* 0x000fda0003f06270 */
        /* <DEDUP_REMOVED lines=19> */
[----:B------:R-:W-:-:S04]  /*6830*/  HADD2.F32 R24, -RZ, R24.H0_H0 ;  /* 0x20000018ff187230 */ /* 0x000fc80000004100 */
[----:B------:R-:W0:Y:S02]  /*6840*/  F2I.FTZ.TRUNC.NTZ R5, R24 ;  /* 0x0000001800057305 */ /* 0x000e24000021f100 */
[----:B0-----:R3:W-:Y:S01]  /*6850*/  STG.E.U8 desc[UR36][R2.64], R5 ;  /* 0x0000000502007986 */ /* 0x0017e2000c101124 */
[----:B------:R-:W-:Y:S05]  /*6860*/  BRA `(.L_x_1107) ;  /* 0x0000000c007c7947 */ /* 0x000fea0003800000 */
.L_x_1105:
[----:B------:R-:W-:-:S06]  /*6870*/  HADD2.F32 R5, -RZ, R24.H0_H0 ;  /* 0x20000018ff057230 */ /* 0x000fcc0000004100 */
[----:B------:R-:W0:Y:S02]  /*6880*/  F2I.S64.TRUNC R4, R5 ;  /* 0x0000000500047311 */ /* 0x000e24000020d900 */
[----:B0-----:R4:W-:Y:S01]  /*6890*/  STG.E.U8 desc[UR36][R2.64], R4 ;  /* 0x0000000402007986 */ /* 0x0019e2000c101124 */
[----:B------:R-:W-:Y:S05]  /*68a0*/  BRA `(.L_x_1107) ;  /* 0x0000000c006c7947 */ /* 0x000fea0003800000 */
.L_x_1104:
        /* <DEDUP_REMOVED lines=10> */
.L_x_1109:
[----:B------:R-:W-:-:S04]  /*6950*/  HADD2.F32 R24, -RZ, R24.H0_H0 ;  /* 0x20000018ff187230 */ /* 0x000fc80000004100 */
[----:B------:R-:W0:Y:S02]  /*6960*/  F2I.FTZ.TRUNC.NTZ R5, R24 ;  /* 0x0000001800057305 */ /* 0x000e24000021f100 */
[----:B0-----:R2:W-:Y:S01]  /*6970*/  STG.E desc[UR36][R2.64], R5 ;  /* 0x0000000502007986 */ /* 0x0015e2000c101924 */
[----:B------:R-:W-:Y:S05]  /*6980*/  BRA `(.L_x_1107) ;  /* 0x0000000c00347947 */ /* 0x000fea0003800000 */
.L_x_1108:
[----:B------:R-:W-:-:S04]  /*6990*/  HADD2.F32 R24, -RZ, R24.H0_H0 ;  /* 0x20000018ff187230 */ /* 0x000fc80000004100 */
[----:B------:R-:W0:Y:S02]  /*69a0*/  F2I.FTZ.TRUNC.NTZ R5, R24 ;  /* 0x0000001800057305 */ /* 0x000e24000021f100 */
[----:B0-----:R0:W-:Y:S01]  /*69b0*/  STG.E.U16 desc[UR36][R2.64], R5 ;  /* 0x0000000502007986 */ /* 0x0011e2000c101524 */
[----:B------:R-:W-:Y:S05]  /*69c0*/  BRA `(.L_x_1107) ;  /* 0x0000000c00247947 */ /* 0x000fea0003800000 */
.L_x_1103:
        /* <DEDUP_REMOVED lines=9> */
.L_x_1111:
[----:B------:R0:W-:Y:S01]  /*6a60*/  STG.E.U16 desc[UR36][R2.64], R24 ;  /* 0x0000001802007986 */ /* 0x0001e2000c101524 */
[----:B------:R-:W-:Y:S05]  /*6a70*/  BRA `(.L_x_1107) ;  /* 0x0000000800f87947 */ /* 0x000fea0003800000 */
.L_x_1110:
        /* <DEDUP_REMOVED lines=10> */
.L_x_1113:
[----:B------:R-:W-:-:S05]  /*6b20*/  HADD2.F32 R0, -RZ, R24.H0_H0 ;  /* 0x20000018ff007230 */ /* 0x000fca0000004100 */
[----:B------:R-:W-:-:S04]  /*6b30*/  F2FP.F16.F32.PACK_AB R0, RZ, R0 ;  /* 0x00000000ff00723e */ /* 0x000fc800000000ff */
[----:B------:R-:W-:-:S05]  /*6b40*/  PRMT R0, R0, 0x5410, RZ ;  /* 0x0000541000007816 */ /* 0x000fca00000000ff */
[----:B------:R0:W-:Y:S01]  /*6b50*/  STG.E desc[UR36][R2.64], R0 ;  /* 0x0000000002007986 */ /* 0x0001e2000c101924 */
[----:B------:R-:W-:Y:S05]  /*6b60*/  BRA `(.L_x_1107) ;  /* 0x0000000800bc7947 */ /* 0x000fea0003800000 */
.L_x_1112:
[----:B------:R-:W-:-:S05]  /*6b70*/  HADD2.F32 R4, -RZ, R24.H0_H0 ;  /* 0x20000018ff047230 */ /* 0x000fca0000004100 */
[----:B------:R-:W-:-:S06]  /*6b80*/  FMUL.FTZ R4, R4, 1 ;  /* 0x3f80000004047820 */ /* 0x000fcc0000410000 */
[----:B------:R-:W0:Y:S02]  /*6b90*/  F2F.F64.F32 R4, R4 ;  /* 0x0000000400047310 */ /* 0x000e240000201800 */
[----:B0-----:R0:W-:Y:S01]  /*6ba0*/  STG.E.64 desc[UR36][R2.64], R4 ;  /* 0x0000000402007986 */ /* 0x0011e2000c101b24 */
[----:B------:R-:W-:Y:S05]  /*6bb0*/  BRA `(.L_x_1107) ;  /* 0x0000000800a87947 */ /* 0x000fea0003800000 */
.L_x_1102:
        /* <DEDUP_REMOVED lines=14> */
.L_x_1117:
        /* <DEDUP_REMOVED lines=18> */
.L_x_1120:
[----:B------:R-:W-:-:S04]  /*6dc0*/  SHF.R.U32.HI R5, RZ, 0x18, R5 ;  /* 0x00000018ff057819 */ /* 0x000fc80000011605 */
[----:B------:R-:W-:-:S07]  /*6dd0*/  LOP3.LUT R0, R0, 0x80, R5, 0xf8, !PT ;  /* 0x0000008000007812 */ /* 0x000fce00078ef805 */
.L_x_1119:
[----:B------:R-:W-:Y:S05]  /*6de0*/  BSYNC.RECONVERGENT B0 ;  /* 0x0000000000007941 */ /* 0x000fea0003800200 */
.L_x_1118:
[----:B------:R0:W-:Y:S01]  /*6df0*/  STG.E.U8 desc[UR36][R2.64], R0 ;  /* 0x0000000002007986 */ /* 0x0001e2000c101124 */
[----:B------:R-:W-:Y:S05]  /*6e00*/  BRA `(.L_x_1107) ;  /* 0x0000000800147947 */ /* 0x000fea0003800000 */
.L_x_1116:
        /* <DEDUP_REMOVED lines=18> */
.L_x_1123:
[----:B------:R-:W-:-:S04]  /*6f30*/  SHF.R.U32.HI R5, RZ, 0x18, R5 ;  /* 0x00000018ff057819 */ /* 0x000fc80000011605 */
[----:B------:R-:W-:-:S07]  /*6f40*/  LOP3.LUT R0, R0, 0x80, R5, 0xf8, !PT ;  /* 0x0000008000007812 */ /* 0x000fce00078ef805 */
.L_x_1122:
[----:B------:R-:W-:Y:S05]  /*6f50*/  BSYNC.RECONVERGENT B0 ;  /* 0x0000000000007941 */ /* 0x000fea0003800200 */
.L_x_1121:
[----:B------:R0:W-:Y:S01]  /*6f60*/  STG.E.U8 desc[UR36][R2.64], R0 ;  /* 0x0000000002007986 */ /* 0x0001e2000c101124 */
[----:B------:R-:W-:Y:S05]  /*6f70*/  BRA `(.L_x_1107) ;  /* 0x0000000400b87947 */ /* 0x000fea0003800000 */
.L_x_1115:
[----:B------:R-:W-:-:S13]  /*6f80*/  ISETP.NE.AND P0, PT, R0, 0x1c, PT ;  /* 0x0000001c0000780c */ /* 0x000fda0003f05270 */
[----:B------:R-:W-:Y:S05]  /*6f90*/  @!P0 BRA `(.L_x_1124) ;  /* 0x0000000000608947 */ /* 0x000fea0003800000 */
[----:B------:R-:W-:-:S13]  /*6fa0*/  ISETP.NE.AND P0, PT, R0, 0x1d, PT ;  /* 0x0000001d0000780c */ /* 0x000fda0003f05270 */
[----:B------:R-:W-:Y:S05]  /*6fb0*/  @!P0 BRA `(.L_x_1125) ;  /* 0x0000000000488947 */ /* 0x000fea0003800000 */
[----:B------:R-:W-:-:S13]  /*6fc0*/  ISETP.NE.AND P0, PT, R0, 0x2c, PT ;  /* 0x0000002c0000780c */ /* 0x000fda0003f05270 */
[----:B------:R-:W-:Y:S05]  /*6fd0*/  @P0 BRA `(.L_x_1106) ;  /* 0x0000000000bc0947 */ /* 0x000fea0003800000 */
        /* <DEDUP_REMOVED lines=16> */
.L_x_1125:
[----:B------:R-:W-:-:S06]  /*70e0*/  HADD2.F32 R4, -RZ, R24.H0_H0 ;  /* 0x20000018ff047230 */ /* 0x000fcc0000004100 */
[----:B------:R-:W0:Y:S02]  /*70f0*/  F2I.U64.TRUNC R4, R4 ;  /* 0x0000000400047311 */ /* 0x000e24000020d800 */
[----:B0-----:R0:W-:Y:S01]  /*7100*/  STG.E.64 desc[UR36][R2.64], R4 ;  /* 0x0000000402007986 */ /* 0x0011e2000c101b24 */
[----:B------:R-:W-:Y:S05]  /*7110*/  BRA `(.L_x_1107) ;  /* 0x0000000400507947 */ /* 0x000fea0003800000 */
.L_x_1124:
[----:B------:R-:W-:-:S04]  /*7120*/  HADD2.F32 R24, -RZ, R24.H0_H0 ;  /* 0x20000018ff187230 */ /* 0x000fc80000004100 */
[----:B------:R-:W0:Y:S02]  /*7130*/  F2I.FTZ.U32.TRUNC.NTZ R5, R24 ;  /* 0x0000001800057305 */ /* 0x000e24000021f000 */
[----:B0-----:R0:W-:Y:S01]  /*7140*/  STG.E desc[UR36][R2.64], R5 ;  /* 0x0000000502007986 */ /* 0x0011e2000c101924 */
[----:B------:R-:W-:Y:S05]  /*7150*/  BRA `(.L_x_1107) ;  /* 0x0000000400407947 */ /* 0x000fea0003800000 */
.L_x_1114:
        /* <DEDUP_REMOVED lines=11> */
.L_x_1127:
[----:B------:R-:W-:Y:S01]  /*7210*/  HADD2.F32 R24, -RZ, R24.H0_H0 ;  /* 0x20000018ff187230 */ /* 0x000fe20000004100 */
[----:B------:R-:W-:-:S04]  /*7220*/  CS2R R6, SRZ ;  /* 0x0000000000067805 */ /* 0x000fc8000001ff00 */
[----:B------:R-:W-:-:S06]  /*7230*/  FMUL.FTZ R4, R24, 1 ;  /* 0x3f80000018047820 */ /* 0x000fcc0000410000 */
[----:B------:R-:W0:Y:S02]  /*7240*/  F2F.F64.F32 R4, R4 ;  /* 0x0000000400047310 */ /* 0x000e240000201800 */
[----:B0-----:R0:W-:Y:S01]  /*7250*/  STG.E.128 desc[UR36][R2.64], R4 ;  /* 0x0000000402007986 */ /* 0x0011e2000c101d24 */
[----:B------:R-:W-:Y:S05]  /*7260*/  BRA `(.L_x_1107) ;  /* 0x0000000000fc7947 */ /* 0x000fea0003800000 */
.L_x_1126:
[----:B------:R-:W-:-:S13]  /*7270*/  ISETP.NE.AND P0, PT, R0, 0xf, PT ;  /* 0x0000000f0000780c */ /* 0x000fda0003f05270 */
[----:B------:R-:W-:Y:S05]  /*7280*/  @!P0 BRA `(.L_x_1128) ;  /* 0x0000000000e88947 */ /* 0x000fea0003800000 */
[----:B------:R-:W-:-:S13]  /*7290*/  ISETP.NE.AND P0, PT, R0, 0x17, PT ;  /* 0x000000170000780c */ /* 0x000fda0003f05270 */
[----:B------:R-:W-:Y:S05]  /*72a0*/  @!P0 BRA `(.L_x_1129) ;  /* 0x0000000000908947 */ /* 0x000fea0003800000 */
[----:B------:R-:W-:-:S13]  /*72b0*/  ISETP.NE.AND P0, PT, R0, 0x18, PT ;  /* 0x000000180000780c */ /* 0x000fda0003f05270 */
[----:B------:R-:W-:Y:S05]  /*72c0*/  @!P0 BRA `(.L_x_1130) ;  /* 0x0000000000448947 */ /* 0x000fea0003800000 */
.L_x_1106:
        /* <DEDUP_REMOVED lines=16> */
.L_x_1131:
[----:B------:R-:W-:Y:S05]  /*73d0*/  BRA `(.L_x_1107) ;  /* 0x0000000000a07947 */ /* 0x000fea0003800000 */
.L_x_1130:
        /* <DEDUP_REMOVED lines=13> */
.L_x_1133:
[----:B------:R-:W-:Y:S05]  /*74b0*/  BSYNC.RECONVERGENT B0 ;  /* 0x0000000000007941 */ /* 0x000fea0003800200 */
.L_x_1132:
[----:B------:R-:W-:-:S05]  /*74c0*/  LOP3.LUT R5, R0, 0x80, R5, 0xf8, !PT ;  /* 0x0000008000057812 */ /* 0x000fca00078ef805 */
[----:B------:R0:W-:Y:S01]  /*74d0*/  STG.E.U8 desc[UR36][R2.64], R5 ;  /* 0x0000000502007986 */ /* 0x0001e2000c101124 */
[----:B------:R-:W-:Y:S05]  /*74e0*/  BRA `(.L_x_1107) ;  /* 0x00000000005c7947 */ /* 0x000fea0003800000 */
.L_x_1129:
        /* <DEDUP_REMOVED lines=12> */
.L_x_1135:
[----:B------:R-:W-:Y:S01]  /*75b0*/  IMAD.MOV.U32 R0, RZ, RZ, 0x7f ;  /* 0x0000007fff007424 */ /* 0x000fe200078e00ff */
[----:B------:R-:W-:-:S04]  /*75c0*/  ISETP.GT.U32.AND P0, PT, R4, 0x7f800000, PT ;  /* 0x7f8000000400780c */ /* 0x000fc80003f04070 */
[----:B------:R-:W-:-:S09]  /*75d0*/  SEL R0, R0, 0x7c, P0 ;  /* 0x0000007c00007807 */ /* 0x000fd20000000000 */
.L_x_1136:
[----:B------:R-:W-:Y:S05]  /*75e0*/  BSYNC.RECONVERGENT B0 ;  /* 0x0000000000007941 */ /* 0x000fea0003800200 */
.L_x_1134:
[----:B------:R-:W-:-:S04]  /*75f0*/  SHF.R.U32.HI R5, RZ, 0x18, R5 ;  /* 0x00000018ff057819 */ /* 0x000fc80000011605 */
[----:B------:R-:W-:-:S05]  /*7600*/  LOP3.LUT R5, R0, 0x80, R5, 0xf8, !PT ;  /* 0x0000008000057812 */ /* 0x000fca00078ef805 */
[----:B------:R0:W-:Y:S01]  /*7610*/  STG.E.U8 desc[UR36][R2.64], R5 ;  /* 0x0000000502007986 */ /* 0x0001e2000c101124 */
[----:B------:R-:W-:Y:S05]  /*7620*/  BRA `(.L_x_1107) ;  /* 0x00000000000c7947 */ /* 0x000fea0003800000 */
.L_x_1128:
[----:B------:R-:W-:-:S05]  /*7630*/  HADD2.F32 R0, -RZ, R24.H0_H0 ;  /* 0x20000018ff007230 */ /* 0x000fca0000004100 */
[----:B------:R-:W-:-:S05]  /*7640*/  F2FP.BF16.F32.PACK_AB R0, RZ, R0 ;  /* 0x00000000ff00723e */ /* 0x000fca00000010ff */
[----:B------:R0:W-:Y:S02]  /*7650*/  STG.E.U16 desc[UR36][R2.64], R0 ;  /* 0x0000000002007986 */ /* 0x0001e4000c101524 */
.L_x_1107:
[----:B------:R-:W-:-:S07]  /*7660*/  VIADD R19, R19, 0x80 ;  /* 0x0000008013137836 */ /* 0x000fce0000000000 */
.L_x_1066:
[----:B------:R-:W-:Y:S05]  /*7670*/  BSYNC.RECONVERGENT B6 ;  /* 0x0000000000067941 */ /* 0x000fea0003800200 */
.L_x_1065:
[----:B------:R-:W-:-:S13]  /*7680*/  ISETP.GE.AND P0, PT, R19, R17, PT ;  /* 0x000000111300720c */ /* 0x000fda0003f06270 */
[----:B------:R-:W-:Y:S05]  /*7690*/  @P0 EXIT ;  /* 0x000000000000094d */ /* 0x000fea0003800000 */
[----:B01234-:R-:W0:Y:S01]  /*76a0*/  LDC.64 R2, c[0x0][0x388] ;  /* 0x0000e200ff027b82 */ /* 0x01fe220000000a00 */
[----:B------:R-:W1:Y:S01]  /*76b0*/  LDCU UR4, c[0x0][0x3a8] ;  /* 0x00007500ff0477ac */ /* 0x000e620008000800 */
[----:B------:R-:W-:Y:S01]  /*76c0*/  PRMT R0, R16, 0x9910, RZ ;  /* 0x0000991010007816 */ /* 0x000fe200000000ff */
[----:B------:R-:W-:-:S03]  /*76d0*/  IMAD R18, R18, 0x200, R19 ;  /* 0x0000020012127824 */ /* 0x000fc600078e0213 */
[----:B------:R-:W-:Y:S01]  /*76e0*/  ISETP.GT.AND P1, PT, R0, 0x9, PT ;  /* 0x000000090000780c */ /* 0x000fe20003f24270 */
[----:B-1----:R-:W-:-:S05]  /*76f0*/  IMAD R5, R18, UR4, RZ ;  /* 0x0000000412057c24 */ /* 0x002fca000f8e02ff */
        /* <DEDUP_REMOVED lines=13> */
[----:B0-----:R-:W-:Y:S01]  /*77d0*/  STG.E.U8 desc[UR36][R2.64], R23 ;  /* 0x0000001702007986 */ /* 0x001fe2000c101124 */
[----:B------:R-:W-:Y:S05]  /*77e0*/  EXIT ;  /* 0x000000000000794d */ /* 0x000fea0003800000 */
.L_x_1140:
[----:B------:R-:W-:-:S06]  /*77f0*/  HADD2.F32 R5, -RZ, R23.H0_H0 ;  /* 0x20000017ff057230 */ /* 0x000fcc0000004100 */
[----:B------:R-:W0:Y:S02]  /*7800*/  F2I.S64.TRUNC R4, R5 ;  /* 0x0000000500047311 */ /* 0x000e24000020d900 */
[----:B0-----:R-:W-:Y:S01]  /*7810*/  STG.E.U8 desc[UR36][R2.64], R4 ;  /* 0x0000000402007986 */ /* 0x001fe2000c101124 */
[----:B------:R-:W-:Y:S05]  /*7820*/  EXIT ;  /* 0x000000000000794d */ /* 0x000fea0003800000 */
.L_x_1139:
        /* <DEDUP_REMOVED lines=8> */
[----:B0-----:R-:W-:Y:S01]  /*78b0*/  STG.E.64 desc[UR36][R2.64], R4 ;  /* 0x0000000402007986 */ /* 0x001fe2000c101b24 */
[----:B------:R-:W-:Y:S05]  /*78c0*/  EXIT ;  /* 0x000000000000794d */ /* 0x000fea0003800000 */
.L_x_1143:
[----:B------:R-:W-:-:S06]  /*78d0*/  HADD2.F32 R23, -RZ, R23.H0_H0 ;  /* 0x20000017ff177230 */ /* 0x000fcc0000004100 */
[----:B------:R-:W0:Y:S02]  /*78e0*/  F2I.FTZ.TRUNC.NTZ R23, R23 ;  /* 0x0000001700177305 */ /* 0x000e24000021f100 */
[----:B0-----:R-:W-:Y:S01]  /*78f0*/  STG.E desc[UR36][R2.64], R23 ;  /* 0x0000001702007986 */ /* 0x001fe2000c101924 */
[----:B------:R-:W-:Y:S05]  /*7900*/  EXIT ;  /* 0x000000000000794d */ /* 0x000fea0003800000 */
.L_x_1142:
[----:B------:R-:W-:-:S06]  /*7910*/  HADD2.F32 R23, -RZ, R23.H0_H0 ;  /* 0x20000017ff177230 */ /* 0x000fcc0000004100 */
[----:B------:R-:W0:Y:S02]  /*7920*/  F2I.FTZ.TRUNC.NTZ R23, R23 ;  /* 0x0000001700177305 */ /* 0x000e24000021f100 */
[----:B0-----:R-:W-:Y:S01]  /*7930*/  STG.E.U16 desc[UR36][R2.64], R23 ;  /* 0x0000001702007986 */ /* 0x001fe2000c101524 */
[----:B------:R-:W-:Y:S05]  /*7940*/  EXIT ;  /* 0x000000000000794d */ /* 0x000fea0003800000 */
.L_x_1138:
[----:B------:R-:W-:-:S13]  /*7950*/  ISETP.GT.AND P0, PT, R0, 0x6, PT ;  /* 0x000000060000780c */ /* 0x000fda0003f04270 */
[----:B------:R-:W-:Y:S05]  /*7960*/  @P0 BRA `(.L_x_1144) ;  /* 0x0000000000240947 */ /* 0x000fea0003800000 */
[----:B------:R-:W-:-:S13]  /*7970*/  ISETP.NE.AND P0, PT, R0, 0x5, PT ;  /* 0x000000050000780c */ /* 0x000fda0003f05270 */
[----:B------:R-:W-:Y:S05]  /*7980*/  @!P0 BRA `(.L_x_1145) ;  /* 0x0000000000148947 */ /* 0x000fea0003800000 */
[----:B------:R-:W-:-:S13]  /*7990*/  ISETP.NE.AND P0, PT, R0, 0x6, PT ;  /* 0x000000060000780c */ /* 0x000fda0003f05270 */
[----:B------:R-:W-:Y:S05]  /*79a0*/  @P0 BRA `(.L_x_1141) ;  /* 0x0000000800280947 */ /* 0x000fea0003800000 */
[----:B------:R-:W-:-:S05]  /*79b0*/  HADD2.F32 R23, -RZ, R23.H0_H0 ;  /* 0x20000017ff177230 */ /* 0x000fca0000004100 */
[----:B------:R-:W-:Y:S01]  /*79c0*/  STG.E desc[UR36][R2.64], R23 ;  /* 0x0000001702007986 */ /* 0x000fe2000c101924 */
[----:B------:R-:W-:Y:S05]  /*79d0*/  EXIT ;  /* 0x000000000000794d */ /* 0x000fea0003800000 */
.L_x_1145:
[----:B------:R-:W-:Y:S01]  /*79e0*/  STG.E.U16 desc[UR36][R2.64], R23 ;  /* 0x0000001702007986 */ /* 0x000fe2000c101524 */
[----:B------:R-:W-:Y:S05]  /*79f0*/  EXIT ;  /* 0x000000000000794d */ /* 0x000fea0003800000 */
.L_x_1144:
        /* <DEDUP_REMOVED lines=8> */
[----:B------:R-:W-:Y:S01]  /*7a80*/  STG.E.64 desc[UR36][R2.64], R4 ;  /* 0x0000000402007986 */ /* 0x000fe2000c101b24 */
[----:B------:R-:W-:Y:S05]  /*7a90*/  EXIT ;  /* 0x000000000000794d */ /* 0x000fea0003800000 */
.L_x_1147:
[----:B------:R-:W-:-:S05]  /*7aa0*/  HADD2.F32 R0, -RZ, R23.H0_H0 ;  /* 0x20000017ff007230 */ /* 0x000fca0000004100 */
[----:B------:R-:W-:-:S04]  /*7ab0*/  F2FP.F16.F32.PACK_AB R0, RZ, R0 ;  /* 0x00000000ff00723e */ /* 0x000fc800000000ff */
[----:B------:R-:W-:-:S05]  /*7ac0*/  PRMT R0, R0, 0x5410, RZ ;  /* 0x0000541000007816 */ /* 0x000fca00000000ff */
[----:B------:R-:W-:Y:S01]  /*7ad0*/  STG.E desc[UR36][R2.64], R0 ;  /* 0x0000000002007986 */ /* 0x000fe2000c101924 */
[----:B------:R-:W-:Y:S05]  /*7ae0*/  EXIT ;  /* 0x000000000000794d */ /* 0x000fea0003800000 */
.L_x_1146:
[----:B------:R-:W-:-:S05]  /*7af0*/  HADD2.F32 R4, -RZ, R23.H0_H0 ;  /* 0x20000017ff047230 */ /* 0x000fca0000004100 */
[----:B------:R-:W-:-:S06]  /*7b00*/  FMUL.FTZ R4, R4, 1 ;  /* 0x3f80000004047820 */ /* 0x000fcc0000410000 */
[----:B------:R-:W0:Y:S02]  /*7b10*/  F2F.F64.F32 R4, R4 ;  /* 0x0000000400047310 */ /* 0x000e240000201800 */
[----:B0-----:R-:W-:Y:S01]  /*7b20*/  STG.E.64 desc[UR36][R2.64], R4 ;  /* 0x0000000402007986 */ /* 0x001fe2000c101b24 */
[----:B------:R-:W-:Y:S05]  /*7b30*/  EXIT ;  /* 0x000000000000794d */ /* 0x000fea0003800000 */
.L_x_1137:
        /* <DEDUP_REMOVED lines=12> */
[----:B0-----:R-:W-:Y:S01]  /*7c00*/  STG.E.U16 desc[UR36][R2.64], R5 ;  /* 0x0000000502007986 */ /* 0x001fe2000c101524 */
[----:B------:R-:W-:Y:S05]  /*7c10*/  EXIT ;  /* 0x000000000000794d */ /* 0x000fea0003800000 */
.L_x_1151:
        /* <DEDUP_REMOVED lines=18> */
.L_x_1154:
[----:B------:R-:W-:-:S04]  /*7d40*/  SHF.R.U32.HI R5, RZ, 0x18, R5 ;  /* 0x00000018ff057819 */ /* 0x000fc80000011605 */
[----:B------:R-:W-:-:S07]  /*7d50*/  LOP3.LUT R0, R0, 0x80, R5, 0xf8, !PT ;  /* 0x0000008000007812 */ /* 0x000fce00078ef805 */
.L_x_1153:
[----:B------:R-:W-:Y:S05]  /*7d60*/  BSYNC.RECONVERGENT B0 ;  /* 0x0000000000007941 */ /* 0x000fea0003800200 */
.L_x_1152:
[----:B------:R-:W-:Y:S01]  /*7d70*/  STG.E.U8 desc[UR36][R2.64], R0 ;  /* 0x0000000002007986 */ /* 0x000fe2000c101124 */
[----:B------:R-:W-:Y:S05]  /*7d80*/  EXIT ;  /* 0x000000000000794d */ /* 0x000fea0003800000 */
.L_x_1150:
        /* <DEDUP_REMOVED lines=18> */
.L_x_1157:
[----:B------:R-:W-:-:S04]  /*7eb0*/  SHF.R.U32.HI R5, RZ, 0x18, R5 ;  /* 0x00000018ff057819 */ /* 0x000fc80000011605 */
[----:B------:R-:W-:-:S07]  /*7ec0*/  LOP3.LUT R0, R0, 0x80, R5, 0xf8, !PT ;  /* 0x0000008000007812 */ /* 0x000fce00078ef805 */
.L_x_1156:
[----:B------:R-:W-:Y:S05]  /*7ed0*/  BSYNC.RECONVERGENT B0 ;  /* 0x0000000000007941 */ /* 0x000fea0003800200 */
.L_x_1155:
[----:B------:R-:W-:Y:S01]  /*7ee0*/  STG.E.U8 desc[UR36][R2.64], R0 ;  /* 0x0000000002007986 */ /* 0x000fe2000c101124 */
[----:B------:R-:W-:Y:S05]  /*7ef0*/  EXIT ;  /* 0x000000000000794d */ /* 0x000fea0003800000 */
.L_x_1149:
        /* <DEDUP_REMOVED lines=22> */
.L_x_1159:
[----:B------:R-:W-:-:S06]  /*8060*/  HADD2.F32 R4, -RZ, R23.H0_H0 ;  /* 0x20000017ff047230 */ /* 0x000fcc0000004100 */
[----:B------:R-:W0:Y:S02]  /*8070*/  F2I.U64.TRUNC R4, R4 ;  /* 0x0000000400047311 */ /* 0x000e24000020d800 */
[----:B0-----:R-:W-:Y:S01]  /*8080*/  STG.E.64 desc[UR36][R2.64], R4 ;  /* 0x0000000402007986 */ /* 0x001fe2000c101b24 */
[----:B------:R-:W-:Y:S05]  /*8090*/  EXIT ;  /* 0x000000000000794d */ /* 0x000fea0003800000 */
.L_x_1158:
[----:B------:R-:W-:-:S06]  /*80a0*/  HADD2.F32 R23, -RZ, R23.H0_H0 ;  /* 0x20000017ff177230 */ /* 0x000fcc0000004100 */
[----:B------:R-:W0:Y:S02]  /*80b0*/  F2I.FTZ.U32.TRUNC.NTZ R23, R23 ;  /* 0x0000001700177305 */ /* 0x000e24000021f000 */
[----:B0-----:R-:W-:Y:S01]  /*80c0*/  STG.E desc[UR36][R2.64], R23 ;  /* 0x0000001702007986 */ /* 0x001fe2000c101924 */
[----:B------:R-:W-:Y:S05]  /*80d0*/  EXIT ;  /* 0x000000000000794d */ /* 0x000fea0003800000 */
.L_x_1148:
        /* <DEDUP_REMOVED lines=9> */
[----:B------:R-:W-:Y:S01]  /*8170*/  STG.E.U8 desc[UR36][R2.64], R5 ;  /* 0x0000000502007986 */ /* 0x000fe2000c101124 */
[----:B------:R-:W-:Y:S05]  /*8180*/  EXIT ;  /* 0x000000000000794d */ /* 0x000fea0003800000 */
.L_x_1161:
[----:B------:R-:W-:Y:S01]  /*8190*/  HADD2.F32 R23, -RZ, R23.H0_H0 ;  /* 0x20000017ff177230 */ /* 0x000fe20000004100 */
[----:B------:R-:W-:-:S04]  /*81a0*/  CS2R R6, SRZ ;  /* 0x0000000000067805 */ /* 0x000fc8000001ff00 */
[----:B------:R-:W-:-:S06]  /*81b0*/  FMUL.FTZ R4, R23, 1 ;  /* 0x3f80000017047820 */ /* 0x000fcc0000410000 */
[----:B------:R-:W0:Y:S02]  /*81c0*/  F2F.F64.F32 R4, R4 ;  /* 0x0000000400047310 */ /* 0x000e240000201800 */
[----:B0-----:R-:W-:Y:S01]  /*81d0*/  STG.E.128 desc[UR36][R2.64], R4 ;  /* 0x0000000402007986 */ /* 0x001fe2000c101d24 */
[----:B------:R-:W-:Y:S05]  /*81e0*/  EXIT ;  /* 0x000000000000794d */ /* 0x000fea0003800000 */
.L_x_1160:
[----:B------:R-:W-:-:S13]  /*81f0*/  ISETP.NE.AND P0, PT, R0, 0xf, PT ;  /* 0x0000000f0000780c */ /* 0x000fda0003f05270 */
[----:B------:R-:W-:Y:S05]  /*8200*/  @!P0 BRA `(.L_x_1162) ;  /* 0x0000000000e88947 */ /* 0x000fea0003800000 */
[----:B------:R-:W-:-:S13]  /*8210*/  ISETP.NE.AND P0, PT, R0, 0x17, PT ;  /* 0x000000170000780c */ /* 0x000fda0003f05270 */
[----:B------:R-:W-:Y:S05]  /*8220*/  @!P0 BRA `(.L_x_1163) ;  /* 0x0000000000908947 */ /* 0x000fea0003800000 */
[----:B------:R-:W-:-:S13]  /*8230*/  ISETP.NE.AND P0, PT, R0, 0x18, PT ;  /* 0x000000180000780c */ /* 0x000fda0003f05270 */
[----:B------:R-:W-:Y:S05]  /*8240*/  @!P0 BRA `(.L_x_1164) ;  /* 0x0000000000448947 */ /* 0x000fea0003800000 */
.L_x_1141:
[----:B------:R-:W-:Y:S01]  /*8250*/  MOV R0, 0x0 ;  /* 0x0000000000007802 */ /* 0x000fe20000000f00 */
[----:B------:R-:W0:Y:S01]  /*8260*/  LDCU.64 UR4, c[0x4][0x128] ;  /* 0x01002500ff0477ac */ /* 0x000e220008000a00 */
[----:B------:R-:W-:Y:S02]  /*8270*/  IMAD.MOV.U32 R8, RZ, RZ, 0x65 ;  /* 0x00000065ff087424 */ /* 0x000fe400078e00ff */
[----:B------:R1:W2:Y:S01]  /*8280*/  LDC.64 R2, c[0x4][R0] ;  /* 0x0100000000027b82 */ /* 0x0002a20000000a00 */
[----:B------:R-:W3:Y:S01]  /*8290*/  LDCU.64 UR6, c[0x4][0x130] ;  /* 0x01002600ff0677ac */ /* 0x000ee20008000a00 */
[----:B------:R-:W-:Y:S02]  /*82a0*/  IMAD.MOV.U32 R12, RZ, RZ, 0x1 ;  /* 0x00000001ff0c7424 */ /* 0x000fe400078e00ff */
[----:B------:R-:W-:Y:S01]  /*82b0*/  IMAD.MOV.U32 R13, RZ, RZ, RZ ;  /* 0x000000ffff0d7224 */ /* 0x000fe200078e00ff */
[----:B------:R-:W4:Y:S01]  /*82c0*/  LDCU.64 UR8, c[0x4][0x30] ;  /* 0x01000600ff0877ac */ /* 0x000f220008000a00 */
[----:B0-----:R-:W-:-:S02]  /*82d0*/  IMAD.U32 R4, RZ, RZ, UR4 ;  /* 0x00000004ff047e24 */ /* 0x001fc4000f8e00ff */
[----:B------:R-:W-:Y:S02]  /*82e0*/  IMAD.U32 R5, RZ, RZ, UR5 ;  /* 0x00000005ff057e24 */ /* 0x000fe4000f8e00ff */
[----:B---3--:R-:W-:Y:S02]  /*82f0*/  IMAD.U32 R6, RZ, RZ, UR6 ;  /* 0x00000006ff067e24 */ /* 0x008fe4000f8e00ff */
[----:B------:R-:W-:Y:S02]  /*8300*/  IMAD.U32 R7, RZ, RZ, UR7 ;  /* 0x00000007ff077e24 */ /* 0x000fe4000f8e00ff */
[----:B----4-:R-:W-:Y:S02]  /*8310*/  IMAD.U32 R10, RZ, RZ, UR8 ;  /* 0x00000008ff0a7e24 */ /* 0x010fe4000f8e00ff */
[----:B-1----:R-:W-:-:S07]  /*8320*/  IMAD.U32 R11, RZ, RZ, UR9 ;  /* 0x00000009ff0b7e24 */ /* 0x002fce000f8e00ff */
[----:B------:R-:W-:-:S07]  /*8330*/  LEPC R20, `(.L_x_1165) ;  /* 0x000000001014794e */ /* 0x000fce0000000000 */
[----:B--2---:R-:W-:Y:S05]  /*8340*/  CALL.ABS.NOINC R2 ;  /* 0x0000000002007343 */ /* 0x004fea0003c00000 */
.L_x_1165:
[----:B------:R-:W-:Y:S05]  /*8350*/  EXIT ;  /* 0x000000000000794d */ /* 0x000fea0003800000 */
.L_x_1164:
        /* <DEDUP_REMOVED lines=13> */
.L_x_1167:
[----:B------:R-:W-:Y:S05]  /*8430*/  BSYNC.RECONVERGENT B0 ;  /* 0x0000000000007941 */ /* 0x000fea0003800200 */
.L_x_1166:
[----:B------:R-:W-:-:S05]  /*8440*/  LOP3.LUT R5, R0, 0x80, R5, 0xf8, !PT ;  /* 0x0000008000057812 */ /* 0x000fca00078ef805 */
[----:B------:R-:W-:Y:S01]  /*8450*/  STG.E.U8 desc[UR36][R2.64], R5 ;  /* 0x0000000502007986 */ /* 0x000fe2000c101124 */
[----:B------:R-:W-:Y:S05]  /*8460*/  EXIT ;  /* 0x000000000000794d */ /* 0x000fea0003800000 */
.L_x_1163:
        /* <DEDUP_REMOVED lines=12> */
.L_x_1169:
[----:B------:R-:W-:Y:S01]  /*8530*/  IMAD.MOV.U32 R0, RZ, RZ, 0x7f ;  /* 0x0000007fff007424 */ /* 0x000fe200078e00ff */
[----:B------:R-:W-:-:S04]  /*8540*/  ISETP.GT.U32.AND P0, PT, R4, 0x7f800000, PT ;  /* 0x7f8000000400780c */ /* 0x000fc80003f04070 */
[----:B------:R-:W-:-:S09]  /*8550*/  SEL R0, R0, 0x7c, P0 ;  /* 0x0000007c00007807 */ /* 0x000fd20000000000 */
.L_x_1170:
[----:B------:R-:W-:Y:S05]  /*8560*/  BSYNC.RECONVERGENT B0 ;  /* 0x0000000000007941 */ /* 0x000fea0003800200 */
.L_x_1168:
[----:B------:R-:W-:-:S04]  /*8570*/  SHF.R.U32.HI R5, RZ, 0x18, R5 ;  /* 0x00000018ff057819 */ /* 0x000fc80000011605 */
[----:B------:R-:W-:-:S05]  /*8580*/  LOP3.LUT R5, R0, 0x80, R5, 0xf8, !PT ;  /* 0x0000008000057812 */ /* 0x000fca00078ef805 */
[----:B------:R-:W-:Y:S01]  /*8590*/  STG.E.U8 desc[UR36][R2.64], R5 ;  /* 0x0000000502007986 */ /* 0x000fe2000c101124 */
[----:B------:R-:W-:Y:S05]  /*85a0*/  EXIT ;  /* 0x000000000000794d */ /* 0x000fea0003800000 */
.L_x_1162:
[----:B------:R-:W-:-:S05]  /*85b0*/  HADD2.F32 R0, -RZ, R23.H0_H0 ;  /* 0x20000017ff007230 */ /* 0x000fca0000004100 */
[----:B------:R-:W-:-:S05]  /*85c0*/  F2FP.BF16.F32.PACK_AB R0, RZ, R0 ;  /* 0x00000000ff00723e */ /* 0x000fca00000010ff */
[----:B------:R-:W-:Y:S01]  /*85d0*/  STG.E.U16 desc[UR36][R2.64], R0 ;  /* 0x0000000002007986 */ /* 0x000fe2000c101524 */
[----:B------:R-:W-:Y:S05]  /*85e0*/  EXIT ;  /* 0x000000000000794d */ /* 0x000fea0003800000 */
.L_x_1171:
        /* <DEDUP_REMOVED lines=9> */
.L_x_2661:


//--------------------- .text._ZN2at6native18elementwise_kernelILi128ELi4EZNS0_22gpu_kernel_impl_nocastIZZZNS0_15cos_kernel_cudaERNS_18TensorIteratorBaseEENKUlvE0_clEvENKUlvE1_clEvEUlN3c104HalfEE_EEvS4_RKT_EUliE_EEviT1_ --------------------------
	.section	.text._ZN2at6native18elementwise_kernelILi128ELi4EZNS0_22gpu_kernel_impl_nocastIZZZNS0_15cos_kernel_cudaERNS_18TensorIteratorBaseEENKUlvE0_clEvENKUlvE1_clEvEUlN3c104HalfEE_EEvS4_RKT_EUliE_EEviT1_,"ax",@progbits
	.align	128
        .global         _ZN2at6native18elementwise_kernelILi128ELi4EZNS0_22gpu_kernel_impl_nocastIZZZNS0_15cos_kernel_cudaERNS_18TensorIteratorBaseEENKUlvE0_clEvENKUlvE1_clEvEUlN3c104HalfEE_EEvS4_RKT_EUliE_EEviT1_
        .type           _ZN2at6native18elementwise_kernelILi128ELi4EZNS0_22gpu_kernel_impl_nocastIZZZNS0_15cos_kernel_cudaERNS_18TensorIteratorBaseEENKUlvE0_clEvENKUlvE1_clEvEUlN3c104HalfEE_EEvS4_RKT_EUliE_EEviT1_,@function
        .size           _ZN2at6native18elementwise_kernelILi128ELi4EZNS0_22gpu_kernel_impl_nocastIZZZNS0_15cos_kernel_cudaERNS_18TensorIteratorBaseEENKUlvE0_clEvENKUlvE1_clEvEUlN3c104HalfEE_EEvS4_RKT_EUliE_EEviT1_,(.L_x_2662 - _ZN2at6native18elementwise_kernelILi128ELi4EZNS0_22gpu_kernel_impl_nocastIZZZNS0_15cos_kernel_cudaERNS_18TensorIteratorBaseEENKUlvE0_clEvENKUlvE1_clEvEUlN3c104HalfEE_EEvS4_RKT_EUliE_EEviT1_)
        .other          _ZN2at6native18elementwise_kernelILi128ELi4EZNS0_22gpu_kernel_impl_nocastIZZZNS0_15cos_kernel_cudaERNS_18TensorIteratorBaseEENKUlvE0_clEvENKUlvE1_clEvEUlN3c104HalfEE_EEvS4_RKT_EUliE_EEviT1_,@"STO_CUDA_ENTRY STV_DEFAULT"
_ZN2at6native18elementwise_kernelILi128ELi4EZNS0_22gpu_kernel_impl_nocastIZZZNS0_15cos_kernel_cudaERNS_18TensorIteratorBaseEENKUlvE0_clEvENKUlvE1_clEvEUlN3c104HalfEE_EEvS4_RKT_EUliE_EEviT1_:
.text._ZN2at6native18elementwise_kernelILi128ELi4EZNS0_22gpu_kernel_impl_nocastIZZZNS0_15cos_kernel_cudaERNS_18TensorIteratorBaseEENKUlvE0_clEvENKUlvE1_clEvEUlN3c104HalfEE_EEvS4_RKT_EUliE_EEviT1_:
        /* <DEDUP_REMOVED lines=20> */
[----:B--2---:R-:W-:-:S05]  /*0140*/  HADD2.F32 R0, -RZ, R4.H0_H0 ;  /* 0x20000004ff007230 */ /* 0x004fca0000004100 */
[----:B------:R-:W-:-:S04]  /*0150*/  FMUL.RZ R2, R0, 0.15915493667125701904 ;  /* 0x3e22f98300027820 */ /* 0x000fc8000040c000 */
[----:B------:R-:W1:Y:S02]  /*0160*/  MUFU.COS R0, R2 ;  /* 0x0000000200007308 */ /* 0x000e640000000000 */
[----:B-1----:R-:W-:-:S05]  /*0170*/  F2FP.F16.F32.PACK_AB R0, RZ, R0 ;  /* 0x00000000ff00723e */ /* 0x002fca00000000ff */
[----:B0-----:R0:W-:Y:S01]  /*0180*/  STG.E.U16 desc[UR6][R6.64], R0 ;  /* 0x0000000006007986 */ /* 0x0011e2000c101506 */
[----:B------:R-:W-:Y:S05]  /*0190*/  @P0 BRA `(.L_x_1176) ;  /* 0x0000000000580947 */ /* 0x000fea0003800000 */
[----:B------:R-:W1:Y:S02]  /*01a0*/  LDC.64 R4, c[0x0][0x588] ;  /* 0x00016200ff047b82 */ /* 0x000e640000000a00 */
[----:B-1----:R-:W2:Y:S06]  /*01b0*/  LDG.E.U16 R4, desc[UR6][R4.64] ;  /* 0x0000000604047981 */ /* 0x002eac000c1e1500 */
[----:B0-----:R-:W0:Y:S01]  /*01c0*/  LDC.64 R6, c[0x0][0x580] ;  /* 0x00016000ff067b82 */ /* 0x001e220000000a00 */
[----:B------:R-:W-:Y:S01]  /*01d0*/  IADD3 R3, PT, PT, R3, 0x80, RZ ;  /* 0x0000008003037810 */ /* 0x000fe20007ffe0ff */
[----:B--2---:R-:W-:-:S05]  /*01e0*/  HADD2.F32 R0, -RZ, R4.H0_H0 ;  /* 0x20000004ff007230 */ /* 0x004fca0000004100 */
[----:B------:R-:W-:-:S04]  /*01f0*/  FMUL.RZ R2, R0, 0.15915493667125701904 ;  /* 0x3e22f98300027820 */ /* 0x000fc8000040c000 */
[----:B------:R-:W1:Y:S02]  /*0200*/  MUFU.COS R0, R2 ;  /* 0x0000000200007308 */ /* 0x000e640000000000 */
[----:B-1----:R-:W-:-:S05]  /*0210*/  F2FP.F16.F32.PACK_AB R0, RZ, R0 ;  /* 0x00000000ff00723e */ /* 0x002fca00000000ff */
[----:B0-----:R0:W-:Y:S02]  /*0220*/  STG.E.U16 desc[UR6][R6.64], R0 ;  /* 0x0000000006007986 */ /* 0x0011e4000c101506 */
.L_x_1175:
[----:B------:R-:W-:-:S13]  /*0230*/  ISETP.GE.AND P0, PT, R3, UR4, PT ;  /* 0x0000000403007c0c */ /* 0x000fda000bf06270 */
[----:B------:R-:W-:Y:S05]  /*0240*/  @P0 BREAK.RELIABLE B1 ;  /* 0x0000000000010942 */ /* 0x000fea0003800100 */
[----:B------:R-:W-:Y:S05]  /*0250*/  @P0 BRA `(.L_x_1176) ;  /* 0x0000000000280947 */ /* 0x000fea0003800000 */
[----:B------:R-:W-:Y:S05]  /*0260*/  BSYNC.RELIABLE B1 ;  /* 0x0000000000017941 */ /* 0x000fea0003800100 */
.L_x_1174:
        /* <DEDUP_REMOVED lines=9> */
.L_x_1176:
[----:B------:R-:W-:Y:S05]  /*0300*/  BSYNC.RECONVERGENT B0 ;  /* 0x0000000000007941 */ /* 0x000fea0003800200 */
.L_x_1173:
[----:B------:R-:W-:Y:S05]  /*0310*/  WARPSYNC.ALL ;  /* 0x0000000000007948 */ /* 0x000fea0003800000 */
[----:B------:R-:W-:-:S13]  /*0320*/  ISETP.GE.AND P0, PT, R3, UR4, PT ;  /* 0x0000000403007c0c */ /* 0x000fda000bf06270 */
[----:B------:R-:W-:Y:S05]  /*0330*/  @P0 EXIT ;  /* 0x000000000000094d */ /* 0x000fea0003800000 */
[----:B------:R-:W2:Y:S02]  /*0340*/  LDC.64 R2, c[0x0][0x588] ;  /* 0x00016200ff027b82 */ /* 0x000ea40000000a00 */
[----:B--2---:R-:W0:Y:S06]  /*0350*/  LDG.E.U16 R2, desc[UR6][R2.64] ;  /* 0x0000000602027981 */ /* 0x004e2c000c1e1500 */
[----:B------:R-:W2:Y:S01]  /*0360*/  LDC.64 R4, c[0x0][0x580] ;  /* 0x00016000ff047b82 */ /* 0x000ea20000000a00 */
[----:B01----:R-:W-:-:S05]  /*0370*/  HADD2.F32 R0, -RZ, R2.H0_H0 ;  /* 0x20000002ff007230 */ /* 0x003fca0000004100 */
[----:B------:R-:W-:-:S04]  /*0380*/  FMUL.RZ R6, R0, 0.15915493667125701904 ;  /* 0x3e22f98300067820 */ /* 0x000fc8000040c000 */
[----:B------:R-:W0:Y:S02]  /*0390*/  MUFU.COS R0, R6 ;  /* 0x0000000600007308 */ /* 0x000e240000000000 */
[----:B0-----:R-:W-:-:S05]  /*03a0*/  F2FP.F16.F32.PACK_AB R0, RZ, R0 ;  /* 0x00000000ff00723e */ /* 0x001fca00000000ff */
[----:B--2---:R-:W-:Y:S01]  /*03b0*/  STG.E.U16 desc[UR6][R4.64], R0 ;  /* 0x0000000004007986 */ /* 0x004fe2000c101506 */
[----:B------:R-:W-:Y:S05]  /*03c0*/  EXIT ;  /* 0x000000000000794d */ /* 0x000fea0003800000 */
.L_x_1172:
        /* <DEDUP_REMOVED lines=9> */
[----:B------:R-:W-:Y:S01]  /*0460*/  HFMA2 R4, -RZ, RZ, 0, 0 ;  /* 0x00000000ff047431 */ /* 0x000fe200000001ff */
[----:B------:R-:W-:Y:S01]  /*0470*/  MOV R5, R3 ;  /* 0x0000000300057202 */ /* 0x000fe20000000f00 */
[----:B------:R-:W1:Y:S01]  /*0480*/  LDCU UR5, c[0x0][0x38c] ;  /* 0x00007180ff0577ac */ /* 0x000e620008000800 */
[----:B------:R-:W-:Y:S01]  /*0490*/  ISETP.NE.AND P0, PT, R2, RZ, PT ;  /* 0x000000ff0200720c */ /* 0x000fe20003f05270 */
        /* <DEDUP_REMOVED lines=293> */
.L_x_1180:
[----:B------:R-:W0:Y:S02]  /*16f0*/  LDCU.128 UR8, c[0x0][0x580] ;  /* 0x0000b000ff0877ac */ /* 0x000e240008000c00 */
[----:B0-----:R-:W-:-:S04]  /*1700*/  IADD3 R6, P0, PT, R4, UR10, RZ ;  /* 0x0000000a04067c10 */ /* 0x001fc8000ff1e0ff */
[----:B------:R-:W-:-:S05]  /*1710*/  IADD3.X R7, PT, PT, RZ, UR11, RZ, P0, !PT ;  /* 0x0000000bff077c10 */ /* 0x000fca00087fe4ff */
[----:B------:R-:W2:Y:S01]  /*1720*/  LDG.E.U16 R6, desc[UR6][R6.64] ;  /* 0x0000000606067981 */ /* 0x000ea2000c1e1500 */
[----:B------:R-:W-:Y:S01]  /*1730*/  IADD3 R3, PT, PT, R3, 0x80, RZ ;  /* 0x0000008003037810 */ /* 0x000fe20007ffe0ff */
[----:B--2---:R-:W-:-:S05]  /*1740*/  HADD2.F32 R4, -RZ, R6.H0_H0 ;  /* 0x20000006ff047230 */ /* 0x004fca0000004100 */
[----:B------:R-:W-:Y:S01]  /*1750*/  FMUL.RZ R9, R4, 0.15915493667125701904 ;  /* 0x3e22f98304097820 */ /* 0x000fe2000040c000 */
[----:B------:R-:W-:-:S03]  /*1760*/  IADD3 R4, P0, PT, R5, UR8, RZ ;  /* 0x0000000805047c10 */ /* 0x000fc6000ff1e0ff */
[----:B------:R-:W0:Y:S01]  /*1770*/  MUFU.COS R8, R9 ;  /* 0x0000000900087308 */ /* 0x000e220000000000 */
[----:B------:R-:W-:Y:S02]  /*1780*/  IADD3.X R5, PT, PT, RZ, UR9, RZ, P0, !PT ;  /* 0x00000009ff057c10 */ /* 0x000fe400087fe4ff */
[----:B------:R-:W-:-:S13]  /*1790*/  ISETP.GE.AND P0, PT, R3, UR4, PT ;  /* 0x0000000403007c0c */ /* 0x000fda000bf06270 */
[----:B------:R-:W-:Y:S05]  /*17a0*/  @P0 BREAK.RELIABLE B1 ;  /* 0x0000000000010942 */ /* 0x000fea0003800100 */
[----:B0-----:R-:W-:-:S05]  /*17b0*/  F2FP.F16.F32.PACK_AB R8, RZ, R8 ;  /* 0x00000008ff08723e */ /* 0x001fca00000000ff */
[----:B------:R0:W-:Y:S01]  /*17c0*/  STG.E.U16 desc[UR6][R4.64], R8 ;  /* 0x0000000804007986 */ /* 0x0001e2000c101506 */
[----:B------:R-:W-:Y:S05]  /*17d0*/  @P0 BRA `(.L_x_1181) ;  /* 0x0000002400c00947 */ /* 0x000fea0003800000 */
[----:B------:R-:W1:Y:S01]  /*17e0*/  LDCU.64 UR8, c[0x0][0x390] ;  /* 0x00007200ff0877ac */ /* 0x000e620008000a00 */
[----:B0-----:R-:W-:Y:S02]  /*17f0*/  HFMA2 R4, -RZ, RZ, 0, 0 ;  /* 0x00000000ff047431 */ /* 0x001fe400000001ff */
[----:B------:R-:W-:Y:S01]  /*1800*/  IMAD.MOV.U32 R5, RZ, RZ, R3 ;  /* 0x000000ffff057224 */ /* 0x000fe200078e0003 */
        /* <DEDUP_REMOVED lines=283> */
[----:B------:R-:W-:-:S05]  /*29c0*/  @P0 MOV R10, RZ ;  /* 0x000000ff000a0202 */ /* 0x000fca0000000f00 */
[----:B------:R-:W1:Y:S01]  /*29d0*/  @P0 LDC.64 R8, c[0x0][0x578] ;  /* 0x00015e00ff080b82 */ /* 0x000e620000000a00 */
[--C-:B------:R-:W-:Y:S02]  /*29e0*/  IMAD.MOV R13, RZ, RZ, -R11.reuse ;  /* 0x000000ffff0d7224 */ /* 0x100fe400078e0a0b */
        /* <DEDUP_REMOVED lines=9> */
.L_x_1182:
        /* <DEDUP_REMOVED lines=10> */
[----:B0-----:R-:W-:-:S05]  /*2b20*/  F2FP.F16.F32.PACK_AB R8, RZ, R8 ;  /* 0x00000008ff08723e */ /* 0x001fca00000000ff */
[----:B------:R0:W-:Y:S02]  /*2b30*/  STG.E.U16 desc[UR6][R4.64], R8 ;  /* 0x0000000804007986 */ /* 0x0001e4000c101506 */
.L_x_1179:
[----:B------:R-:W-:-:S13]  /*2b40*/  ISETP.GE.AND P0, PT, R3, UR4, PT ;  /* 0x0000000403007c0c */ /* 0x000fda000bf06270 */
[----:B------:R-:W-:Y:S05]  /*2b50*/  @P0 BREAK.RELIABLE B1 ;  /* 0x0000000000010942 */ /* 0x000fea0003800100 */
[----:B------:R-:W-:Y:S05]  /*2b60*/  @P0 BRA `(.L_x_1181) ;  /* 0x0000001000dc0947 */ /* 0x000fea0003800000 */
[----:B------:R-:W-:Y:S05]  /*2b70*/  BSYNC.RELIABLE B1 ;  /* 0x0000000000017941 */ /* 0x000fea0003800100 */
.L_x_1178:
[----:B------:R-:W1:Y:S01]  /*2b80*/  LDCU.64 UR8, c[0x0][0x390] ;  /* 0x00007200ff0877ac */ /* 0x000e620008000a00 */
[----:B0-----:R-:W-:Y:S01]  /*2b90*/  HFMA2 R4, -RZ, RZ, 0, 0 ;  /* 0x00000000ff047431 */ /* 0x001fe200000001ff */
        /* <DEDUP_REMOVED lines=296> */
.L_x_1183:
        /* <DEDUP_REMOVED lines=12> */
.L_x_1181:
[----:B------:R-:W-:Y:S05]  /*3ee0*/  BSYNC.RECONVERGENT B0 ;  /* 0x0000000000007941 */ /* 0x000fea0003800200 */
.L_x_1177:
[----:B------:R-:W-:Y:S05]  /*3ef0*/  WARPSYNC.ALL ;  /* 0x0000000000007948 */ /* 0x000fea0003800000 */
[----:B------:R-:W-:-:S13]  /*3f00*/  ISETP.GE.AND P0, PT, R3, UR4, PT ;  /* 0x0000000403007c0c */ /* 0x000fda000bf06270 */
[----:B------:R-:W-:Y:S05]  /*3f10*/  @P0 EXIT ;  /* 0x000000000000094d */ /* 0x000fea0003800000 */
[----:B------:R-:W2:Y:S01]  /*3f20*/  LDCU.64 UR4, c[0x0][0x390] ;  /* 0x00007200ff0477ac */ /* 0x000ea20008000a00 */
[----:B01----:R-:W-:Y:S02]  /*3f30*/  MOV R4, RZ ;  /* 0x000000ff00047202 */ /* 0x003fe40000000f00 */
        /* <DEDUP_REMOVED lines=296> */
.L_x_1184:
[----:B------:R-:W0:Y:S02]  /*51c0*/  LDCU.128 UR8, c[0x0][0x580] ;  /* 0x0000b000ff0877ac */ /* 0x000e240008000c00 */
[----:B0-----:R-:W-:-:S04]  /*51d0*/  IADD3 R4, P0, PT, R2, UR10, RZ ;  /* 0x0000000a02047c10 */ /* 0x001fc8000ff1e0ff */
[----:B------:R-:W-:-:S05]  /*51e0*/  IADD3.X R5, PT, PT, RZ, UR11, RZ, P0, !PT ;  /* 0x0000000bff057c10 */ /* 0x000fca00087fe4ff */
[----:B------:R-:W2:Y:S01]  /*51f0*/  LDG.E.U16 R4, desc[UR6][R4.64] ;  /* 0x0000000604047981 */ /* 0x000ea2000c1e1500 */
[----:B------:R-:W-:-:S04]  /*5200*/  IADD3 R2, P0, PT, R3, UR8, RZ ;  /* 0x0000000803027c10 */ /* 0x000fc8000ff1e0ff */
[----:B------:R-:W-:Y:S01]  /*5210*/  IADD3.X R3, PT, PT, RZ, UR9, RZ, P0, !PT ;  /* 0x00000009ff037c10 */ /* 0x000fe200087fe4ff */
[----:B--2---:R-:W-:-:S05]  /*5220*/  HADD2.F32 R0, -RZ, R4.H0_H0 ;  /* 0x20000004ff007230 */ /* 0x004fca0000004100 */
[----:B------:R-:W-:-:S04]  /*5230*/  FMUL.RZ R6, R0, 0.15915493667125701904 ;  /* 0x3e22f98300067820 */ /* 0x000fc8000040c000 */
[----:B------:R-:W0:Y:S02]  /*5240*/  MUFU.COS R0, R6 ;  /* 0x0000000600007308 */ /* 0x000e240000000000 */
[----:B0-----:R-:W-:-:S05]  /*5250*/  F2FP.F16.F32.PACK_AB R0, RZ, R0 ;  /* 0x00000000ff00723e */ /* 0x001fca00000000ff */
[----:B------:R-:W-:Y:S01]  /*5260*/  STG.E.U16 desc[UR6][R2.64], R0 ;  /* 0x0000000002007986 */ /* 0x000fe2000c101506 */
[----:B------:R-:W-:Y:S05]  /*5270*/  EXIT ;  /* 0x000000000000794d */ /* 0x000fea0003800000 */
.L_x_1185:
        /* <DEDUP_REMOVED lines=16> */
.L_x_2662:


//--------------------- .text._ZN2at6native27unrolled_elementwise_kernelIZZZNS0_15cos_kernel_cudaERNS_18TensorIteratorBaseEENKUlvE0_clEvENKUlvE1_clEvEUlN3c104HalfEE_St5arrayIPcLm2EELi4E23TrivialOffsetCalculatorILi1EjESD_NS0_6memory15LoadWithoutCastENSE_16StoreWithoutCastEEEviT_T0_T2_T3_T4_T5_ --------------------------
	.section	.text._ZN2at6native27unrolled_elementwise_kernelIZZZNS0_15cos_kernel_cudaERNS_18TensorIteratorBaseEENKUlvE0_clEvENKUlvE1_clEvEUlN3c104HalfEE_St5arrayIPcLm2EELi4E23TrivialOffsetCalculatorILi1EjESD_NS0_6memory15LoadWithoutCastENSE_16StoreWithoutCastEEEviT_T0_T2_T3_T4_T5_,"ax",@progbits
	.align	128
        .global         _ZN2at6native27unrolled_elementwise_kernelIZZZNS0_15cos_kernel_cudaERNS_18TensorIteratorBaseEENKUlvE0_clEvENKUlvE1_clEvEUlN3c104HalfEE_St5arrayIPcLm2EELi4E23TrivialOffsetCalculatorILi1EjESD_NS0_6memory15LoadWithoutCastENSE_16StoreWithoutCastEEEviT_T0_T2_T3_T4_T5_
        .type           _ZN2at6native27unrolled_elementwise_kernelIZZZNS0_15cos_kernel_cudaERNS_18TensorIteratorBaseEENKUlvE0_clEvENKUlvE1_clEvEUlN3c104HalfEE_St5arrayIPcLm2EELi4E23TrivialOffsetCalculatorILi1EjESD_NS0_6memory15LoadWithoutCastENSE_16StoreWithoutCastEEEviT_T0_T2_T3_T4_T5_,@function
        .size           _ZN2at6native27unrolled_elementwise_kernelIZZZNS0_15cos_kernel_cudaERNS_18TensorIteratorBaseEENKUlvE0_clEvENKUlvE1_clEvEUlN3c104HalfEE_St5arrayIPcLm2EELi4E23TrivialOffsetCalculatorILi1EjESD_NS0_6memory15LoadWithoutCastENSE_16StoreWithoutCastEEEviT_T0_T2_T3_T4_T5_,(.L_x_2663 - _ZN2at6native27unrolled_elementwise_kernelIZZZNS0_15cos_kernel_cudaERNS_18TensorIteratorBaseEENKUlvE0_clEvENKUlvE1_clEvEUlN3c104HalfEE_St5arrayIPcLm2EELi4E23TrivialOffsetCalculatorILi1EjESD_NS0_6memory15LoadWithoutCastENSE_16StoreWithoutCastEEEviT_T0_T2_T3_T4_T5_)
        .other          _ZN2at6native27unrolled_elementwise_kernelIZZZNS0_15cos_kernel_cudaERNS_18TensorIteratorBaseEENKUlvE0_clEvENKUlvE1_clEvEUlN3c104HalfEE_St5arrayIPcLm2EELi4E23TrivialOffsetCalculatorILi1EjESD_NS0_6memory15LoadWithoutCastENSE_16StoreWithoutCastEEEviT_T0_T2_T3_T4_T5_,@"STO_CUDA_ENTRY STV_DEFAULT"
_ZN2at6native27unrolled_elementwise_kernelIZZZNS0_15cos_kernel_cudaERNS_18TensorIteratorBaseEENKUlvE0_clEvENKUlvE1_clEvEUlN3c104HalfEE_St5arrayIPcLm2EELi4E23TrivialOffsetCalculatorILi1EjESD_NS0_6memory15LoadWithoutCastENSE_16StoreWithoutCastEEEviT_T0_T2_T3_T4_T5_:
.text._ZN2at6native27unrolled_elementwise_kernelIZZZNS0_15cos_kernel_cudaERNS_18TensorIteratorBaseEENKUlvE0_clEvENKUlvE1_clEvEUlN3c104HalfEE_St5arrayIPcLm2EELi4E23TrivialOffsetCalculatorILi1EjESD_NS0_6memory15LoadWithoutCastENSE_16StoreWithoutCastEEEviT_T0_T2_T3_T4_T5_:
        /* <DEDUP_REMOVED lines=10> */
[----:B------:R-:W-:-:S03]  /*00a0*/  @!P0 LEA R7, R3, R0, 0x9 ;  /* 0x0000000003078211 */ /* 0x000fc600078e48ff */
        /* <DEDUP_REMOVED lines=9> */
[----:B------:R-:W-:Y:S01]  /*0140*/  @!P3 IMAD R17, R3, 0x200, R18 ;  /* 0x000002000311b824 */ /* 0x000fe200078e0212 */
[----:B------:R-:W-:-:S04]  /*0150*/  @!P3 IADD3 R18, PT, PT, R18, 0x80, RZ ;  /* 0x000000801212b810 */ /* 0x000fc80007ffe0ff */
        /* <DEDUP_REMOVED lines=25> */
[----:B---3--:R-:W-:-:S05]  /*02f0*/  @!P1 HADD2.F32 R7, -RZ, R7.H0_H0 ;  /* 0x20000007ff079230 */ /* 0x008fca0000004100 */
[----:B------:R-:W-:-:S06]  /*0300*/  @!P1 FMUL.RZ R7, R7, 0.15915493667125701904 ;  /* 0x3e22f98307079820 */ /* 0x000fcc000040c000 */
[----:B------:R-:W0:Y:S01]  /*0310*/  @!P1 MUFU.COS R7, R7 ;  /* 0x0000000700079308 */ /* 0x000e220000000000 */
[----:B--2---:R-:W-:-:S05]  /*0320*/  @!P2 HADD2.F32 R11, -RZ, R11.H0_H0 ;  /* 0x2000000bff0ba230 */ /* 0x004fca0000004100 */
[----:B------:R-:W-:Y:S01]  /*0330*/  @!P2 FMUL.RZ R11, R11, 0.15915493667125701904 ;  /* 0x3e22f9830b0ba820 */ /* 0x000fe2000040c000 */
[----:B0-----:R-:W-:Y:S01]  /*0340*/  @!P1 F2FP.F16.F32.PACK_AB R6, RZ, R7 ;  /* 0x00000007ff06923e */ /* 0x001fe200000000ff */
[----:B-----5:R-:W-:-:S04]  /*0350*/  @!P3 HADD2.F32 R19, -RZ, R19.H0_H0 ;  /* 0x20000013ff13b230 */ /* 0x020fc80000004100 */
[----:B------:R0:W-:Y:S01]  /*0360*/  @!P1 STG.E.U16 desc[UR4][R8.64], R6 ;  /* 0x0000000608009986 */ /* 0x0001e2000c101504 */
[----:B------:R-:W-:Y:S01]  /*0370*/  @!P3 FMUL.RZ R12, R19, 0.15915493667125701904 ;  /* 0x3e22f983130cb820 */ /* 0x000fe2000040c000 */
[----:B------:R-:W1:Y:S08]  /*0380*/  @!P2 MUFU.COS R11, R11 ;  /* 0x0000000b000ba308 */ /* 0x000e700000000000 */
[----:B------:R-:W2:Y:S01]  /*0390*/  @!P3 MUFU.COS R12, R12 ;  /* 0x0000000c000cb308 */ /* 0x000ea20000000000 */
[----:B-1----:R-:W-:Y:S01]  /*03a0*/  @!P2 F2FP.F16.F32.PACK_AB R2, RZ, R11 ;  /* 0x0000000bff02a23e */ /* 0x002fe200000000ff */
[----:B------:R-:W-:Y:S01]  /*03b0*/  @!P0 HADD2.F32 R10, -RZ, R10.H0_H0 ;  /* 0x2000000aff0a8230 */ /* 0x000fe20000004100 */
[----:B--2---:R-:W-:Y:S01]  /*03c0*/  @!P3 F2FP.F16.F32.PACK_AB R4, RZ, R12 ;  /* 0x0000000cff04b23e */ /* 0x004fe200000000ff */
[----:B0-----:R-:W-:Y:S06]  /*03d0*/  @P4 BRA `(.L_x_1187) ;  /* 0x0000000000284947 */ /* 0x001fec0003800000 */
[----:B------:R-:W0:Y:S01]  /*03e0*/  LDC.64 R6, c[0x0][0x388] ;  /* 0x0000e200ff067b82 */ /* 0x000e220000000a00 */
[----:B------:R-:W-:Y:S01]  /*03f0*/  IMAD R9, R3, 0x200, R0 ;  /* 0x0000020003097824 */ /* 0x000fe200078e0200 */
[----:B------:R-:W-:-:S04]  /*0400*/  IADD3 R0, PT, PT, R0, 0x80, RZ ;  /* 0x0000008000007810 */ /* 0x000fc80007ffe0ff */
[----:B------:R-:W-:-:S13]  /*0410*/  ISETP.GE.AND P1, PT, R0, R5, PT ;  /* 0x000000050000720c */ /* 0x000fda0003f26270 */
[----:B------:R-:W-:Y:S01]  /*0420*/  @!P1 IMAD R11, R3, 0x200, R0 ;  /* 0x00000200030b9824 */ /* 0x000fe200078e0200 */
[----:B------:R-:W-:Y:S01]  /*0430*/  @!P1 IADD3 R0, PT, PT, R0, 0x80, RZ ;  /* 0x0000008000009810 */ /* 0x000fe20007ffe0ff */
[----:B0-----:R-:W-:-:S04]  /*0440*/  IMAD.WIDE.U32 R8, R9, 0x2, R6 ;  /* 0x0000000209087825 */ /* 0x001fc800078e0006 */
[----:B------:R-:W-:Y:S01]  /*0450*/  @!P1 IMAD.WIDE.U32 R6, R11, 0x2, R6 ;  /* 0x000000020b069825 */ /* 0x000fe200078e0006 */
[----:B------:R0:W-:Y:S04]  /*0460*/  STG.E.U16 desc[UR4][R8.64], R2 ;  /* 0x0000000208007986 */ /* 0x0001e8000c101504 */
[----:B------:R0:W-:Y:S02]  /*0470*/  @!P1 STG.E.U16 desc[UR4][R6.64], R4 ;  /* 0x0000000406009986 */ /* 0x0001e4000c101504 */
.L_x_1187:
[----:B------:R-:W-:Y:S05]  /*0480*/  BSYNC.RECONVERGENT B0 ;  /* 0x0000000000007941 */ /* 0x000fea0003800200 */
.L_x_1186:
[----:B0-----:R-:W-:Y:S01]  /*0490*/  @!P0 FMUL.RZ R2, R10, 0.15915493667125701904 ;  /* 0x3e22f9830a028820 */ /* 0x001fe2000040c000 */
[----:B------:R-:W-:-:S05]  /*04a0*/  ISETP.GE.AND P1, PT, R0, R5, PT ;  /* 0x000000050000720c */ /* 0x000fca0003f26270 */
[----:B------:R-:W0:Y:S08]  /*04b0*/  @!P0 MUFU.COS R2, R2 ;  /* 0x0000000200028308 */ /* 0x000e300000000000 */
[----:B------:R-:W-:Y:S05]  /*04c0*/  @P1 EXIT ;  /* 0x000000000000194d */ /* 0x000fea0003800000 */
[----:B------:R-:W1:Y:S01]  /*04d0*/  LDC.64 R4, c[0x0][0x388] ;  /* 0x0000e200ff047b82 */ /* 0x000e620000000a00 */
[----:B0-----:R-:W-:Y:S01]  /*04e0*/  @!P0 F2FP.F16.F32.PACK_AB R2, RZ, R2 ;  /* 0x00000002ff02823e */ /* 0x001fe200000000ff */
[----:B------:R-:W-:-:S03]  /*04f0*/  IMAD R3, R3, 0x200, R0 ;  /* 0x0000020003037824 */ /* 0x000fc600078e0200 */
[----:B------:R-:W-:Y:S01]  /*0500*/  PRMT R0, R2, 0x7610, R0 ;  /* 0x0000761002007816 */ /* 0x000fe20000000000 */
[----:B-1----:R-:W-:-:S05]  /*0510*/  IMAD.WIDE.U32 R2, R3, 0x2, R4 ;  /* 0x0000000203027825 */ /* 0x002fca00078e0004 */
[----:B------:R-:W-:Y:S01]  /*0520*/  STG.E.U16 desc[UR4][R2.64], R0 ;  /* 0x0000000002007986 */ /* 0x000fe2000c101504 */
[----:B------:R-:W-:Y:S05]  /*0530*/  EXIT ;  /* 0x000000000000794d */ /* 0x000fea0003800000 */
.L_x_1188:
        /* <DEDUP_REMOVED lines=12> */
.L_x_2663:


//--------------------- .text._ZN2at6native29vectorized_elementwise_kernelILi2EZZZNS0_15cos_kernel_cudaERNS_18TensorIteratorBaseEENKUlvE0_clEvENKUlvE1_clEvEUlN3c104HalfEE_St5arrayIPcLm2EEEEviT0_T1_ --------------------------
	.section	.text._ZN2at6native29vectorized_elementwise_kernelILi2EZZZNS0_15cos_kernel_cudaERNS_18TensorIteratorBaseEENKUlvE0_clEvENKUlvE1_clEvEUlN3c104HalfEE_St5arrayIPcLm2EEEEviT0_T1_,"ax",@progbits
	.align	128
        .global         _ZN2at6native29vectorized_elementwise_kernelILi2EZZZNS0_15cos_kernel_cudaERNS_18TensorIteratorBaseEENKUlvE0_clEvENKUlvE1_clEvEUlN3c104HalfEE_St5arrayIPcLm2EEEEviT0_T1_
        .type           _ZN2at6native29vectorized_elementwise_kernelILi2EZZZNS0_15cos_kernel_cudaERNS_18TensorIteratorBaseEENKUlvE0_clEvENKUlvE1_clEvEUlN3c104HalfEE_St5arrayIPcLm2EEEEviT0_T1_,@function
        .size           _ZN2at6native29vectorized_elementwise_kernelILi2EZZZNS0_15cos_kernel_cudaERNS_18TensorIteratorBaseEENKUlvE0_clEvENKUlvE1_clEvEUlN3c104HalfEE_St5arrayIPcLm2EEEEviT0_T1_,(.L_x_2664 - _ZN2at6native29vectorized_elementwise_kernelILi2EZZZNS0_15cos_kernel_cudaERNS_18TensorIteratorBaseEENKUlvE0_clEvENKUlvE1_clEvEUlN3c104HalfEE_St5arrayIPcLm2EEEEviT0_T1_)
        .other          _ZN2at6native29vectorized_elementwise_kernelILi2EZZZNS0_15cos_kernel_cudaERNS_18TensorIteratorBaseEENKUlvE0_clEvENKUlvE1_clEvEUlN3c104HalfEE_St5arrayIPcLm2EEEEviT0_T1_,@"STO_CUDA_ENTRY STV_DEFAULT"
_ZN2at6native29vectorized_elementwise_kernelILi2EZZZNS0_15cos_kernel_cudaERNS_18TensorIteratorBaseEENKUlvE0_clEvENKUlvE1_clEvEUlN3c104HalfEE_St5arrayIPcLm2EEEEviT0_T1_:
.text._ZN2at6native29vectorized_elementwise_kernelILi2EZZZNS0_15cos_kernel_cudaERNS_18TensorIteratorBaseEENKUlvE0_clEvENKUlvE1_clEvEUlN3c104HalfEE_St5arrayIPcLm2EEEEviT0_T1_:
[----:B------:R-:W-:Y:S01]  /*0000*/  LDC R1, c[0x0][0x37c] ;  /* 0x0000df00ff017b82 */ /* 0x000fe20000000800 */
[----:B------:R-:W0:Y:S01]  /*0010*/  S2R R3, SR_CTAID.X ;  /* 0x0000000000037919 */ /* 0x000e220000002500 */
[----:B------:R-:W1:Y:S01]  /*0020*/  LDCU UR6, c[0x0][0x380] ;  /* 0x00007000ff0677ac */ /* 0x000e620008000800 */
[----:B------:R-:W2:Y:S01]  /*0030*/  LDCU.64 UR4, c[0x0][0x358] ;  /* 0x00006b00ff0477ac */ /* 0x000ea20008000a00 */
[----:B0-----:R-:W-:-:S04]  /*0040*/  SHF.L.U32 R3, R3, 0xa, RZ ;  /* 0x0000000a03037819 */ /* 0x001fc800000006ff */
        /* <DEDUP_REMOVED lines=12> */
[----:B------:R-:W-:Y:S01]  /*0110*/  @!P0 IADD3 R0, PT, PT, R0, 0x80, RZ ;  /* 0x0000008000008810 */ /* 0x000fe20007ffe0ff */
[----:B------:R-:W1:Y:S03]  /*0120*/  @!P0 LDC.64 R18, c[0x0][0x390] ;  /* 0x0000e400ff128b82 */ /* 0x000e660000000a00 */
[----:B------:R-:W-:-:S13]  /*0130*/  ISETP.GE.U32.AND P6, PT, R0, R5, PT ;  /* 0x000000050000720c */ /* 0x000fda0003fc6070 */
[----:B------:R-:W-:Y:S01]  /*0140*/  @!P6 IMAD.IADD R17, R3, 0x1, R0 ;  /* 0x000000010311e824 */ /* 0x000fe200078e0200 */
[----:B------:R-:W-:Y:S01]  /*0150*/  @!P6 IADD3 R0, PT, PT, R0, 0x80, RZ ;  /* 0x000000800000e810 */ /* 0x000fe20007ffe0ff */
[----:B------:R-:W2:Y:S03]  /*0160*/  @!P6 LDC.64 R10, c[0x0][0x390] ;  /* 0x0000e400ff0aeb82 */ /* 0x000ea60000000a00 */
        /* <DEDUP_REMOVED lines=11> */
[----:B------:R-:W-:Y:S01]  /*0220*/  @!P2 IMAD.IADD R27, R3, 0x1, R0 ;  /* 0x00000001031ba824 */ /* 0x000fe200078e0200 */
[----:B------:R-:W-:-:S04]  /*0230*/  @!P2 IADD3 R0, PT, PT, R0, 0x80, RZ ;  /* 0x000000800000a810 */ /* 0x000fc80007ffe0ff */
[CC--:B------:R-:W-:Y:S01]  /*0240*/  ISETP.GE.U32.AND P3, PT, R0.reuse, R5.reuse, PT ;  /* 0x000000050000720c */ /* 0x0c0fe20003f66070 */
[----:B-1----:R-:W-:Y:S01]  /*0250*/  @!P0 IMAD.WIDE.U32 R18, R15, 0x2, R18 ;  /* 0x000000020f128825 */ /* 0x002fe200078e0012 */
[----:B---3--:R-:W1:Y:S04]  /*0260*/  @!P2 LDC.64 R10, c[0x0][0x390] ;  /* 0x0000e400ff0aab82 */ /* 0x008e680000000a00 */
[----:B------:R3:W5:Y:S07]  /*0270*/  @!P0 LDG.E.U16 R26, desc[UR4][R18.64] ;  /* 0x00000004121a8981 */ /* 0x00076e000c1e1500 */
[----:B------:R-:W-:Y:S01]  /*0280*/  @!P3 IMAD.IADD R25, R3, 0x1, R0 ;  /* 0x000000010319b824 */ /* 0x000fe200078e0200 */
[----:B------:R-:W-:Y:S01]  /*0290*/  @!P3 IADD3 R0, PT, PT, R0, 0x80, RZ ;  /* 0x000000800000b810 */ /* 0x000fe20007ffe0ff */
[----:B------:R-:W1:Y:S03]  /*02a0*/  @!P3 LDC.64 R12, c[0x0][0x390] ;  /* 0x0000e400ff0cbb82 */ /* 0x000e660000000a00 */
[----:B------:R-:W-:-:S13]  /*02b0*/  ISETP.GE.U32.AND P4, PT, R0, R5, PT ;  /* 0x000000050000720c */ /* 0x000fda0003f86070 */
[----:B------:R-:W-:Y:S01]  /*02c0*/  @!P4 IADD3 R29, PT, PT, R3, R0, RZ ;  /* 0x00000000031dc210 */ /* 0x000fe20007ffe0ff */
[----:B------:R-:W-:Y:S01]  /*02d0*/  @!P4 VIADD R0, R0, 0x80 ;  /* 0x000000800000c836 */ /* 0x000fe20000000000 */
[----:B------:R-:W1:Y:S04]  /*02e0*/  @!P4 LDC.64 R14, c[0x0][0x390] ;  /* 0x0000e400ff0ecb82 */ /* 0x000e680000000a00 */
[----:B------:R-:W-:-:S13]  /*02f0*/  ISETP.GE.U32.AND P5, PT, R0, R5, PT ;  /* 0x000000050000720c */ /* 0x000fda0003fa6070 */
[----:B---3--:R-:W3:Y:S01]  /*0300*/  @!P5 LDC.64 R18, c[0x0][0x390] ;  /* 0x0000e400ff12db82 */ /* 0x008ee20000000a00 */
[----:B------:R-:W-:Y:S01]  /*0310*/  @!P5 IADD3 R0, PT, PT, R3, R0, RZ ;  /* 0x000000000300d210 */ /* 0x000fe20007ffe0ff */
[----:B0-----:R-:W-:Y:S01]  /*0320*/  @!P1 IMAD.WIDE.U32 R16, R28, 0x2, R16 ;  /* 0x000000021c109825 */ /* 0x001fe200078e0010 */
[----:B------:R-:W-:-:S03]  /*0330*/  PRMT R28, RZ, 0x7610, R28 ;  /* 0x00007610ff1c7816 */ /* 0x000fc6000000001c */
[----:B-1----:R-:W-:Y:S01]  /*0340*/  @!P2 IMAD.WIDE.U32 R10, R27, 0x2, R10 ;  /* 0x000000021b0aa825 */ /* 0x002fe200078e000a */
[----:B------:R-:W-:Y:S02]  /*0350*/  PRMT R27, RZ, 0x7610, R27 ;  /* 0x00007610ff1b7816 */ /* 0x000fe4000000001b */
[----:B------:R-:W5:Y:S01]  /*0360*/  @!P1 LDG.E.U16 R28, desc[UR4][R16.64] ;  /* 0x00000004101c9981 */ /* 0x000f62000c1e1500 */
[----:B------:R-:W-:Y:S01]  /*0370*/  @!P3 IMAD.WIDE.U32 R12, R25, 0x2, R12 ;  /* 0x00000002190cb825 */ /* 0x000fe200078e000c */
[----:B------:R-:W-:Y:S02]  /*0380*/  PRMT R25, RZ, 0x7610, R25 ;  /* 0x00007610ff197816 */ /* 0x000fe40000000019 */
[----:B------:R0:W5:Y:S01]  /*0390*/  @!P2 LDG.E.U16 R27, desc[UR4][R10.64] ;  /* 0x000000040a1ba981 */ /* 0x000162000c1e1500 */
[----:B------:R-:W-:Y:S01]  /*03a0*/  @!P4 IMAD.WIDE.U32 R14, R29, 0x2, R14 ;  /* 0x000000021d0ec825 */ /* 0x000fe200078e000e */
[----:B------:R-:W-:Y:S02]  /*03b0*/  PRMT R29, RZ, 0x7610, R29 ;  /* 0x00007610ff1d7816 */ /* 0x000fe4000000001d */
[----:B------:R1:W5:Y:S04]  /*03c0*/  @!P3 LDG.E.U16 R25, desc[UR4][R12.64] ;  /* 0x000000040c19b981 */ /* 0x000368000c1e1500 */
[----:B------:R1:W5:Y:S01]  /*03d0*/  @!P4 LDG.E.U16 R29, desc[UR4][R14.64] ;  /* 0x000000040e1dc981 */ /* 0x000362000c1e1500 */
[----:B---3--:R-:W-:Y:S01]  /*03e0*/  @!P5 IMAD.WIDE.U32 R18, R0, 0x2, R18 ;  /* 0x000000020012d825 */ /* 0x008fe200078e0012 */
[----:B------:R-:W-:-:S06]  /*03f0*/  PRMT R0, RZ, 0x7610, R0 ;  /* 0x00007610ff007816 */ /* 0x000fcc0000000000 */
[----:B------:R-:W3:Y:S01]  /*0400*/  @!P5 LDG.E.U16 R0, desc[UR4][R18.64] ;  /* 0x000000041200d981 */ /* 0x000ee2000c1e1500 */
[----:B0-----:R-:W-:-:S05]  /*0410*/  VIADD R10, R4, 0x100 ;  /* 0x00000100040a7836 */ /* 0x001fca0000000000 */
[-C--:B------:R-:W-:Y:S02]  /*0420*/  ISETP.GE.U32.AND P5, PT, R10, R5.reuse, PT ;  /* 0x000000050a00720c */ /* 0x080fe40003fa6070 */
[C---:B------:R-:W-:Y:S01]  /*0430*/  ISETP.GE.U32.AND P0, PT, R4.reuse, R5, PT ;  /* 0x000000050400720c */ /* 0x040fe20003f06070 */
[----:B-1----:R-:W-:-:S05]  /*0440*/  VIADD R12, R4, 0x180 ;  /* 0x00000180040c7836 */ /* 0x002fca0000000000 */
[----:B------:R-:W-:Y:S02]  /*0450*/  ISETP.GE.U32.AND P2, PT, R12, R5, PT ;  /* 0x000000050c00720c */ /* 0x000fe40003f46070 */
[C---:B------:R-:W-:Y:S01]  /*0460*/  IADD3 R12, PT, PT, R4.reuse, 0x200, RZ ;  /* 0x00000200040c7810 */ /* 0x040fe20007ffe0ff */
[----:B------:R-:W-:-:S03]  /*0470*/  VIADD R14, R4, 0x280 ;  /* 0x00000280040e7836 */ /* 0x000fc60000000000 */
[-C--:B------:R-:W-:Y:S02]  /*0480*/  ISETP.GE.U32.AND P3, PT, R12, R5.reuse, PT ;  /* 0x000000050c00720c */ /* 0x080fe40003f66070 */
[----:B------:R-:W-:Y:S02]  /*0490*/  IADD3 R16, PT, PT, R4, 0x380, RZ ;  /* 0x0000038004107810 */ /* 0x000fe40007ffe0ff */
[----:B------:R-:W-:Y:S02]  /*04a0*/  ISETP.GE.U32.AND P4, PT, R14, R5, PT ;  /* 0x000000050e00720c */ /* 0x000fe40003f86070 */
[----:B------:R-:W-:-:S04]  /*04b0*/  IADD3 R14, PT, PT, R4, 0x300, RZ ;  /* 0x00000300040e7810 */ /* 0x000fc80007ffe0ff */
[----:B------:R-:W-:Y:S01]  /*04c0*/  ISETP.GE.U32.AND P6, PT, R14, R5, PT ;  /* 0x000000050e00720c */ /* 0x000fe20003fc6070 */
[----:B------:R-:W-:Y:S01]  /*04d0*/  @!P0 IMAD.IADD R17, R3, 0x1, R4 ;  /* 0x0000000103118824 */ /* 0x000fe200078e0204 */
[----:B------:R-:W-:Y:S04]  /*04e0*/  BSSY.RECONVERGENT B0, `(.L_x_1190) ;  /* 0x0000054000007945 */ /* 0x000fe80003800200 */
[----:B------:R-:W-:Y:S01]  /*04f0*/  BSSY.RELIABLE B1, `(.L_x_1191) ;  /* 0x000004c000017945 */ /* 0x000fe20003800100 */
[----:B----4-:R-:W-:-:S05]  /*0500*/  @!P5 HADD2.F32 R10, -RZ, R2.H0_H0 ;  /* 0x20000002ff0ad230 */ /* 0x010fca0000004100 */
[----:B------:R-:W-:-:S06]  /*0510*/  @!P5 FMUL.RZ R10, R10, 0.15915493667125701904 ;  /* 0x3e22f9830a0ad820 */ /* 0x000fcc000040c000 */
[----:B------:R-:W0:Y:S01]  /*0520*/  @!P5 MUFU.COS R10, R10 ;  /* 0x0000000a000ad308 */ /* 0x000e220000000000 */
[----:B--2---:R-:W-:-:S05]  /*0530*/  @!P0 HADD2.F32 R24, -RZ, R24.H0_H0 ;  /* 0x20000018ff188230 */ /* 0x004fca0000004100 */
[----:B------:R-:W-:Y:S01]  /*0540*/  @!P0 FMUL.RZ R24, R24, 0.15915493667125701904 ;  /* 0x3e22f98318188820 */ /* 0x000fe2000040c000 */
[----:B------:R-:W-:-:S03]  /*0550*/  IADD3 R2, PT, PT, R4, 0x80, RZ ;  /* 0x0000008004027810 */ /* 0x000fc60007ffe0ff */
[----:B------:R-:W1:Y:S01]  /*0560*/  @!P0 MUFU.COS R12, R24 ;  /* 0x00000018000c8308 */ /* 0x000e620000000000 */
[-C--:B------:R-:W-:Y:S02]  /*0570*/  ISETP.GE.U32.AND P1, PT, R2, R5.reuse, PT ;  /* 0x000000050200720c */ /* 0x080fe40003f26070 */
[----:B0-----:R-:W-:Y:S02]  /*0580*/  @!P5 F2FP.F16.F32.PACK_AB R6, RZ, R10 ;  /* 0x0000000aff06d23e */ /* 0x001fe400000000ff */
[----:B------:R-:W0:Y:S01]  /*0590*/  @!P0 LDC.64 R10, c[0x0][0x388] ;  /* 0x0000e200ff0a8b82 */ /* 0x000e220000000a00 */
[----:B------:R-:W-:-:S08]  /*05a0*/  ISETP.GE.U32.AND P5, PT, R16, R5, PT ;  /* 0x000000051000720c */ /* 0x000fd00003fa6070 */
[----:B-----5:R-:W-:Y:S01]  /*05b0*/  @!P1 HADD2.F32 R26, -RZ, R26.H0_H0 ;  /* 0x2000001aff1a9230 */ /* 0x020fe20000004100 */
[----:B-1----:R-:W-:-:S04]  /*05c0*/  @!P0 F2FP.F16.F32.PACK_AB R23, RZ, R12 ;  /* 0x0000000cff17823e */ /* 0x002fc800000000ff */
[----:B------:R-:W-:Y:S01]  /*05d0*/  @!P1 FMUL.RZ R13, R26, 0.15915493667125701904 ;  /* 0x3e22f9831a0d9820 */ /* 0x000fe2000040c000 */
[----:B------:R-:W-:-:S05]  /*05e0*/  @!P0 MOV R4, R2 ;  /* 0x0000000200048202 */ /* 0x000fca0000000f00 */
[----:B------:R-:W1:Y:S01]  /*05f0*/  @!P1 MUFU.COS R13, R13 ;  /* 0x0000000d000d9308 */ /* 0x000e620000000000 */
[----:B0-----:R-:W-:-:S04]  /*0600*/  @!P0 IMAD.WIDE.U32 R10, R17, 0x2, R10 ;  /* 0x00000002110a8825 */ /* 0x001fc800078e000a */
[----:B------:R-:W-:Y:S02]  /*0610*/  @!P2 HADD2.F32 R28, -RZ, R28.H0_H0 ;  /* 0x2000001cff1ca230 */ /* 0x000fe40000004100 */
[----:B------:R-:W-:Y:S02]  /*0620*/  @!P3 HADD2.F32 R27, -RZ, R27.H0_H0 ;  /* 0x2000001bff1bb230 */ /* 0x000fe40000004100 */
[----:B------:R-:W-:Y:S02]  /*0630*/  @!P4 HADD2.F32 R25, -RZ, R25.H0_H0 ;  /* 0x20000019ff19c230 */ /* 0x000fe40000004100 */
[----:B------:R-:W-:Y:S01]  /*0640*/  @!P2 FMUL.RZ R14, R28, 0.15915493667125701904 ;  /* 0x3e22f9831c0ea820 */ /* 0x000fe2000040c000 */
[----:B------:R-:W-:Y:S02]  /*0650*/  @!P6 HADD2.F32 R29, -RZ, R29.H0_H0 ;  /* 0x2000001dff1de230 */ /* 0x000fe40000004100 */
[----:B------:R-:W-:Y:S01]  /*0660*/  @!P3 FMUL.RZ R15, R27, 0.15915493667125701904 ;  /* 0x3e22f9831b0fb820 */ /* 0x000fe2000040c000 */
[----:B------:R-:W-:Y:S01]  /*0670*/  @!P4 FMUL.RZ R16, R25, 0.15915493667125701904 ;  /* 0x3e22f9831910c820 */ /* 0x000fe2000040c000 */
[----:B---3--:R-:W-:-:S02]  /*0680*/  @!P5 HADD2.F32 R12, -RZ, R0.H0_H0 ;  /* 0x20000000ff0cd230 */ /* 0x008fc40000004100 */
[----:B------:R-:W-:-:S03]  /*0690*/  @!P6 FMUL.RZ R29, R29, 0.15915493667125701904 ;  /* 0x3e22f9831d1de820 */ /* 0x000fc6000040c000 */
        /* <DEDUP_REMOVED lines=8> */
[----:B-1----:R-:W-:-:S02]  /*0720*/  @!P1 F2FP.F16.F32.PACK_AB R7, RZ, R13 ;  /* 0x0000000dff07923e */ /* 0x002fc400000000ff */
[----:B0-----:R-:W-:Y:S02]  /*0730*/  @!P2 F2FP.F16.F32.PACK_AB R8, RZ, R14 ;  /* 0x0000000eff08a23e */ /* 0x001fe400000000ff */
[----:B---3--:R-:W-:Y:S02]  /*0740*/  @!P3 F2FP.F16.F32.PACK_AB R9, RZ, R15 ;  /* 0x0000000fff09b23e */ /* 0x008fe400000000ff */
[----:B----4-:R-:W-:Y:S02]  /*0750*/  @!P4 F2FP.F16.F32.PACK_AB R20, RZ, R16 ;  /* 0x00000010ff14c23e */ /* 0x010fe400000000ff */
[----:B-----5:R-:W-:Y:S02]  /*0760*/  @!P6 F2FP.F16.F32.PACK_AB R21, RZ, R0 ;  /* 0x00000000ff15e23e */ /* 0x020fe400000000ff */
[----:B--2---:R-:W-:Y:S01]  /*0770*/  @!P5 F2FP.F16.F32.PACK_AB R22, RZ, R12 ;  /* 0x0000000cff16d23e */ /* 0x004fe200000000ff */
        /* <DEDUP_REMOVED lines=9> */
[----:B------:R-:W-:Y:S02]  /*0810*/  IADD3 R7, PT, PT, R3, R4, RZ ;  /* 0x0000000403077210 */ /* 0x000fe40007ffe0ff */
[----:B------:R-:W-:-:S03]  /*0820*/  IADD3 R4, PT, PT, R4, 0x80, RZ ;  /* 0x0000008004047810 */ /* 0x000fc60007ffe0ff */
[----:B0-----:R-:W-:-:S05]  /*0830*/  IMAD.WIDE.U32 R10, R7, 0x2, R10 ;  /* 0x00000002070a7825 */ /* 0x001fca00078e000a */
[----:B------:R0:W-:Y:S02]  /*0840*/  STG.E.U16 desc[UR4][R10.64], R6 ;  /* 0x000000060a007986 */ /* 0x0001e4000c101504 */
.L_x_1192:
[----:B------:R-:W-:-:S13]  /*0850*/  ISETP.GE.U32.AND P0, PT, R4, R5, PT ;  /* 0x000000050400720c */ /* 0x000fda0003f06070 */
[----:B------:R-:W-:Y:S05]  /*0860*/  @P0 BRA `(.L_x_1194) ;  /* 0x0000000000300947 */ /* 0x000fea0003800000 */
[----:B0-----:R-:W0:Y:S01]  /*0870*/  LDC.64 R6, c[0x0][0x388] ;  /* 0x0000e200ff067b82 */ /* 0x001e220000000a00 */
[----:B------:R-:W-:Y:S01]  /*0880*/  IMAD.IADD R11, R3, 0x1, R4 ;  /* 0x00000001030b7824 */ /* 0x000fe200078e0204 */
[----:B------:R-:W-:-:S03]  /*0890*/  IADD3 R4, PT, PT, R4, 0x80, RZ ;  /* 0x0000008004047810 */ /* 0x000fc60007ffe0ff */
[----:B0-----:R-:W-:-:S05]  /*08a0*/  IMAD.WIDE.U32 R6, R11, 0x2, R6 ;  /* 0x000000020b067825 */ /* 0x001fca00078e0006 */
[----:B------:R1:W-:Y:S02]  /*08b0*/  STG.E.U16 desc[UR4][R6.64], R8 ;  /* 0x0000000806007986 */ /* 0x0003e4000c101504 */
.L_x_1193:
[----:B------:R-:W-:-:S13]  /*08c0*/  ISETP.GE.U32.AND P0, PT, R4, R5, PT ;  /* 0x000000050400720c */ /* 0x000fda0003f06070 */
[----:B------:R-:W-:Y:S05]  /*08d0*/  @P0 BRA `(.L_x_1195) ;  /* 0x0000000000340947 */ /* 0x000fea0003800000 */
[----:B01----:R-:W0:Y:S01]  /*08e0*/  LDC.64 R6, c[0x0][0x388] ;  /* 0x0000e200ff067b82 */ /* 0x003e220000000a00 */
[----:B------:R-:W-:Y:S01]  /*08f0*/  IADD3 R11, PT, PT, R3, R4, RZ ;  /* 0x00000004030b7210 */ /* 0x000fe20007ffe0ff */
[----:B------:R-:W-:-:S04]  /*0900*/  VIADD R4, R4, 0x80 ;  /* 0x0000008004047836 */ /* 0x000fc80000000000 */
[----:B0-----:R-:W-:-:S05]  /*0910*/  IMAD.WIDE.U32 R6, R11, 0x2, R6 ;  /* 0x000000020b067825 */ /* 0x001fca00078e0006 */
[----:B------:R1:W-:Y:S02]  /*0920*/  STG.E.U16 desc[UR4][R6.64], R9 ;  /* 0x0000000906007986 */ /* 0x0003e4000c101504 */
.L_x_1194:
[----:B------:R-:W-:-:S13]  /*0930*/  ISETP.GE.U32.AND P0, PT, R4, R5, PT ;  /* 0x000000050400720c */ /* 0x000fda0003f06070 */
[----:B------:R-:W-:Y:S05]  /*0940*/  @P0 BREAK.RELIABLE B1 ;  /* 0x0000000000010942 */ /* 0x000fea0003800100 */
[----:B------:R-:W-:Y:S05]  /*0950*/  @P0 BRA `(.L_x_1196) ;  /* 0x0000000000300947 */ /* 0x000fea0003800000 */
[----:B01----:R-:W0:Y:S01]  /*0960*/  LDC.64 R6, c[0x0][0x388] ;  /* 0x0000e200ff067b82 */ /* 0x003e220000000a00 */
[----:B------:R-:W-:Y:S02]  /*0970*/  IADD3 R9, PT, PT, R3, R4, RZ ;  /* 0x0000000403097210 */ /* 0x000fe40007ffe0ff */
[----:B------:R-:W-:-:S03]  /*0980*/  IADD3 R4, PT, PT, R4, 0x80, RZ ;  /* 0x0000008004047810 */ /* 0x000fc60007ffe0ff */
[----:B0-----:R-:W-:-:S05]  /*0990*/  IMAD.WIDE.U32 R6, R9, 0x2, R6 ;  /* 0x0000000209067825 */ /* 0x001fca00078e0006 */
[----:B------:R2:W-:Y:S02]  /*09a0*/  STG.E.U16 desc[UR4][R6.64], R20 ;  /* 0x0000001406007986 */ /* 0x0005e4000c101504 */
.L_x_1195:
[----:B------:R-:W-:Y:S05]  /*09b0*/  BSYNC.RELIABLE B1 ;  /* 0x0000000000017941 */ /* 0x000fea0003800100 */
.L_x_1191:
[----:B------:R-:W-:-:S13]  /*09c0*/  ISETP.GE.U32.AND P0, PT, R4, R5, PT ;  /* 0x000000050400720c */ /* 0x000fda0003f06070 */
[----:B012---:R-:W0:Y:S01]  /*09d0*/  @!P0 LDC.64 R6, c[0x0][0x388] ;  /* 0x0000e200ff068b82 */ /* 0x007e220000000a00 */
[----:B------:R-:W-:Y:S01]  /*09e0*/  @!P0 IMAD.IADD R9, R3, 0x1, R4 ;  /* 0x0000000103098824 */ /* 0x000fe200078e0204 */
[----:B------:R-:W-:-:S03]  /*09f0*/  @!P0 IADD3 R4, PT, PT, R4, 0x80, RZ ;  /* 0x0000008004048810 */ /* 0x000fc60007ffe0ff */
[----:B0-----:R-:W-:-:S05]  /*0a00*/  @!P0 IMAD.WIDE.U32 R6, R9, 0x2, R6 ;  /* 0x0000000209068825 */ /* 0x001fca00078e0006 */
[----:B------:R2:W-:Y:S02]  /*0a10*/  @!P0 STG.E.U16 desc[UR4][R6.64], R21 ;  /* 0x0000001506008986 */ /* 0x0005e4000c101504 */
.L_x_1196:
[----:B------:R-:W-:Y:S05]  /*0a20*/  BSYNC.RECONVERGENT B0 ;  /* 0x0000000000007941 */ /* 0x000fea0003800200 */
.L_x_1190:
        /* <DEDUP_REMOVED lines=8> */
.L_x_1189:
        /* <DEDUP_REMOVED lines=8> */
[----:B--2---:R-:W-:-:S05]  /*0b30*/  HADD2.F32 R10, -RZ, R6.H0_H0 ;  /* 0x20000006ff0a7230 */ /* 0x004fca0000004100 */
[----:B------:R-:W-:Y:S01]  /*0b40*/  FMUL.RZ R14, R10, 0.15915493667125701904 ;  /* 0x3e22f9830a0e7820 */ /* 0x000fe2000040c000 */
[----:B------:R-:W-:Y:S02]  /*0b50*/  HADD2.F32 R10, -RZ, R6.H1_H1 ;  /* 0x30000006ff0a7230 */ /* 0x000fe40000004100 */
[----:B---3--:R-:W-:Y:S02]  /*0b60*/  HADD2.F32 R7, -RZ, R2.H0_H0 ;  /* 0x20000002ff077230 */ /* 0x008fe40000004100 */
[--C-:B----4-:R-:W-:Y:S02]  /*0b70*/  HADD2.F32 R4, -RZ, R8.reuse.H0_H0 ;  /* 0x20000008ff047230 */ /* 0x110fe40000004100 */
[----:B------:R-:W-:Y:S01]  /*0b80*/  FMUL.RZ R11, R10, 0.15915493667125701904 ;  /* 0x3e22f9830a0b7820 */ /* 0x000fe2000040c000 */
[----:B------:R-:W-:Y:S02]  /*0b90*/  HADD2.F32 R10, -RZ, R8.H1_H1 ;  /* 0x30000008ff0a7230 */ /* 0x000fe40000004100 */
[----:B------:R-:W-:Y:S01]  /*0ba0*/  FMUL.RZ R12, R7, 0.15915493667125701904 ;  /* 0x3e22f983070c7820 */ /* 0x000fe2000040c000 */
[----:B------:R-:W-:-:S02]  /*0bb0*/  HADD2.F32 R7, -RZ, R2.H1_H1 ;  /* 0x30000002ff077230 */ /* 0x000fc40000004100 */
[----:B------:R-:W-:Y:S01]  /*0bc0*/  FMUL.RZ R15, R4, 0.15915493667125701904 ;  /* 0x3e22f983040f7820 */ /* 0x000fe2000040c000 */
[----:B------:R-:W-:Y:S01]  /*0bd0*/  FMUL.RZ R16, R10, 0.15915493667125701904 ;  /* 0x3e22f9830a107820 */ /* 0x000fe2000040c000 */
[----:B------:R0:W-:Y:S01]  /*0be0*/  MUFU.COS R2, R12 ;  /* 0x0000000c00027308 */ /* 0x0001e20000000000 */
[----:B------:R-:W1:Y:S01]  /*0bf0*/  LDC.64 R4, c[0x0][0x388] ;  /* 0x0000e200ff047b82 */ /* 0x000e620000000a00 */
[--C-:B-----5:R-:W-:Y:S02]  /*0c00*/  HADD2.F32 R10, -RZ, R9.reuse.H0_H0 ;  /* 0x20000009ff0a7230 */ /* 0x120fe40000004100 */
[----:B------:R-:W-:Y:S01]  /*0c10*/  FMUL.RZ R7, R7, 0.15915493667125701904 ;  /* 0x3e22f98307077820 */ /* 0x000fe2000040c000 */
[----:B0-----:R-:W-:-:S03]  /*0c20*/  HADD2.F32 R12, -RZ, R9.H1_H1 ;  /* 0x30000009ff0c7230 */ /* 0x001fc60000004100 */
[----:B------:R0:W-:Y:S02]  /*0c30*/  MUFU.COS R6, R14 ;  /* 0x0000000e00067308 */ /* 0x0001e40000000000 */
[----:B0-----:R-:W-:Y:S01]  /*0c40*/  FMUL.RZ R14, R10, 0.15915493667125701904 ;  /* 0x3e22f9830a0e7820 */ /* 0x001fe2000040c000 */
[----:B------:R-:W-:-:S05]  /*0c50*/  FMUL.RZ R10, R12, 0.15915493667125701904 ;  /* 0x3e22f9830c0a7820 */ /* 0x000fca000040c000 */
[----:B------:R-:W0:Y:S08]  /*0c60*/  MUFU.COS R7, R7 ;  /* 0x0000000700077308 */ /* 0x000e300000000000 */
[----:B------:R-:W2:Y:S08]  /*0c70*/  MUFU.COS R11, R11 ;  /* 0x0000000b000b7308 */ /* 0x000eb00000000000 */
[----:B------:R-:W-:Y:S08]  /*0c80*/  MUFU.COS R8, R15 ;  /* 0x0000000f00087308 */ /* 0x000ff00000000000 */
[----:B------:R-:W3:Y:S08]  /*0c90*/  MUFU.COS R13, R16 ;  /* 0x00000010000d7308 */ /* 0x000ef00000000000 */
[----:B------:R-:W-:Y:S08]  /*0ca0*/  MUFU.COS R9, R14 ;  /* 0x0000000e00097308 */ /* 0x000ff00000000000 */
[----:B------:R-:W4:Y:S01]  /*0cb0*/  MUFU.COS R10, R10 ;  /* 0x0000000a000a7308 */ /* 0x000f220000000000 */
[----:B-1----:R-:W-:Y:S01]  /*0cc0*/  IMAD.WIDE.U32 R4, R3, 0x2, R4 ;  /* 0x0000000203047825 */ /* 0x002fe200078e0004 */
[----:B0-----:R-:W-:-:S02]  /*0cd0*/  F2FP.F16.F32.PACK_AB R7, R7, R2 ;  /* 0x000000020707723e */ /* 0x001fc400000000ff */
[----:B--2---:R-:W-:Y:S02]  /*0ce0*/  F2FP.F16.F32.PACK_AB R11, R11, R6 ;  /* 0x000000060b0b723e */ /* 0x004fe400000000ff */
[----:B---3--:R-:W-:Y:S01]  /*0cf0*/  F2FP.F16.F32.PACK_AB R13, R13, R8 ;  /* 0x000000080d0d723e */ /* 0x008fe200000000ff */
[----:B------:R-:W-:-:S05]  /*0d00*/  IMAD.WIDE.U32 R4, R0, 0x4, R4 ;  /* 0x0000000400047825 */ /* 0x000fca00078e0004 */
[----:B------:R-:W-:Y:S01]  /*0d10*/  STG.E desc[UR4][R4.64], R7 ;  /* 0x0000000704007986 */ /* 0x000fe2000c101904 */
[----:B----4-:R-:W-:-:S03]  /*0d20*/  F2FP.F16.F32.PACK_AB R9, R10, R9 ;  /* 0x000000090a09723e */ /* 0x010fc600000000ff */
[----:B------:R-:W-:Y:S04]  /*0d30*/  STG.E desc[UR4][R4.64+0x200], R11 ;  /* 0x0002000b04007986 */ /* 0x000fe8000c101904 */
[----:B------:R-:W-:Y:S04]  /*0d40*/  STG.E desc[UR4][R4.64+0x400], R13 ;  /* 0x0004000d04007986 */ /* 0x000fe8000c101904 */
[----:B------:R-:W-:Y:S01]  /*0d50*/  STG.E desc[UR4][R4.64+0x600], R9 ;  /* 0x0006000904007986 */ /* 0x000fe2000c101904 */
[----:B------:R-:W-:Y:S05]  /*0d60*/  EXIT ;  /* 0x000000000000794d */ /* 0x000fea0003800000 */
.L_x_1197:
        /* <DEDUP_REMOVED lines=9> */
.L_x_2664:


//--------------------- .text._ZN2at6native29vectorized_elementwise_kernelILi4EZZZNS0_15cos_kernel_cudaERNS_18TensorIteratorBaseEENKUlvE0_clEvENKUlvE1_clEvEUlN3c104HalfEE_St5arrayIPcLm2EEEEviT0_T1_ --------------------------
	.section	.text._ZN2at6native29vectorized_elementwise_kernelILi4EZZZNS0_15cos_kernel_cudaERNS_18TensorIteratorBaseEENKUlvE0_clEvENKUlvE1_clEvEUlN3c104HalfEE_St5arrayIPcLm2EEEEviT0_T1_,"ax",@progbits
	.align	128
        .global         _ZN2at6native29vectorized_elementwise_kernelILi4EZZZNS0_15cos_kernel_cudaERNS_18TensorIteratorBaseEENKUlvE0_clEvENKUlvE1_clEvEUlN3c104HalfEE_St5arrayIPcLm2EEEEviT0_T1_
        .type           _ZN2at6native29vectorized_elementwise_kernelILi4EZZZNS0_15cos_kernel_cudaERNS_18TensorIteratorBaseEENKUlvE0_clEvENKUlvE1_clEvEUlN3c104HalfEE_St5arrayIPcLm2EEEEviT0_T1_,@function
        .size           _ZN2at6native29vectorized_elementwise_kernelILi4EZZZNS0_15cos_kernel_cudaERNS_18TensorIteratorBaseEENKUlvE0_clEvENKUlvE1_clEvEUlN3c104HalfEE_St5arrayIPcLm2EEEEviT0_T1_,(.L_x_2665 - _ZN2at6native29vectorized_elementwise_kernelILi4EZZZNS0_15cos_kernel_cudaERNS_18TensorIteratorBaseEENKUlvE0_clEvENKUlvE1_clEvEUlN3c104HalfEE_St5arrayIPcLm2EEEEviT0_T1_)
        .other          _ZN2at6native29vectorized_elementwise_kernelILi4EZZZNS0_15cos_kernel_cudaERNS_18TensorIteratorBaseEENKUlvE0_clEvENKUlvE1_clEvEUlN3c104HalfEE_St5arrayIPcLm2EEEEviT0_T1_,@"STO_CUDA_ENTRY STV_DEFAULT"
_ZN2at6native29vectorized_elementwise_kernelILi4EZZZNS0_15cos_kernel_cudaERNS_18TensorIteratorBaseEENKUlvE0_clEvENKUlvE1_clEvEUlN3c104HalfEE_St5arrayIPcLm2EEEEviT0_T1_:
.text._ZN2at6native29vectorized_elementwise_kernelILi4EZZZNS0_15cos_kernel_cudaERNS_18TensorIteratorBaseEENKUlvE0_clEvENKUlvE1_clEvEUlN3c104HalfEE_St5arrayIPcLm2EEEEviT0_T1_:
        /* <DEDUP_REMOVED lines=133> */
.L_x_1201:
[----:B------:R-:W-:-:S13]  /*0850*/  ISETP.GE.U32.AND P0, PT, R4, R5, PT ;  /* 0x000000050400720c */ /* 0x000fda0003f06070 */
[----:B------:R-:W-:Y:S05]  /*0860*/  @P0 BRA `(.L_x_1203) ;  /* 0x0000000000300947 */ /* 0x000fea0003800000 */
[----:B0-----:R-:W0:Y:S01]  /*0870*/  LDC.64 R6, c[0x0][0x388] ;  /* 0x0000e200ff067b82 */ /* 0x001e220000000a00 */
[----:B------:R-:W-:Y:S01]  /*0880*/  IMAD.IADD R11, R3, 0x1, R4 ;  /* 0x00000001030b7824 */ /* 0x000fe200078e0204 */
[----:B------:R-:W-:-:S03]  /*0890*/  IADD3 R4, PT, PT, R4, 0x80, RZ ;  /* 0x0000008004047810 */ /* 0x000fc60007ffe0ff */
[----:B0-----:R-:W-:-:S05]  /*08a0*/  IMAD.WIDE.U32 R6, R11, 0x2, R6 ;  /* 0x000000020b067825 */ /* 0x001fca00078e0006 */
[----:B------:R1:W-:Y:S02]  /*08b0*/  STG.E.U16 desc[UR4][R6.64], R8 ;  /* 0x0000000806007986 */ /* 0x0003e4000c101504 */
.L_x_1202:
[----:B------:R-:W-:-:S13]  /*08c0*/  ISETP.GE.U32.AND P0, PT, R4, R5, PT ;  /* 0x000000050400720c */ /* 0x000fda0003f06070 */
[----:B------:R-:W-:Y:S05]  /*08d0*/  @P0 BRA `(.L_x_1204) ;  /* 0x0000000000340947 */ /* 0x000fea0003800000 */
[----:B01----:R-:W0:Y:S01]  /*08e0*/  LDC.64 R6, c[0x0][0x388] ;  /* 0x0000e200ff067b82 */ /* 0x003e220000000a00 */
[----:B------:R-:W-:Y:S01]  /*08f0*/  IADD3 R11, PT, PT, R3, R4, RZ ;  /* 0x00000004030b7210 */ /* 0x000fe20007ffe0ff */
[----:B------:R-:W-:-:S04]  /*0900*/  VIADD R4, R4, 0x80 ;  /* 0x0000008004047836 */ /* 0x000fc80000000000 */
[----:B0-----:R-:W-:-:S05]  /*0910*/  IMAD.WIDE.U32 R6, R11, 0x2, R6 ;  /* 0x000000020b067825 */ /* 0x001fca00078e0006 */
[----:B------:R1:W-:Y:S02]  /*0920*/  STG.E.U16 desc[UR4][R6.64], R9 ;  /* 0x0000000906007986 */ /* 0x0003e4000c101504 */
.L_x_1203:
        /* <DEDUP_REMOVED lines=8> */
.L_x_1204:
[----:B------:R-:W-:Y:S05]  /*09b0*/  BSYNC.RELIABLE B1 ;  /* 0x0000000000017941 */ /* 0x000fea0003800100 */
.L_x_1200:
[----:B------:R-:W-:-:S13]  /*09c0*/  ISETP.GE.U32.AND P0, PT, R4, R5, PT ;  /* 0x000000050400720c */ /* 0x000fda0003f06070 */
[----:B012---:R-:W0:Y:S01]  /*09d0*/  @!P0 LDC.64 R6, c[0x0][0x388] ;  /* 0x0000e200ff068b82 */ /* 0x007e220000000a00 */
[----:B------:R-:W-:Y:S01]  /*09e0*/  @!P0 IMAD.IADD R9, R3, 0x1, R4 ;  /* 0x0000000103098824 */ /* 0x000fe200078e0204 */
[----:B------:R-:W-:-:S03]  /*09f0*/  @!P0 IADD3 R4, PT, PT, R4, 0x80, RZ ;  /* 0x0000008004048810 */ /* 0x000fc60007ffe0ff */
[----:B0-----:R-:W-:-:S05]  /*0a00*/  @!P0 IMAD.WIDE.U32 R6, R9, 0x2, R6 ;  /* 0x0000000209068825 */ /* 0x001fca00078e0006 */
[----:B------:R2:W-:Y:S02]  /*0a10*/  @!P0 STG.E.U16 desc[UR4][R6.64], R21 ;  /* 0x0000001506008986 */ /* 0x0005e4000c101504 */
.L_x_1205:
[----:B------:R-:W-:Y:S05]  /*0a20*/  BSYNC.RECONVERGENT B0 ;  /* 0x0000000000007941 */ /* 0x000fea0003800200 */
.L_x_1199:
        /* <DEDUP_REMOVED lines=8> */
.L_x_1198:
[----:B------:R-:W0:Y:S01]  /*0ab0*/  S2R R0, SR_TID.X ;  /* 0x0000000000007919 */ /* 0x000e220000002100 */
[----:B------:R-:W1:Y:S02]  /*0ac0*/  LDC.64 R4, c[0x0][0x390] ;  /* 0x0000e400ff047b82 */ /* 0x000e640000000a00 */
[----:B-1----:R-:W-:-:S04]  /*0ad0*/  IMAD.WIDE.U32 R4, R3, 0x2, R4 ;  /* 0x0000000203047825 */ /* 0x002fc800078e0004 */
[----:B0-----:R-:W-:-:S05]  /*0ae0*/  IMAD.WIDE.U32 R6, R0, 0x8, R4 ;  /* 0x0000000800067825 */ /* 0x001fca00078e0004 */
[----:B------:R-:W2:Y:S04]  /*0af0*/  LDG.E.64 R10, desc[UR4][R6.64] ;  /* 0x00000004060a7981 */ /* 0x000ea8000c1e1b00 */
[----:B------:R-:W3:Y:S01]  /*0b00*/  LDG.E.64 R4, desc[UR4][R6.64+0x400] ;  /* 0x0004000406047981 */ /* 0x000ee2000c1e1b00 */
[--C-:B--2---:R-:W-:Y:S02]  /*0b10*/  HADD2.F32 R2, -RZ, R10.reuse.H0_H0 ;  /* 0x2000000aff027230 */ /* 0x104fe40000004100 */
[----:B------:R-:W-:Y:S02]  /*0b20*/  HADD2.F32 R8, -RZ, R10.H1_H1 ;  /* 0x3000000aff087230 */ /* 0x000fe40000004100 */
[----:B------:R-:W-:Y:S02]  /*0b30*/  HADD2.F32 R10, -RZ, R11.H0_H0 ;  /* 0x2000000bff0a7230 */ /* 0x000fe40000004100 */
[----:B------:R-:W-:Y:S01]  /*0b40*/  FMUL.RZ R2, R2, 0.15915493667125701904 ;  /* 0x3e22f98302027820 */ /* 0x000fe2000040c000 */
[----:B---3--:R-:W-:-:S02]  /*0b50*/  HADD2.F32 R6, -RZ, R4.H0_H0 ;  /* 0x20000004ff067230 */ /* 0x008fc40000004100 */
[----:B------:R-:W-:Y:S01]  /*0b60*/  FMUL.RZ R9, R8, 0.15915493667125701904 ;  /* 0x3e22f98308097820 */ /* 0x000fe2000040c000 */
[----:B------:R-:W-:Y:S02]  /*0b70*/  HADD2.F32 R12, -RZ, R5.H1_H1 ;  /* 0x30000005ff0c7230 */ /* 0x000fe40000004100 */
[----:B------:R-:W-:Y:S01]  /*0b80*/  FMUL.RZ R8, R10, 0.15915493667125701904 ;  /* 0x3e22f9830a087820 */ /* 0x000fe2000040c000 */
[----:B------:R-:W-:Y:S02]  /*0b90*/  HADD2.F32 R10, -RZ, R11.H1_H1 ;  /* 0x3000000bff0a7230 */ /* 0x000fe40000004100 */
[----:B------:R-:W-:Y:S01]  /*0ba0*/  FMUL.RZ R14, R6, 0.15915493667125701904 ;  /* 0x3e22f983060e7820 */ /* 0x000fe2000040c000 */
[----:B------:R-:W-:Y:S01]  /*0bb0*/  MUFU.COS R2, R2 ;  /* 0x0000000200027308 */ /* 0x000fe20000000000 */
[----:B------:R-:W0:Y:S01]  /*0bc0*/  LDC.64 R6, c[0x0][0x388] ;  /* 0x0000e200ff067b82 */ /* 0x000e220000000a00 */
[----:B------:R-:W-:Y:S01]  /*0bd0*/  FMUL.RZ R11, R10, 0.15915493667125701904 ;  /* 0x3e22f9830a0b7820 */ /* 0x000fe2000040c000 */
[----:B------:R-:W-:-:S05]  /*0be0*/  HADD2.F32 R10, -RZ, R4.H1_H1 ;  /* 0x30000004ff0a7230 */ /* 0x000fca0000004100 */
[----:B------:R-:W1:Y:S01]  /*0bf0*/  MUFU.COS R9, R9 ;  /* 0x0000000900097308 */ /* 0x000e620000000000 */
[----:B------:R-:W-:Y:S01]  /*0c00*/  FMUL.RZ R13, R10, 0.15915493667125701904 ;  /* 0x3e22f9830a0d7820 */ /* 0x000fe2000040c000 */
[----:B------:R-:W-:-:S05]  /*0c10*/  HADD2.F32 R10, -RZ, R5.H0_H0 ;  /* 0x20000005ff0a7230 */ /* 0x000fca0000004100 */
[----:B------:R-:W-:Y:S01]  /*0c20*/  FMUL.RZ R15, R10, 0.15915493667125701904 ;  /* 0x3e22f9830a0f7820 */ /* 0x000fe2000040c000 */
[----:B------:R-:W-:Y:S01]  /*0c30*/  FMUL.RZ R10, R12, 0.15915493667125701904 ;  /* 0x3e22f9830c0a7820 */ /* 0x000fe2000040c000 */
[----:B------:R-:W-:Y:S08]  /*0c40*/  MUFU.COS R8, R8 ;  /* 0x0000000800087308 */ /* 0x000ff00000000000 */
[----:B------:R-:W2:Y:S01]  /*0c50*/  MUFU.COS R11, R11 ;  /* 0x0000000b000b7308 */ /* 0x000ea20000000000 */
[----:B0-----:R-:W-:Y:S01]  /*0c60*/  IMAD.WIDE.U32 R6, R3, 0x2, R6 ;  /* 0x0000000203067825 */ /* 0x001fe200078e0006 */
[----:B-1----:R-:W-:-:S03]  /*0c70*/  F2FP.F16.F32.PACK_AB R2, R9, R2 ;  /* 0x000000020902723e */ /* 0x002fc600000000ff */
[----:B------:R-:W-:-:S03]  /*0c80*/  IMAD.WIDE.U32 R6, R0, 0x8, R6 ;  /* 0x0000000800067825 */ /* 0x000fc600078e0006 */
[----:B------:R-:W-:Y:S08]  /*0c90*/  MUFU.COS R4, R14 ;  /* 0x0000000e00047308 */ /* 0x000ff00000000000 */
[----:B------:R-:W0:Y:S01]  /*0ca0*/  MUFU.COS R13, R13 ;  /* 0x0000000d000d7308 */ /* 0x000e220000000000 */
[----:B--2---:R-:W-:-:S05]  /*0cb0*/  F2FP.F16.F32.PACK_AB R3, R11, R8 ;  /* 0x000000080b03723e */ /* 0x004fca00000000ff */
[----:B------:R-:W-:Y:S02]  /*0cc0*/  STG.E.64 desc[UR4][R6.64], R2 ;  /* 0x0000000206007986 */ /* 0x000fe4000c101b04 */
[----:B------:R-:W-:Y:S08]  /*0cd0*/  MUFU.COS R5, R15 ;  /* 0x0000000f00057308 */ /* 0x000ff00000000000 */
[----:B------:R-:W1:Y:S01]  /*0ce0*/  MUFU.COS R10, R10 ;  /* 0x0000000a000a7308 */ /* 0x000e620000000000 */
[----:B0-----:R-:W-:-:S02]  /*0cf0*/  F2FP.F16.F32.PACK_AB R4, R13, R4 ;  /* 0x000000040d04723e */ /* 0x001fc400000000ff */
[----:B-1----:R-:W-:-:S05]  /*0d00*/  F2FP.F16.F32.PACK_AB R5, R10, R5 ;  /* 0x000000050a05723e */ /* 0x002fca00000000ff */
[----:B------:R-:W-:Y:S01]  /*0d10*/  STG.E.64 desc[UR4][R6.64+0x400], R4 ;  /* 0x0004000406007986 */ /* 0x000fe2000c101b04 */
[----:B------:R-:W-:Y:S05]  /*0d20*/  EXIT ;  /* 0x000000000000794d */ /* 0x000fea0003800000 */
.L_x_1206:
        /* <DEDUP_REMOVED lines=13> */
.L_x_2665:


//--------------------- .text._ZN2at6native29vectorized_elementwise_kernelILi8EZZZNS0_15cos_kernel_cudaERNS_18TensorIteratorBaseEENKUlvE0_clEvENKUlvE1_clEvEUlN3c104HalfEE_St5arrayIPcLm2EEEEviT0_T1_ --------------------------
	.section	.text._ZN2at6native29vectorized_elementwise_kernelILi8EZZZNS0_15cos_kernel_cudaERNS_18TensorIteratorBaseEENKUlvE0_clEvENKUlvE1_clEvEUlN3c104HalfEE_St5arrayIPcLm2EEEEviT0_T1_,"ax",@progbits
	.align	128
        .global         _ZN2at6native29vectorized_elementwise_kernelILi8EZZZNS0_15cos_kernel_cudaERNS_18TensorIteratorBaseEENKUlvE0_clEvENKUlvE1_clEvEUlN3c104HalfEE_St5arrayIPcLm2EEEEviT0_T1_
        .type           _ZN2at6native29vectorized_elementwise_kernelILi8EZZZNS0_15cos_kernel_cudaERNS_18TensorIteratorBaseEENKUlvE0_clEvENKUlvE1_clEvEUlN3c104HalfEE_St5arrayIPcLm2EEEEviT0_T1_,@function
        .size           _ZN2at6native29vectorized_elementwise_kernelILi8EZZZNS0_15cos_kernel_cudaERNS_18TensorIteratorBaseEENKUlvE0_clEvENKUlvE1_clEvEUlN3c104HalfEE_St5arrayIPcLm2EEEEviT0_T1_,(.L_x_2666 - _ZN2at6native29vectorized_elementwise_kernelILi8EZZZNS0_15cos_kernel_cudaERNS_18TensorIteratorBaseEENKUlvE0_clEvENKUlvE1_clEvEUlN3c104HalfEE_St5arrayIPcLm2EEEEviT0_T1_)
        .other          _ZN2at6native29vectorized_elementwise_kernelILi8EZZZNS0_15cos_kernel_cudaERNS_18TensorIteratorBaseEENKUlvE0_clEvENKUlvE1_clEvEUlN3c104HalfEE_St5arrayIPcLm2EEEEviT0_T1_,@"STO_CUDA_ENTRY STV_DEFAULT"
_ZN2at6native29vectorized_elementwise_kernelILi8EZZZNS0_15cos_kernel_cudaERNS_18TensorIteratorBaseEENKUlvE0_clEvENKUlvE1_clEvEUlN3c104HalfEE_St5arrayIPcLm2EEEEviT0_T1_:
.text._ZN2at6native29vectorized_elementwise_kernelILi8EZZZNS0_15cos_kernel_cudaERNS_18TensorIteratorBaseEENKUlvE0_clEvENKUlvE1_clEvEUlN3c104HalfEE_St5arrayIPcLm2EEEEviT0_T1_:
[----:B------:R-:W-:Y:S01]  /*0000*/  LDC R1, c[0x0][0x37c] ;  /* 0x0000df00ff017b82 */ /* 0x000fe20000000800 */
[----:B------:R-:W-:Y:S05]  /*0010*/  EXIT ;  /* 0x000000000000794d */ /* 0x000fea0003800000 */
.L_x_1207:
        /* <DEDUP_REMOVED lines=14> */
.L_x_2666:


//--------------------- .text._ZN2at6native18elementwise_kernelILi128ELi4EZNS0_15gpu_kernel_implIZZZNS0_15cos_kernel_cudaERNS_18TensorIteratorBaseEENKUlvE0_clEvENKUlvE0_clEvEUlfE_EEvS4_RKT_EUliE_EEviT1_ --------------------------
	.section	.text._ZN2at6native18elementwise_kernelILi128ELi4EZNS0_15gpu_kernel_implIZZZNS0_15cos_kernel_cudaERNS_18TensorIteratorBaseEENKUlvE0_clEvENKUlvE0_clEvEUlfE_EEvS4_RKT_EUliE_EEviT1_,"ax",@progbits
	.align	128
        .global         _ZN2at6native18elementwise_kernelILi128ELi4EZNS0_15gpu_kernel_implIZZZNS0_15cos_kernel_cudaERNS_18TensorIteratorBaseEENKUlvE0_clEvENKUlvE0_clEvEUlfE_EEvS4_RKT_EUliE_EEviT1_
        .type           _ZN2at6native18elementwise_kernelILi128ELi4EZNS0_15gpu_kernel_implIZZZNS0_15cos_kernel_cudaERNS_18TensorIteratorBaseEENKUlvE0_clEvENKUlvE0_clEvEUlfE_EEvS4_RKT_EUliE_EEviT1_,@function
        .size           _ZN2at6native18elementwise_kernelILi128ELi4EZNS0_15gpu_kernel_implIZZZNS0_15cos_kernel_cudaERNS_18TensorIteratorBaseEENKUlvE0_clEvENKUlvE0_clEvEUlfE_EEvS4_RKT_EUliE_EEviT1_,(.L_x_2667 - _ZN2at6native18elementwise_kernelILi128ELi4EZNS0_15gpu_kernel_implIZZZNS0_15cos_kernel_cudaERNS_18TensorIteratorBaseEENKUlvE0_clEvENKUlvE0_clEvEUlfE_EEvS4_RKT_EUliE_EEviT1_)
        .other          _ZN2at6native18elementwise_kernelILi128ELi4EZNS0_15gpu_kernel_implIZZZNS0_15cos_kernel_cudaERNS_18TensorIteratorBaseEENKUlvE0_clEvENKUlvE0_clEvEUlfE_EEvS4_RKT_EUliE_EEviT1_,@"STO_CUDA_ENTRY STV_DEFAULT"
_ZN2at6native18elementwise_kernelILi128ELi4EZNS0_15gpu_kernel_implIZZZNS0_15cos_kernel_cudaERNS_18TensorIteratorBaseEENKUlvE0_clEvENKUlvE0_clEvEUlfE_EEvS4_RKT_EUliE_EEviT1_:
.text._ZN2at6native18elementwise_kernelILi128ELi4EZNS0_15gpu_kernel_implIZZZNS0_15cos_kernel_cudaERNS_18TensorIteratorBaseEENKUlvE0_clEvENKUlvE0_clEvEUlfE_EEvS4_RKT_EUliE_EEviT1_:
        /* <DEDUP_REMOVED lines=319> */
.L_x_1210:
[----:B------:R-:W0:Y:S01]  /*13f0*/  LDCU.64 UR6, c[0x0][0x588] ;  /* 0x0000b100ff0677ac */ /* 0x000e220008000a00 */
[----:B------:R-:W-:Y:S01]  /*1400*/  BSSY.RECONVERGENT B6, `(.L_x_1211) ;  /* 0x00000e5000067945 */ /* 0x000fe20003800200 */
        /* <DEDUP_REMOVED lines=14> */
[----:B--2---:R3:W4:Y:S01]  /*14f0*/  I2F.S16 R0, R2 ;  /* 0x0000000200007306 */ /* 0x0047220000101400 */
[----:B------:R-:W-:Y:S05]  /*1500*/  BRA `(.L_x_1217) ;  /* 0x0000000c00507947 */ /* 0x000fea0003800000 */
.L_x_1215:
[----:B------:R-:W2:Y:S02]  /*1510*/  LDG.E.U8 R0, desc[UR36][R2.64] ;  /* 0x0000002402007981 */ /* 0x000ea4000c1e1100 */
[----:B--2---:R-:W-:Y:S01]  /*1520*/  I2FP.F32.U32 R0, R0 ;  /* 0x0000000000007245 */ /* 0x004fe20000201000 */
[----:B------:R-:W-:Y:S06]  /*1530*/  BRA `(.L_x_1217) ;  /* 0x0000000c00447947 */ /* 0x000fec0003800000 */
.L_x_1214:
[----:B------:R-:W-:-:S09]  /*1540*/  UISETP.NE.AND UP0, UPT, UR4, 0x2, UPT ;  /* 0x000000020400788c */ /* 0x000fd2000bf05270 */
[----:B------:R-:W-:Y:S05]  /*1550*/  BRA.U !UP0, `(.L_x_1218) ;  /* 0x0000000108287547 */ /* 0x000fea000b800000 */
[----:B------:R-:W-:-:S09]  /*1560*/  UISETP.NE.AND UP0, UPT, UR4, 0x3, UPT ;  /* 0x000000030400788c */ /* 0x000fd2000bf05270 */
[----:B------:R-:W-:Y:S05]  /*1570*/  BRA.U !UP0, `(.L_x_1219) ;  /* 0x0000000108147547 */ /* 0x000fea000b800000 */
[----:B------:R-:W-:-:S09]  /*1580*/  UISETP.NE.AND UP0, UPT, UR4, 0x4, UPT ;  /* 0x000000040400788c */ /* 0x000fd2000bf05270 */
[----:B------:R-:W-:Y:S05]  /*1590*/  BRA.U UP0, `(.L_x_1216) ;  /* 0x0000000900b07547 */ /* 0x000fea000b800000 */
[----:B------:R-:W2:Y:S02]  /*15a0*/  LDG.E.64 R2, desc[UR36][R2.64] ;  /* 0x0000002402027981 */ /* 0x000ea4000c1e1b00 */
[----:B--2---:R2:W3:Y:S02]  /*15b0*/  I2F.S64 R0, R2 ;  /* 0x0000000200007312 */ /* 0x0044e40000301400 */
[----:B--23--:R-:W-:Y:S05]  /*15c0*/  BRA `(.L_x_1217) ;  /* 0x0000000c00207947 */ /* 0x00cfea0003800000 */
.L_x_1219:
[----:B------:R-:W2:Y:S02]  /*15d0*/  LDG.E R0, desc[UR36][R2.64] ;  /* 0x0000002402007981 */ /* 0x000ea4000c1e1900 */
[----:B--2---:R-:W-:Y:S01]  /*15e0*/  I2FP.F32.S32 R0, R0 ;  /* 0x0000000000007245 */ /* 0x004fe20000201400 */
[----:B------:R-:W-:Y:S06]  /*15f0*/  BRA `(.L_x_1217) ;  /* 0x0000000c00147947 */ /* 0x000fec0003800000 */
.L_x_1218:
[----:B------:R-:W2:Y:S02]  /*1600*/  LDG.E.U16 R0, desc[UR36][R2.64] ;  /* 0x0000002402007981 */ /* 0x000ea4000c1e1500 */
[----:B--2---:R-:W2:Y:S01]  /*1610*/  I2F.S16 R0, R0 ;  /* 0x0000000000007306 */ /* 0x004ea20000101400 */
[----:B------:R-:W-:Y:S05]  /*1620*/  BRA `(.L_x_1217) ;  /* 0x0000000c00087947 */ /* 0x000fea0003800000 */
.L_x_1213:
[----:B------:R-:W-:-:S09]  /*1630*/  UISETP.GT.AND UP0, UPT, UR4, 0x6, UPT ;  /* 0x000000060400788c */ /* 0x000fd2000bf04270 */
[----:B------:R-:W-:Y:S05]  /*1640*/  BRA.U UP0, `(.L_x_1220) ;  /* 0x0000000100247547 */ /* 0x000fea000b800000 */
[----:B------:R-:W-:-:S09]  /*1650*/  UISETP.NE.AND UP0, UPT, UR4, 0x5, UPT ;  /* 0x000000050400788c */ /* 0x000fd2000bf05270 */
[----:B------:R-:W-:Y:S05]  /*1660*/  BRA.U !UP0, `(.L_x_1221) ;  /* 0x0000000108107547 */ /* 0x000fea000b800000 */
[----:B------:R-:W-:-:S09]  /*1670*/  UISETP.NE.AND UP0, UPT, UR4, 0x6, UPT ;  /* 0x000000060400788c */ /* 0x000fd2000bf05270 */
[----:B------:R-:W-:Y:S05]  /*1680*/  BRA.U UP0, `(.L_x_1216) ;  /* 0x0000000900747547 */ /* 0x000fea000b800000 */
[----:B------:R0:W5:Y:S01]  /*1690*/  LDG.E R0, desc[UR36][R2.64] ;  /* 0x0000002402007981 */ /* 0x000162000c1e1900 */
[----:B------:R-:W-:Y:S05]  /*16a0*/  BRA `(.L_x_1217) ;  /* 0x0000000800e87947 */ /* 0x000fea0003800000 */
.L_x_1221:
[----:B------:R-:W2:Y:S02]  /*16b0*/  LDG.E.U16 R0, desc[UR36][R2.64] ;  /* 0x0000002402007981 */ /* 0x000ea4000c1e1500 */
[----:B--2---:R-:W-:Y:S01]  /*16c0*/  HADD2.F32 R0, -RZ, R0.H0_H0 ;  /* 0x20000000ff007230 */ /* 0x004fe20000004100 */
[----:B------:R-:W-:Y:S06]  /*16d0*/  BRA `(.L_x_1217) ;  /* 0x0000000800dc7947 */ /* 0x000fec0003800000 */
.L_x_1220:
[----:B------:R-:W-:-:S09]  /*16e0*/  UISETP.NE.AND UP0, UPT, UR4, 0x7, UPT ;  /* 0x000000070400788c */ /* 0x000fd2000bf05270 */
[----:B------:R-:W-:Y:S05]  /*16f0*/  BRA.U !UP0, `(.L_x_1222) ;  /* 0x0000000108247547 */ /* 0x000fea000b800000 */
[----:B------:R-:W-:-:S09]  /*1700*/  UISETP.NE.AND UP0, UPT, UR4, 0x8, UPT ;  /* 0x000000080400788c */ /* 0x000fd2000bf05270 */
[----:B------:R-:W-:Y:S05]  /*1710*/  BRA.U !UP0, `(.L_x_1223) ;  /* 0x0000000108107547 */ /* 0x000fea000b800000 */
[----:B------:R-:W-:-:S09]  /*1720*/  UISETP.NE.AND UP0, UPT, UR4, 0x9, UPT ;  /* 0x000000090400788c */ /* 0x000fd2000bf05270 */
[----:B------:R-:W-:Y:S05]  /*1730*/  BRA.U UP0, `(.L_x_1216) ;  /* 0x0000000900487547 */ /* 0x000fea000b800000 */
[----:B------:R1:W5:Y:S01]  /*1740*/  LDG.E R0, desc[UR36][R2.64] ;  /* 0x0000002402007981 */ /* 0x000362000c1e1900 */
[----:B------:R-:W-:Y:S05]  /*1750*/  BRA `(.L_x_1217) ;  /* 0x0000000800bc7947 */ /* 0x000fea0003800000 */
.L_x_1223:
[----:B------:R-:W2:Y:S02]  /*1760*/  LDG.E.U16 R0, desc[UR36][R2.64] ;  /* 0x0000002402007981 */ /* 0x000ea4000c1e1500 */
[----:B--2---:R-:W-:Y:S01]  /*1770*/  HADD2.F32 R0, -RZ, R0.H0_H0 ;  /* 0x20000000ff007230 */ /* 0x004fe20000004100 */
[----:B------:R-:W-:Y:S06]  /*1780*/  BRA `(.L_x_1217) ;  /* 0x0000000800b07947 */ /* 0x000fec0003800000 */
.L_x_1222:
        /* <DEDUP_REMOVED lines=9> */
[----:B0-----:R-:W-:Y:S01]  /*1820*/  @!P0 FMUL R0, R0, 1.175494350822287508e-38 ;  /* 0x0080000000008820 */ /* 0x001fe20000400000 */
[----:B------:R-:W-:Y:S06]  /*1830*/  BRA `(.L_x_1217) ;  /* 0x0000000800847947 */ /* 0x000fec0003800000 */
.L_x_1212:
        /* <DEDUP_REMOVED lines=10> */
[----:B------:R-:W-:Y:S01]  /*18e0*/  FSEL R0, RZ, 1, !P0 ;  /* 0x3f800000ff007808 */ /* 0x000fe20004000000 */
[----:B------:R-:W-:Y:S08]  /*18f0*/  BRA `(.L_x_1217) ;  /* 0x0000000800547947 */ /* 0x000ff00003800000 */
.L_x_1226:
        /* <DEDUP_REMOVED lines=11> */
.L_x_1225:
        /* <DEDUP_REMOVED lines=23> */
[----:B------:R-:W-:Y:S01]  /*1b20*/  LOP3.LUT R0, R5, 0x80000000, R0, 0xf8, !PT ;  /* 0x8000000005007812 */ /* 0x000fe200078ef800 */
[----:B------:R-:W-:Y:S06]  /*1b30*/  BRA `(.L_x_1217) ;  /* 0x0000000400c47947 */ /* 0x000fec0003800000 */
.L_x_1228:
        /* <DEDUP_REMOVED lines=10> */
[----:B------:R-:W-:Y:S01]  /*1be0*/  LOP3.LUT R0, R0, 0x80000000, R5, 0xf8, !PT ;  /* 0x8000000000007812 */ /* 0x000fe200078ef805 */
[----:B------:R-:W-:Y:S06]  /*1bf0*/  BRA `(.L_x_1217) ;  /* 0x0000000400947947 */ /* 0x000fec0003800000 */
.L_x_1227:
[----:B------:R-:W2:Y:S02]  /*1c00*/  LDG.E.U16 R0, desc[UR36][R2.64] ;  /* 0x0000002402007981 */ /* 0x000ea4000c1e1500 */
[----:B--2---:R-:W-:Y:S01]  /*1c10*/  SHF.L.U32 R0, R0, 0x10, RZ ;  /* 0x0000001000007819 */ /* 0x004fe200000006ff */
[----:B------:R-:W-:Y:S06]  /*1c20*/  BRA `(.L_x_1217) ;  /* 0x0000000400887947 */ /* 0x000fec0003800000 */
.L_x_1224:
        /* <DEDUP_REMOVED lines=9> */
[----:B--2---:R-:W-:Y:S01]  /*1cc0*/  I2FP.F32.U32 R0, R0 ;  /* 0x0000000000007245 */ /* 0x004fe20000201000 */
[----:B------:R-:W-:Y:S06]  /*1cd0*/  BRA `(.L_x_1217) ;  /* 0x00000004005c7947 */ /* 0x000fec0003800000 */
.L_x_1231:
[----:B------:R-:W2:Y:S01]  /*1ce0*/  LDG.E.U8 R3, desc[UR36][R2.64] ;  /* 0x0000002402037981 */ /* 0x000ea2000c1e1100 */
        /* <DEDUP_REMOVED lines=19> */
.L_x_1233:
[----:B------:R-:W-:Y:S05]  /*1e20*/  BSYNC.RECONVERGENT B0 ;  /* 0x0000000000007941 */ /* 0x000fea0003800200 */
.L_x_1232:
[----:B------:R-:W-:Y:S01]  /*1e30*/  IMAD.SHL.U32 R0, R0, 0x100000, RZ ;  /* 0x0010000000007824 */ /* 0x000fe200078e00ff */
[----:B------:R-:W-:-:S04]  /*1e40*/  LEA R2, R2, 0x3b800000, 0x17 ;  /* 0x3b80000002027811 */ /* 0x000fc800078eb8ff */
[----:B------:R-:W-:Y:S01]  /*1e50*/  LOP3.LUT R0, R2, R0, R7, 0xfe, !PT ;  /* 0x0000000002007212 */ /* 0x000fe200078efe07 */
[----:B------:R-:W-:Y:S06]  /*1e60*/  BRA `(.L_x_1217) ;  /* 0x0000000000f87947 */ /* 0x000fec0003800000 */
.L_x_1230:
[----:B------:R-:W2:Y:S01]  /*1e70*/  LDG.E.U8 R3, desc[UR36][R2.64] ;  /* 0x0000002402037981 */ /* 0x000ea2000c1e1100 */
        /* <DEDUP_REMOVED lines=19> */
.L_x_1235:
[----:B------:R-:W-:Y:S05]  /*1fb0*/  BSYNC.RECONVERGENT B0 ;  /* 0x0000000000007941 */ /* 0x000fea0003800200 */
.L_x_1234:
[----:B------:R-:W-:Y:S01]  /*1fc0*/  IMAD.SHL.U32 R0, R0, 0x200000, RZ ;  /* 0x0020000000007824 */ /* 0x000fe200078e00ff */
[----:B------:R-:W-:-:S04]  /*1fd0*/  LEA R2, R2, 0x37800000, 0x17 ;  /* 0x3780000002027811 */ /* 0x000fc800078eb8ff */
[----:B------:R-:W-:Y:S01]  /*1fe0*/  LOP3.LUT R0, R2, R0, R7, 0xfe, !PT ;  /* 0x0000000002007212 */ /* 0x000fe200078efe07 */
[----:B------:R-:W-:Y:S06]  /*1ff0*/  BRA `(.L_x_1217) ;  /* 0x0000000000947947 */ /* 0x000fec0003800000 */
.L_x_1229:
[----:B------:R-:W-:-:S09]  /*2000*/  UISETP.NE.AND UP0, UPT, UR4, 0x1c, UPT ;  /* 0x0000001c0400788c */ /* 0x000fd2000bf05270 */
[----:B------:R-:W-:Y:S05]  /*2010*/  BRA.U !UP0, `(.L_x_1236) ;  /* 0x0000000108847547 */ /* 0x000fea000b800000 */
[----:B------:R-:W-:-:S09]  /*2020*/  UISETP.NE.AND UP0, UPT, UR4, 0x1d, UPT ;  /* 0x0000001d0400788c */ /* 0x000fd2000bf05270 */
[----:B------:R-:W-:Y:S05]  /*2030*/  BRA.U !UP0, `(.L_x_1237) ;  /* 0x0000000108707547 */ /* 0x000fea000b800000 */
[----:B------:R-:W-:-:S09]  /*2040*/  UISETP.NE.AND UP0, UPT, UR4, 0x2c, UPT ;  /* 0x0000002c0400788c */ /* 0x000fd2000bf05270 */
[----:B------:R-:W-:Y:S05]  /*2050*/  BRA.U !UP0, `(.L_x_1238) ;  /* 0x0000000108487547 */ /* 0x000fea000b800000 */
.L_x_1216:
        /* <DEDUP_REMOVED lines=16> */
.L_x_1239:
[----:B------:R-:W-:Y:S01]  /*2160*/  IMAD.MOV.U32 R0, RZ, RZ, RZ ;  /* 0x000000ffff007224 */ /* 0x000fe200078e00ff */
[----:B------:R-:W-:Y:S06]  /*2170*/  BRA `(.L_x_1217) ;  /* 0x0000000000347947 */ /* 0x000fec0003800000 */
.L_x_1238:
[----:B------:R-:W2:Y:S01]  /*2180*/  LDG.E.U8 R2, desc[UR36][R2.64] ;  /* 0x0000002402027981 */ /* 0x000ea2000c1e1100 */
[----:B------:R-:W-:Y:S02]  /*2190*/  MOV R0, 0x400000 ;  /* 0x0040000000007802 */ /* 0x000fe40000000f00 */
[----:B--2---:R-:W-:-:S13]  /*21a0*/  ISETP.NE.AND P0, PT, R2, RZ, PT ;  /* 0x000000ff0200720c */ /* 0x004fda0003f05270 */
[----:B------:R-:W-:Y:S05]  /*21b0*/  @!P0 BRA `(.L_x_1217) ;  /* 0x0000000000248947 */ /* 0x000fea0003800000 */
[----:B------:R-:W-:-:S13]  /*21c0*/  ISETP.NE.AND P0, PT, R2, 0xff, PT ;  /* 0x000000ff0200780c */ /* 0x000fda0003f05270 */
[----:B------:R-:W-:Y:S02]  /*21d0*/  @!P0 IMAD.MOV.U32 R0, RZ, RZ, 0x7f800001 ;  /* 0x7f800001ff008424 */ /* 0x000fe400078e00ff */
[----:B------:R-:W-:Y:S01]  /*21e0*/  @P0 IMAD.SHL.U32 R0, R2, 0x800000, RZ ;  /* 0x0080000002000824 */ /* 0x000fe200078e00ff */
[----:B------:R-:W-:Y:S06]  /*21f0*/  BRA `(.L_x_1217) ;  /* 0x0000000000147947 */ /* 0x000fec0003800000 */
.L_x_1237:
[----:B------:R-:W2:Y:S02]  /*2200*/  LDG.E.64 R2, desc[UR36][R2.64] ;  /* 0x0000002402027981 */ /* 0x000ea4000c1e1b00 */
[----:B--2---:R0:W1:Y:S02]  /*2210*/  I2F.U64 R0, R2 ;  /* 0x0000000200007312 */ /* 0x0040640000301000 */
[----:B01----:R-:W-:Y:S05]  /*2220*/  BRA `(.L_x_1217) ;  /* 0x0000000000087947 */ /* 0x003fea0003800000 */
.L_x_1236:
[----:B------:R-:W2:Y:S02]  /*2230*/  LDG.E R0, desc[UR36][R2.64] ;  /* 0x0000002402007981 */ /* 0x000ea4000c1e1900 */
[----:B--2---:R-:W-:-:S07]  /*2240*/  I2FP.F32.U32 R0, R0 ;  /* 0x0000000000007245 */ /* 0x004fce0000201000 */
.L_x_1217:
[----:B------:R-:W-:Y:S05]  /*2250*/  BSYNC.RECONVERGENT B6 ;  /* 0x0000000000067941 */ /* 0x000fea0003800200 */
.L_x_1211:
[----:B------:R-:W0:Y:S01]  /*2260*/  LDCU.64 UR6, c[0x0][0x580] ;  /* 0x0000b000ff0677ac */ /* 0x000e220008000a00 */
[----:B--2-45:R-:W-:Y:S01]  /*2270*/  FMUL.RZ R4, R0, 0.15915493667125701904 ;  /* 0x3e22f98300047820 */ /* 0x034fe2000040c000 */
[----:B------:R-:W-:-:S05]  /*2280*/  UPRMT UR4, UR42, 0x9910, URZ ;  /* 0x000099102a047896 */ /* 0x000fca00080000ff */
[----:B------:R-:W2:Y:S01]  /*2290*/  MUFU.COS R4, R4 ;  /* 0x0000000400047308 */ /* 0x000ea20000000000 */
[----:B------:R-:W-:Y:S01]  /*22a0*/  UISETP.GT.AND UP0, UPT, UR4, 0x9, UPT ;  /* 0x000000090400788c */ /* 0x000fe2000bf04270 */
[----:B01-3--:R-:W-:-:S04]  /*22b0*/  IADD3 R2, P0, PT, R16, UR6, RZ ;  /* 0x0000000610027c10 */ /* 0x00bfc8000ff1e0ff */
        /* <DEDUP_REMOVED lines=10> */
[----:B--2---:R-:W0:Y:S02]  /*2360*/  F2I.FTZ.TRUNC.NTZ R5, R4 ;  /* 0x0000000400057305 */ /* 0x004e24000021f100 */
[----:B0-----:R0:W-:Y:S01]  /*2370*/  STG.E.U8 desc[UR36][R2.64], R5 ;  /* 0x0000000502007986 */ /* 0x0011e2000c101124 */
[----:B------:R-:W-:Y:S05]  /*2380*/  BRA `(.L_x_1245) ;  /* 0x0000000c003c7947 */ /* 0x000fea0003800000 */
.L_x_1243:
[----:B--2---:R-:W0:Y:S02]  /*2390*/  F2I.S64.TRUNC R4, R4 ;  /* 0x0000000400047311 */ /* 0x004e24000020d900 */
[----:B0-----:R-:W-:-:S05]  /*23a0*/  IMAD.MOV.U32 R7, RZ, RZ, R4 ;  /* 0x000000ffff077224 */ /* 0x001fca00078e0004 */
[----:B------:R0:W-:Y:S01]  /*23b0*/  STG.E.U8 desc[UR36][R2.64], R7 ;  /* 0x0000000702007986 */ /* 0x0001e2000c101124 */
[----:B------:R-:W-:Y:S05]  /*23c0*/  BRA `(.L_x_1245) ;  /* 0x0000000c002c7947 */ /* 0x000fea0003800000 */
.L_x_1242:
[----:B------:R-:W-:-:S09]  /*23d0*/  UISETP.NE.AND UP0, UPT, UR4, 0x2, UPT ;  /* 0x000000020400788c */ /* 0x000fd2000bf05270 */
[----:B------:R-:W-:Y:S05]  /*23e0*/  BRA.U !UP0, `(.L_x_1246) ;  /* 0x0000000108287547 */ /* 0x000fea000b800000 */
[----:B------:R-:W-:-:S09]  /*23f0*/  UISETP.NE.AND UP0, UPT, UR4, 0x3, UPT ;  /* 0x000000030400788c */ /* 0x000fd2000bf05270 */
[----:B------:R-:W-:Y:S05]  /*2400*/  BRA.U !UP0, `(.L_x_1247) ;  /* 0x0000000108147547 */ /* 0x000fea000b800000 */
[----:B------:R-:W-:-:S09]  /*2410*/  UISETP.NE.AND UP0, UPT, UR4, 0x4, UPT ;  /* 0x000000040400788c */ /* 0x000fd2000bf05270 */
[----:B------:R-:W-:Y:S05]  /*2420*/  BRA.U UP0, `(.L_x_1244) ;  /* 0x0000000900807547 */ /* 0x000fea000b800000 */
[----:B--2---:R-:W0:Y:S02]  /*2430*/  F2I.S64.TRUNC R4, R4 ;  /* 0x0000000400047311 */ /* 0x004e24000020d900 */
[----:B0-----:R0:W-:Y:S01]  /*2440*/  STG.E.64 desc[UR36][R2.64], R4 ;  /* 0x0000000402007986 */ /* 0x0011e2000c101b24 */
[----:B------:R-:W-:Y:S05]  /*2450*/  BRA `(.L_x_1245) ;  /* 0x0000000c00087947 */ /* 0x000fea0003800000 */
.L_x_1247:
[----:B--2---:R-:W0:Y:S02]  /*2460*/  F2I.FTZ.TRUNC.NTZ R5, R4 ;  /* 0x0000000400057305 */ /* 0x004e24000021f100 */
[----:B0-----:R0:W-:Y:S01]  /*2470*/  STG.E desc[UR36][R2.64], R5 ;  /* 0x0000000502007986 */ /* 0x0011e2000c101924 */
[----:B------:R-:W-:Y:S05]  /*2480*/  BRA `(.L_x_1245) ;  /* 0x0000000800fc7947 */ /* 0x000fea0003800000 */
.L_x_1246:
[----:B--2---:R-:W0:Y:S02]  /*2490*/  F2I.FTZ.TRUNC.NTZ R5, R4 ;  /* 0x0000000400057305 */ /* 0x004e24000021f100 */
[----:B0-----:R0:W-:Y:S01]  /*24a0*/  STG.E.U16 desc[UR36][R2.64], R5 ;  /* 0x0000000502007986 */ /* 0x0011e2000c101524 */
[----:B------:R-:W-:Y:S05]  /*24b0*/  BRA `(.L_x_1245) ;  /* 0x0000000800f07947 */ /* 0x000fea0003800000 */
.L_x_1241:
[----:B------:R-:W-:-:S09]  /*24c0*/  UISETP.GT.AND UP0, UPT, UR4, 0x6, UPT ;  /* 0x000000060400788c */ /* 0x000fd2000bf04270 */
[----:B------:R-:W-:Y:S05]  /*24d0*/  BRA.U UP0, `(.L_x_1248) ;  /* 0x0000000100247547 */ /* 0x000fea000b800000 */
[----:B------:R-:W-:-:S09]  /*24e0*/  UISETP.NE.AND UP0, UPT, UR4, 0x5, UPT ;  /* 0x000000050400788c */ /* 0x000fd2000bf05270 */
[----:B------:R-:W-:Y:S05]  /*24f0*/  BRA.U !UP0, `(.L_x_1249) ;  /* 0x0000000108107547 */ /* 0x000fea000b800000 */
[----:B------:R-:W-:-:S09]  /*2500*/  UISETP.NE.AND UP0, UPT, UR4, 0x6, UPT ;  /* 0x000000060400788c */ /* 0x000fd2000bf05270 */
[----:B------:R-:W-:Y:S05]  /*2510*/  BRA.U UP0, `(.L_x_1244) ;  /* 0x0000000900447547 */ /* 0x000fea000b800000 */
[----:B--2---:R0:W-:Y:S01]  /*2520*/  STG.E desc[UR36][R2.64], R4 ;  /* 0x0000000402007986 */ /* 0x0041e2000c101924 */
[----:B------:R-:W-:Y:S05]  /*2530*/  BRA `(.L_x_1245) ;  /* 0x0000000800d07947 */ /* 0x000fea0003800000 */
.L_x_1249:
[----:B--2---:R-:W-:-:S05]  /*2540*/  F2FP.F16.F32.PACK_AB R4, RZ, R4 ;  /* 0x00000004ff04723e */ /* 0x004fca00000000ff */
[----:B------:R0:W-:Y:S01]  /*2550*/  STG.E.U16 desc[UR36][R2.64], R4 ;  /* 0x0000000402007986 */ /* 0x0001e2000c101524 */
[----:B------:R-:W-:Y:S05]  /*2560*/  BRA `(.L_x_1245) ;  /* 0x0000000800c47947 */ /* 0x000fea0003800000 */
.L_x_1248:
[----:B------:R-:W-:-:S09]  /*2570*/  UISETP.NE.AND UP0, UPT, UR4, 0x7, UPT ;  /* 0x000000070400788c */ /* 0x000fd2000bf05270 */
[----:B------:R-:W-:Y:S05]  /*2580*/  BRA.U !UP0, `(.L_x_1250) ;  /* 0x00000001082c7547 */ /* 0x000fea000b800000 */
[----:B------:R-:W-:-:S09]  /*2590*/  UISETP.NE.AND UP0, UPT, UR4, 0x8, UPT ;  /* 0x000000080400788c */ /* 0x000fd2000bf05270 */
[----:B------:R-:W-:Y:S05]  /*25a0*/  BRA.U !UP0, `(.L_x_1251) ;  /* 0x0000000108147547 */ /* 0x000fea000b800000 */
[----:B------:R-:W-:-:S09]  /*25b0*/  UISETP.NE.AND UP0, UPT, UR4, 0x9, UPT ;  /* 0x000000090400788c */ /* 0x000fd2000bf05270 */
[----:B------:R-:W-:Y:S05]  /*25c0*/  BRA.U UP0, `(.L_x_1244) ;  /* 0x0000000900187547 */ /* 0x000fea000b800000 */
[----:B------:R-:W-:-:S05]  /*25d0*/  IMAD.MOV.U32 R5, RZ, RZ, RZ ;  /* 0x000000ffff057224 */ /* 0x000fca00078e00ff */
[----:B--2---:R0:W-:Y:S01]  /*25e0*/  STG.E.64 desc[UR36][R2.64], R4 ;  /* 0x0000000402007986 */ /* 0x0041e2000c101b24 */
[----:B------:R-:W-:Y:S05]  /*25f0*/  BRA `(.L_x_1245) ;  /* 0x0000000800a07947 */ /* 0x000fea0003800000 */
.L_x_1251:
[----:B--2---:R-:W-:-:S04]  /*2600*/  F2FP.F16.F32.PACK_AB R5, RZ, R4 ;  /* 0x00000004ff05723e */ /* 0x004fc800000000ff */
[----:B------:R-:W-:-:S05]  /*2610*/  PRMT R5, R5, 0x5410, RZ ;  /* 0x0000541005057816 */ /* 0x000fca00000000ff */
[----:B------:R0:W-:Y:S01]  /*2620*/  STG.E desc[UR36][R2.64], R5 ;  /* 0x0000000502007986 */ /* 0x0001e2000c101924 */
[----:B------:R-:W-:Y:S05]  /*2630*/  BRA `(.L_x_1245) ;  /* 0x0000000800907947 */ /* 0x000fea0003800000 */
.L_x_1250:
[----:B--2---:R-:W-:-:S06]  /*2640*/  FMUL.FTZ R4, R4, 1 ;  /* 0x3f80000004047820 */ /* 0x004fcc0000410000 */
[----:B------:R-:W0:Y:S02]  /*2650*/  F2F.F64.F32 R4, R4 ;  /* 0x0000000400047310 */ /* 0x000e240000201800 */
[----:B0-----:R0:W-:Y:S01]  /*2660*/  STG.E.64 desc[UR36][R2.64], R4 ;  /* 0x0000000402007986 */ /* 0x0011e2000c101b24 */
[----:B------:R-:W-:Y:S05]  /*2670*/  BRA `(.L_x_1245) ;  /* 0x0000000800807947 */ /* 0x000fea0003800000 */
.L_x_1240:
        /* <DEDUP_REMOVED lines=8> */
[----:B--2---:R-:W-:-:S04]  /*2700*/  FSETP.NEU.FTZ.AND P0, PT, R4, RZ, PT ;  /* 0x000000ff0400720b */ /* 0x004fc80003f1d000 */
[----:B------:R-:W-:-:S05]  /*2710*/  SEL R5, RZ, 0x1, !P0 ;  /* 0x00000001ff057807 */ /* 0x000fca0004000000 */
[----:B------:R0:W-:Y:S01]  /*2720*/  STG.E.U8 desc[UR36][R2.64], R5 ;  /* 0x0000000502007986 */ /* 0x0001e2000c101124 */
[----:B------:R-:W-:Y:S05]  /*2730*/  BRA `(.L_x_1245) ;  /* 0x0000000800507947 */ /* 0x000fea0003800000 */
.L_x_1254:
[----:B--2---:R-:W-:Y:S01]  /*2740*/  FMUL.FTZ R4, R4, 1 ;  /* 0x3f80000004047820 */ /* 0x004fe20000410000 */
[----:B------:R-:W-:-:S05]  /*2750*/  CS2R R6, SRZ ;  /* 0x0000000000067805 */ /* 0x000fca000001ff00 */
[----:B------:R-:W0:Y:S02]  /*2760*/  F2F.F64.F32 R4, R4 ;  /* 0x0000000400047310 */ /* 0x000e240000201800 */
[----:B0-----:R0:W-:Y:S01]  /*2770*/  STG.E.128 desc[UR36][R2.64], R4 ;  /* 0x0000000402007986 */ /* 0x0011e2000c101d24 */
[----:B------:R-:W-:Y:S05]  /*2780*/  BRA `(.L_x_1245) ;  /* 0x00000008003c7947 */ /* 0x000fea0003800000 */
.L_x_1253:
[----:B------:R-:W-:-:S09]  /*2790*/  UISETP.NE.AND UP0, UPT, UR4, 0xf, UPT ;  /* 0x0000000f0400788c */ /* 0x000fd2000bf05270 */
[----:B------:R-:W-:Y:S05]  /*27a0*/  BRA.U !UP0, `(.L_x_1255) ;  /* 0x0000000108987547 */ /* 0x000fea000b800000 */
[----:B------:R-:W-:-:S09]  /*27b0*/  UISETP.NE.AND UP0, UPT, UR4, 0x17, UPT ;  /* 0x000000170400788c */ /* 0x000fd2000bf05270 */
[----:B------:R-:W-:Y:S05]  /*27c0*/  BRA.U !UP0, `(.L_x_1256) ;  /* 0x0000000108487547 */ /* 0x000fea000b800000 */
[----:B------:R-:W-:-:S09]  /*27d0*/  UISETP.NE.AND UP0, UPT, UR4, 0x18, UPT ;  /* 0x000000180400788c */ /* 0x000fd2000bf05270 */
[----:B------:R-:W-:Y:S05]  /*27e0*/  BRA.U UP0, `(.L_x_1244) ;  /* 0x0000000500907547 */ /* 0x000fea000b800000 */
[----:B--2---:R-:W-:Y:S01]  /*27f0*/  LOP3.LUT R6, R4, 0x7fffffff, RZ, 0xc0, !PT ;  /* 0x7fffffff04067812 */ /* 0x004fe200078ec0ff */
[----:B------:R-:W-:Y:S01]  /*2800*/  BSSY.RECONVERGENT B0, `(.L_x_1257) ;  /* 0x000000b000007945 */ /* 0x000fe20003800200 */
[----:B------:R-:W-:Y:S01]  /*2810*/  HFMA2 R0, -RZ, RZ, 0, 7.569789886474609375e-06 ;  /* 0x0000007fff007431 */ /* 0x000fe200000001ff */
        /* <DEDUP_REMOVED lines=9> */
.L_x_1258:
[----:B------:R-:W-:Y:S05]  /*28b0*/  BSYNC.RECONVERGENT B0 ;  /* 0x0000000000007941 */ /* 0x000fea0003800200 */
.L_x_1257:
[----:B------:R-:W-:-:S05]  /*28c0*/  LOP3.LUT R7, R0, 0x80, R7, 0xf8, !PT ;  /* 0x0000008000077812 */ /* 0x000fca00078ef807 */
[----:B------:R0:W-:Y:S01]  /*28d0*/  STG.E.U8 desc[UR36][R2.64], R7 ;  /* 0x0000000702007986 */ /* 0x0001e2000c101124 */
[----:B------:R-:W-:Y:S05]  /*28e0*/  BRA `(.L_x_1245) ;  /* 0x0000000400e47947 */ /* 0x000fea0003800000 */
.L_x_1256:
[----:B--2---:R-:W-:Y:S01]  /*28f0*/  LOP3.LUT R6, R4, 0x7fffffff, RZ, 0xc0, !PT ;  /* 0x7fffffff04067812 */ /* 0x004fe200078ec0ff */
[----:B------:R-:W-:Y:S01]  /*2900*/  BSSY.RECONVERGENT B0, `(.L_x_1259) ;  /* 0x000000d000007945 */ /* 0x000fe20003800200 */
        /* <DEDUP_REMOVED lines=12> */
.L_x_1260:
[----:B------:R-:W-:Y:S05]  /*29d0*/  BSYNC.RECONVERGENT B0 ;  /* 0x0000000000007941 */ /* 0x000fea0003800200 */
.L_x_1259:
[----:B------:R-:W-:-:S05]  /*29e0*/  LOP3.LUT R5, R0, 0x80, R7, 0xf8, !PT ;  /* 0x0000008000057812 */ /* 0x000fca00078ef807 */
[----:B------:R0:W-:Y:S01]  /*29f0*/  STG.E.U8 desc[UR36][R2.64], R5 ;  /* 0x0000000502007986 */ /* 0x0001e2000c101124 */
[----:B------:R-:W-:Y:S05]  /*2a00*/  BRA `(.L_x_1245) ;  /* 0x00000004009c7947 */ /* 0x000fea0003800000 */
.L_x_1255:
[----:B--2---:R-:W-:-:S05]  /*2a10*/  F2FP.BF16.F32.PACK_AB R4, RZ, R4 ;  /* 0x00000004ff04723e */ /* 0x004fca00000010ff */
[----:B------:R0:W-:Y:S01]  /*2a20*/  STG.E.U16 desc[UR36][R2.64], R4 ;  /* 0x0000000402007986 */ /* 0x0001e2000c101524 */
[----:B------:R-:W-:Y:S05]  /*2a30*/  BRA `(.L_x_1245) ;  /* 0x0000000400907947 */ /* 0x000fea0003800000 */
.L_x_1252:
        /* <DEDUP_REMOVED lines=8> */
[----:B--2---:R-:W0:Y:S02]  /*2ac0*/  F2I.FTZ.U32.TRUNC.NTZ R5, R4 ;  /* 0x0000000400057305 */ /* 0x004e24000021f000 */
[----:B0-----:R0:W-:Y:S01]  /*2ad0*/  STG.E.U16 desc[UR36][R2.64], R5 ;  /* 0x0000000502007986 */ /* 0x0011e2000c101524 */
[----:B------:R-:W-:Y:S05]  /*2ae0*/  BRA `(.L_x_1245) ;  /* 0x0000000400647947 */ /* 0x000fea0003800000 */
.L_x_1263:
[----:B--2---:R-:W-:Y:S01]  /*2af0*/  LOP3.LUT R5, R4, 0x7fffffff, RZ, 0xc0, !PT ;  /* 0x7fffffff04057812 */ /* 0x004fe200078ec0ff */
[----:B------:R-:W-:Y:S01]  /*2b00*/  BSSY.RECONVERGENT B0, `(.L_x_1264) ;  /* 0x0000013000007945 */ /* 0x000fe20003800200 */
[----:B------:R-:W-:Y:S02]  /*2b10*/  IMAD.MOV.U32 R0, RZ, RZ, 0x80 ;  /* 0x00000080ff007424 */ /* 0x000fe400078e00ff */
        /* <DEDUP_REMOVED lines=9> */
.L_x_1266:
[----:B------:R-:W-:-:S04]  /*2bb0*/  SHF.R.U32.HI R0, RZ, 0x14, R4 ;  /* 0x00000014ff007819 */ /* 0x000fc80000011604 */
[----:B------:R-:W-:-:S04]  /*2bc0*/  LOP3.LUT R5, R0, 0x1, RZ, 0xc0, !PT ;  /* 0x0000000100057812 */ /* 0x000fc800078ec0ff */
[----:B------:R-:W-:-:S04]  /*2bd0*/  IADD3 R0, PT, PT, R4, 0x487ffff, R5 ;  /* 0x0487ffff04007810 */ /* 0x000fc80007ffe005 */
[----:B------:R-:W-:-:S04]  /*2be0*/  SHF.R.U32.HI R0, RZ, 0x14, R0 ;  /* 0x00000014ff007819 */ /* 0x000fc80000011600 */
[----:B------:R-:W-:-:S07]  /*2bf0*/  LOP3.LUT R5, R0, 0xff, RZ, 0xc0, !PT ;  /* 0x000000ff00057812 */ /* 0x000fce00078ec0ff */
.L_x_1267:
[----:B------:R-:W-:-:S04]  /*2c00*/  SHF.R.U32.HI R4, RZ, 0x18, R4 ;  /* 0x00000018ff047819 */ /* 0x000fc80000011604 */
[----:B------:R-:W-:-:S04]  /*2c10*/  LOP3.LUT R5, R5, 0x80, R4, 0xf8, !PT ;  /* 0x0000008005057812 */ /* 0x000fc800078ef804 */
[----:B------:R-:W-:-:S07]  /*2c20*/  PRMT R0, R5, 0x7610, R0 ;  /* 0x0000761005007816 */ /* 0x000fce0000000000 */
.L_x_1265:
[----:B------:R-:W-:Y:S05]  /*2c30*/  BSYNC.RECONVERGENT B0 ;  /* 0x0000000000007941 */ /* 0x000fea0003800200 */
.L_x_1264:
[----:B------:R4:W-:Y:S01]  /*2c40*/  STG.E.U8 desc[UR36][R2.64], R0 ;  /* 0x0000000002007986 */ /* 0x0009e2000c101124 */
[----:B------:R-:W-:Y:S05]  /*2c50*/  BRA `(.L_x_1245) ;  /* 0x0000000400087947 */ /* 0x000fea0003800000 */
.L_x_1262:
[----:B--2---:R-:W-:Y:S01]  /*2c60*/  LOP3.LUT R5, R4, 0x7fffffff, RZ, 0xc0, !PT ;  /* 0x7fffffff04057812 */ /* 0x004fe200078ec0ff */
[----:B------:R-:W-:Y:S01]  /*2c70*/  BSSY.RECONVERGENT B0, `(.L_x_1268) ;  /* 0x0000013000007945 */ /* 0x000fe20003800200 */
[----:B------:R-:W-:Y:S02]  /*2c80*/  MOV R0, 0x80 ;  /* 0x0000008000007802 */ /* 0x000fe40000000f00 */
        /* <DEDUP_REMOVED lines=9> */
.L_x_1270:
[----:B------:R-:W-:-:S04]  /*2d20*/  SHF.R.U32.HI R0, RZ, 0x15, R4 ;  /* 0x00000015ff007819 */ /* 0x000fc80000011604 */
[----:B------:R-:W-:-:S04]  /*2d30*/  LOP3.LUT R5, R0, 0x1, RZ, 0xc0, !PT ;  /* 0x0000000100057812 */ /* 0x000fc800078ec0ff */
[----:B------:R-:W-:-:S04]  /*2d40*/  IADD3 R0, PT, PT, R4, 0x88fffff, R5 ;  /* 0x088fffff04007810 */ /* 0x000fc80007ffe005 */
[----:B------:R-:W-:-:S04]  /*2d50*/  SHF.R.U32.HI R0, RZ, 0x15, R0 ;  /* 0x00000015ff007819 */ /* 0x000fc80000011600 */
[----:B------:R-:W-:-:S07]  /*2d60*/  LOP3.LUT R5, R0, 0xff, RZ, 0xc0, !PT ;  /* 0x000000ff00057812 */ /* 0x000fce00078ec0ff */
.L_x_1271:
[----:B------:R-:W-:-:S04]  /*2d70*/  SHF.R.U32.HI R4, RZ, 0x18, R4 ;  /* 0x00000018ff047819 */ /* 0x000fc80000011604 */
[----:B------:R-:W-:-:S04]  /*2d80*/  LOP3.LUT R5, R5, 0x80, R4, 0xf8, !PT ;  /* 0x0000008005057812 */ /* 0x000fc800078ef804 */
[----:B------:R-:W-:-:S07]  /*2d90*/  PRMT R0, R5, 0x7610, R0 ;  /* 0x0000761005007816 */ /* 0x000fce0000000000 */
.L_x_1269:
[----:B------:R-:W-:Y:S05]  /*2da0*/  BSYNC.RECONVERGENT B0 ;  /* 0x0000000000007941 */ /* 0x000fea0003800200 */
.L_x_1268:
[----:B------:R3:W-:Y:S01]  /*2db0*/  STG.E.U8 desc[UR36][R2.64], R0 ;  /* 0x0000000002007986 */ /* 0x0007e2000c101124 */
[----:B------:R-:W-:Y:S05]  /*2dc0*/  BRA `(.L_x_1245) ;  /* 0x0000000000ac7947 */ /* 0x000fea0003800000 */
.L_x_1261:
[----:B------:R-:W-:-:S09]  /*2dd0*/  UISETP.NE.AND UP0, UPT, UR4, 0x1c, UPT ;  /* 0x0000001c0400788c */ /* 0x000fd2000bf05270 */
[----:B------:R-:W-:Y:S05]  /*2de0*/  BRA.U !UP0, `(.L_x_1272) ;  /* 0x00000001089c7547 */ /* 0x000fea000b800000 */
[----:B------:R-:W-:-:S09]  /*2df0*/  UISETP.NE.AND UP0, UPT, UR4, 0x1d, UPT ;  /* 0x0000001d0400788c */ /* 0x000fd2000bf05270 */
[----:B------:R-:W-:Y:S05]  /*2e00*/  BRA.U !UP0, `(.L_x_1273) ;  /* 0x0000000108887547 */ /* 0x000fea000b800000 */
[----:B------:R-:W-:-:S09]  /*2e10*/  UISETP.NE.AND UP0, UPT, UR4, 0x2c, UPT ;  /* 0x0000002c0400788c */ /* 0x000fd2000bf05270 */
[----:B------:R-:W-:Y:S05]  /*2e20*/  BRA.U !UP0, `(.L_x_1274) ;  /* 0x0000000108447547 */ /* 0x000fea000b800000 */
.L_x_1244:
[----:B------:R-:W-:Y:S01]  /*2e30*/  MOV R0, 0x0 ;  /* 0x0000000000007802 */ /* 0x000fe20000000f00 */
[----:B------:R-:W2:Y:S01]  /*2e40*/  LDCU.64 UR6, c[0x4][0x128] ;  /* 0x01002500ff0677ac */ /* 0x000ea20008000a00 */
[----:B------:R-:W-:Y:S02]  /*2e50*/  HFMA2 R13, -RZ, RZ, 0, 0 ;  /* 0x00000000ff0d7431 */ /* 0x000fe400000001ff */
[----:B------:R-:W-:Y:S01]  /*2e60*/  IMAD.MOV.U32 R8, RZ, RZ, 0x65 ;  /* 0x00000065ff087424 */ /* 0x000fe200078e00ff */
[----:B------:R0:W1:Y:S01]  /*2e70*/  LDC.64 R2, c[0x4][R0] ;  /* 0x0100000000027b82 */ /* 0x0000620000000a00 */
[----:B------:R-:W3:Y:S01]  /*2e80*/  LDCU.64 UR8, c[0x4][0x130] ;  /* 0x01002600ff0877ac */ /* 0x000ee20008000a00 */
[----:B------:R-:W-:Y:S01]  /*2e90*/  IMAD.MOV.U32 R12, RZ, RZ, 0x1 ;  /* 0x00000001ff0c7424 */ /* 0x000fe200078e00ff */
[----:B------:R-:W4:Y:S01]  /*2ea0*/  LDCU.64 UR4, c[0x4][0x20] ;  /* 0x01000400ff0477ac */ /* 0x000f220008000a00 */
[----:B--2---:R-:W-:Y:S02]  /*2eb0*/  IMAD.U32 R4, RZ, RZ, UR6 ;  /* 0x00000006ff047e24 */ /* 0x004fe4000f8e00ff */
[----:B------:R-:W-:Y:S01]  /*2ec0*/  IMAD.U32 R5, RZ, RZ, UR7 ;  /* 0x00000007ff057e24 */ /* 0x000fe2000f8e00ff */
[----:B---3--:R-:W-:Y:S01]  /*2ed0*/  MOV R6, UR8 ;  /* 0x0000000800067c02 */ /* 0x008fe20008000f00 */
[----:B------:R-:W-:-:S02]  /*2ee0*/  IMAD.U32 R7, RZ, RZ, UR9 ;  /* 0x00000009ff077e24 */ /* 0x000fc4000f8e00ff */
[----:B----4-:R-:W-:Y:S01]  /*2ef0*/  IMAD.U32 R10, RZ, RZ, UR4 ;  /* 0x00000004ff0a7e24 */ /* 0x010fe2000f8e00ff */
[----:B0-----:R-:W-:-:S07]  /*2f00*/  MOV R11, UR5 ;  /* 0x00000005000b7c02 */ /* 0x001fce0008000f00 */
[----:B------:R-:W-:-:S07]  /*2f10*/  LEPC R20, `(.L_x_1275) ;  /* 0x000000001014794e */ /* 0x000fce0000000000 */
[----:B-1----:R-:W-:Y:S05]  /*2f20*/  CALL.ABS.NOINC R2 ;  /* 0x0000000002007343 */ /* 0x002fea0003c00000 */
.L_x_1275:
[----:B------:R-:W-:Y:S05]  /*2f30*/  BRA `(.L_x_1245) ;  /* 0x0000000000507947 */ /* 0x000fea0003800000 */
.L_x_1274:
[----:B--2---:R-:W-:-:S04]  /*2f40*/  SHF.R.U32.HI R6, RZ, 0x17, R4 ;  /* 0x00000017ff067819 */ /* 0x004fc80000011604 */
        /* <DEDUP_REMOVED lines=14> */
.L_x_1273:
[----:B--2---:R-:W0:Y:S02]  /*3030*/  F2I.U64.TRUNC R4, R4 ;  /* 0x0000000400047311 */ /* 0x004e24000020d800 */
[----:B0-----:R1:W-:Y:S01]  /*3040*/  STG.E.64 desc[UR36][R2.64], R4 ;  /* 0x0000000402007986 */ /* 0x0013e2000c101b24 */
[----:B------:R-:W-:Y:S05]  /*3050*/  BRA `(.L_x_1245) ;  /* 0x0000000000087947 */ /* 0x000fea0003800000 */
.L_x_1272:
[----:B--2---:R-:W0:Y:S02]  /*3060*/  F2I.FTZ.U32.TRUNC.NTZ R5, R4 ;  /* 0x0000000400057305 */ /* 0x004e24000021f000 */
[----:B0-----:R0:W-:Y:S02]  /*3070*/  STG.E desc[UR36][R2.64], R5 ;  /* 0x0000000502007986 */ /* 0x0011e4000c101924 */
.L_x_1245:
[----:B------:R-:W-:-:S07]  /*3080*/  VIADD R17, R17, 0x80 ;  /* 0x0000008011117836 */ /* 0x000fce0000000000 */
.L_x_1209:
[----:B------:R-:W-:Y:S05]  /*3090*/  BSYNC.RECONVERGENT B7 ;  /* 0x0000000000077941 */ /* 0x000fea0003800200 */
.L_x_1208:
[----:B------:R-:W5:Y:S01]  /*30a0*/  LDCU UR4, c[0x0][0x380] ;  /* 0x00007000ff0477ac */ /* 0x000f620008000800 */
[----:B------:R-:W-:Y:S01]  /*30b0*/  BSSY.RECONVERGENT B7, `(.L_x_1276) ;  /* 0x00002fb000077945 */ /* 0x000fe20003800200 */
[----:B-----5:R-:W-:-:S13]  /*30c0*/  ISETP.GE.AND P0, PT, R17, UR4, PT ;  /* 0x0000000411007c0c */ /* 0x020fda000bf06270 */
[----:B------:R-:W-:Y:S05]  /*30d0*/  @P0 BRA `(.L_x_1277) ;  /* 0x0000002c00e00947 */ /* 0x000fea0003800000 */
[----:B------:R-:W5:Y:S01]  /*30e0*/  LDCU UR4, c[0x0][0x388] ;  /* 0x00007100ff0477ac */ /* 0x000f620008000800 */
[----:B---34-:R-:W-:Y:S02]  /*30f0*/  HFMA2 R0, -RZ, RZ, 0, 0 ;  /* 0x00000000ff007431 */ /* 0x018fe400000001ff */
[----:B------:R-:W-:Y:S01]  /*3100*/  IMAD.MOV.U32 R16, RZ, RZ, RZ ;  /* 0x000000ffff107224 */ /* 0x000fe200078e00ff */
[----:B-----5:R-:W-:-:S09]  /*3110*/  UISETP.NE.AND UP0, UPT, UR4, URZ, UPT ;  /* 0x000000ff0400728c */ /* 0x020fd2000bf05270 */
[----:B------:R-:W-:Y:S05]  /*3120*/  BRA.U !UP0, `(.L_x_1278) ;  /* 0x0000001108a87547 */ /* 0x000fea000b800000 */
[----:B------:R-:W0:Y:S01]  /*3130*/  LDCU.64 UR4, c[0x0][0x390] ;  /* 0x00007200ff0477ac */ /* 0x000e220008000a00 */
[----:B------:R-:W-:Y:S01]  /*3140*/  IMAD.MOV.U32 R16, RZ, RZ, RZ ;  /* 0x000000ffff107224 */ /* 0x000fe200078e00ff */
[----:B------:R-:W3:Y:S01]  /*3150*/  LDCU UR6, c[0x0][0x38c] ;  /* 0x00007180ff0677ac */ /* 0x000ee20008000800 */
[----:B------:R-:W4:Y:S01]  /*3160*/  LDCU.64 UR8, c[0x0][0x4b8] ;  /* 0x00009700ff0877ac */ /* 0x000f220008000a00 */
[----:B------:R-:W-:Y:S01]  /*3170*/  UISETP.NE.AND UP0, UPT, UR40, URZ, UPT ;  /* 0x000000ff2800728c */ /* 0x000fe2000bf05270 */
[----:B012---:R-:W-:-:S05]  /*3180*/  IMAD.HI.U32 R2, R17, UR4, R16 ;  /* 0x0000000411027c27 */ /* 0x007fca000f8e0010 */
[----:B------:R-:W-:-:S04]  /*3190*/  SHF.R.U32.HI R3, RZ, UR5, R2 ;  /* 0x00000005ff037c19 */ /* 0x000fc80008011602 */
[----:B------:R-:W-:-:S05]  /*31a0*/  IADD3 R0, PT, PT, -R3, RZ, RZ ;  /* 0x000000ff03007210 */ /* 0x000fca0007ffe1ff */
[----:B---3--:R-:W-:-:S04]  /*31b0*/  IMAD R0, R0, UR6, R17 ;  /* 0x0000000600007c24 */ /* 0x008fc8000f8e0211 */
[C---:B----4-:R-:W-:Y:S02]  /*31c0*/  IMAD R16, R0.reuse, UR8, RZ ;  /* 0x0000000800107c24 */ /* 0x050fe4000f8e02ff */
        /* <DEDUP_REMOVED lines=288> */
.L_x_1278:
[----:B------:R-:W0:Y:S01]  /*43d0*/  LDCU.64 UR6, c[0x0][0x588] ;  /* 0x0000b100ff0677ac */ /* 0x000e220008000a00 */
[----:B------:R-:W-:Y:S01]  /*43e0*/  BSSY.RECONVERGENT B6, `(.L_x_1279) ;  /* 0x00000e5000067945 */ /* 0x000fe20003800200 */
[----:B------:R-:W-:-:S04]  /*43f0*/  UPRMT UR4, UR41, 0x9910, URZ ;  /* 0x0000991029047896 */ /* 0x000fc800080000ff */
[----:B------:R-:W-:Y:S01]  /*4400*/  UISETP.GT.AND UP0, UPT, UR4, 0x9, UPT ;  /* 0x000000090400788c */ /* 0x000fe2000bf04270 */
[----:B012---:R-:W-:-:S05]  /*4410*/  IADD3 R2, P0, PT, R0, UR6, RZ ;  /* 0x0000000600027c10 */ /* 0x007fca000ff1e0ff */
        /* <DEDUP_REMOVED lines=13> */
.L_x_1283:
[----:B------:R-:W2:Y:S02]  /*44f0*/  LDG.E.U8 R0, desc[UR36][R2.64] ;  /* 0x0000002402007981 */ /* 0x000ea4000c1e1100 */
[----:B--2---:R-:W-:Y:S01]  /*4500*/  I2FP.F32.U32 R0, R0 ;  /* 0x0000000000007245 */ /* 0x004fe20000201000 */
[----:B------:R-:W-:Y:S06]  /*4510*/  BRA `(.L_x_1285) ;  /* 0x0000000c00447947 */ /* 0x000fec0003800000 */
.L_x_1282:
        /* <DEDUP_REMOVED lines=9> */
.L_x_1287:
[----:B------:R-:W2:Y:S02]  /*45b0*/  LDG.E R0, desc[UR36][R2.64] ;  /* 0x0000002402007981 */ /* 0x000ea4000c1e1900 */
[----:B--2---:R-:W-:Y:S01]  /*45c0*/  I2FP.F32.S32 R0, R0 ;  /* 0x0000000000007245 */ /* 0x004fe20000201400 */
[----:B------:R-:W-:Y:S06]  /*45d0*/  BRA `(.L_x_1285) ;  /* 0x0000000c00147947 */ /* 0x000fec0003800000 */
.L_x_1286:
[----:B------:R-:W2:Y:S02]  /*45e0*/  LDG.E.U16 R0, desc[UR36][R2.64] ;  /* 0x0000002402007981 */ /* 0x000ea4000c1e1500 */
[----:B--2---:R-:W2:Y:S01]  /*45f0*/  I2F.S16 R0, R0 ;  /* 0x0000000000007306 */ /* 0x004ea20000101400 */
[----:B------:R-:W-:Y:S05]  /*4600*/  BRA `(.L_x_1285) ;  /* 0x0000000c00087947 */ /* 0x000fea0003800000 */
.L_x_1281:
        /* <DEDUP_REMOVED lines=8> */
.L_x_1289:
[----:B------:R-:W2:Y:S02]  /*4690*/  LDG.E.U16 R0, desc[UR36][R2.64] ;  /* 0x0000002402007981 */ /* 0x000ea4000c1e1500 */
[----:B--2---:R-:W-:Y:S01]  /*46a0*/  HADD2.F32 R0, -RZ, R0.H0_H0 ;  /* 0x20000000ff007230 */ /* 0x004fe20000004100 */
[----:B------:R-:W-:Y:S06]  /*46b0*/  BRA `(.L_x_1285) ;  /* 0x0000000800dc7947 */ /* 0x000fec0003800000 */
.L_x_1288:
        /* <DEDUP_REMOVED lines=8> */
.L_x_1291:
[----:B------:R-:W2:Y:S02]  /*4740*/  LDG.E.U16 R0, desc[UR36][R2.64] ;  /* 0x0000002402007981 */ /* 0x000ea4000c1e1500 */
[----:B--2---:R-:W-:Y:S01]  /*4750*/  HADD2.F32 R0, -RZ, R0.H0_H0 ;  /* 0x20000000ff007230 */ /* 0x004fe20000004100 */
[----:B------:R-:W-:Y:S06]  /*4760*/  BRA `(.L_x_1285) ;  /* 0x0000000800b07947 */ /* 0x000fec0003800000 */
.L_x_1290:
        /* <DEDUP_REMOVED lines=11> */
.L_x_1280:
        /* <DEDUP_REMOVED lines=12> */
.L_x_1294:
        /* <DEDUP_REMOVED lines=11> */
.L_x_1293:
        /* <DEDUP_REMOVED lines=23> */
[----:B------:R-:W-:Y:S01]  /*4b00*/  LOP3.LUT R0, R5, 0x80000000, R0, 0xf8, !PT ;  /* 0x8000000005007812 */ /* 0x000fe200078ef800 */
[----:B------:R-:W-:Y:S06]  /*4b10*/  BRA `(.L_x_1285) ;  /* 0x0000000400c47947 */ /* 0x000fec0003800000 */
.L_x_1296:
        /* <DEDUP_REMOVED lines=10> */
[----:B------:R-:W-:Y:S01]  /*4bc0*/  LOP3.LUT R0, R0, 0x80000000, R5, 0xf8, !PT ;  /* 0x8000000000007812 */ /* 0x000fe200078ef805 */
[----:B------:R-:W-:Y:S06]  /*4bd0*/  BRA `(.L_x_1285) ;  /* 0x0000000400947947 */ /* 0x000fec0003800000 */
.L_x_1295:
[----:B------:R-:W2:Y:S02]  /*4be0*/  LDG.E.U16 R0, desc[UR36][R2.64] ;  /* 0x0000002402007981 */ /* 0x000ea4000c1e1500 */
[----:B--2---:R-:W-:Y:S01]  /*4bf0*/  IMAD.U32 R0, R0, 0x10000, RZ ;  /* 0x0001000000007824 */ /* 0x004fe200078e00ff */
[----:B------:R-:W-:Y:S06]  /*4c00*/  BRA `(.L_x_1285) ;  /* 0x0000000400887947 */ /* 0x000fec0003800000 */
.L_x_1292:
        /* <DEDUP_REMOVED lines=11> */
.L_x_1299:
[----:B------:R-:W2:Y:S01]  /*4cc0*/  LDG.E.U8 R3, desc[UR36][R2.64] ;  /* 0x0000002402037981 */ /* 0x000ea2000c1e1100 */
        /* <DEDUP_REMOVED lines=19> */
.L_x_1301:
[----:B------:R-:W-:Y:S05]  /*4e00*/  BSYNC.RECONVERGENT B0 ;  /* 0x0000000000007941 */ /* 0x000fea0003800200 */
.L_x_1300:
[----:B------:R-:W-:Y:S01]  /*4e10*/  IMAD.SHL.U32 R0, R0, 0x100000, RZ ;  /* 0x0010000000007824 */ /* 0x000fe200078e00ff */
[----:B------:R-:W-:-:S04]  /*4e20*/  LEA R2, R2, 0x3b800000, 0x17 ;  /* 0x3b80000002027811 */ /* 0x000fc800078eb8ff */
[----:B------:R-:W-:Y:S01]  /*4e30*/  LOP3.LUT R0, R2, R0, R7, 0xfe, !PT ;  /* 0x0000000002007212 */ /* 0x000fe200078efe07 */
[----:B------:R-:W-:Y:S06]  /*4e40*/  BRA `(.L_x_1285) ;  /* 0x0000000000f87947 */ /* 0x000fec0003800000 */
.L_x_1298:
[----:B------:R-:W2:Y:S01]  /*4e50*/  LDG.E.U8 R3, desc[UR36][R2.64] ;  /* 0x0000002402037981 */ /* 0x000ea2000c1e1100 */
        /* <DEDUP_REMOVED lines=19> */
.L_x_1303:
[----:B------:R-:W-:Y:S05]  /*4f90*/  BSYNC.RECONVERGENT B0 ;  /* 0x0000000000007941 */ /* 0x000fea0003800200 */
.L_x_1302:
[----:B------:R-:W-:Y:S02]  /*4fa0*/  SHF.L.U32 R0, R0, 0x15, RZ ;  /* 0x0000001500007819 */ /* 0x000fe400000006ff */
[----:B------:R-:W-:-:S04]  /*4fb0*/  LEA R2, R2, 0x37800000, 0x17 ;  /* 0x3780000002027811 */ /* 0x000fc800078eb8ff */
[----:B------:R-:W-:Y:S01]  /*4fc0*/  LOP3.LUT R0, R2, R0, R7, 0xfe, !PT ;  /* 0x0000000002007212 */ /* 0x000fe200078efe07 */
[----:B------:R-:W-:Y:S06]  /*4fd0*/  BRA `(.L_x_1285) ;  /* 0x0000000000947947 */ /* 0x000fec0003800000 */
.L_x_1297:
        /* <DEDUP_REMOVED lines=8> */
[----:B--2---:R-:W-:-:S13]  /*5060*/  ISETP.NE.AND P0, PT, R2, RZ, PT ;  /* 0x000000ff0200720c */ /* 0x004fda0003f05270 */
[----:B------:R-:W-:Y:S05]  /*5070*/  @!P0 BRA `(.L_x_1285) ;  /* 0x00000000006c8947 */ /* 0x000fea0003800000 */
[----:B------:R-:W-:-:S13]  /*5080*/  ISETP.NE.AND P0, PT, R2, 0xff, PT ;  /* 0x000000ff0200780c */ /* 0x000fda0003f05270 */
[----:B------:R-:W-:Y:S01]  /*5090*/  @!P0 IMAD.MOV.U32 R0, RZ, RZ, 0x7f800001 ;  /* 0x7f800001ff008424 */ /* 0x000fe200078e00ff */
[----:B------:R-:W-:Y:S01]  /*50a0*/  @P0 SHF.L.U32 R0, R2, 0x17, RZ ;  /* 0x0000001702000819 */ /* 0x000fe200000006ff */
[----:B------:R-:W-:Y:S06]  /*50b0*/  BRA `(.L_x_1285) ;  /* 0x00000000005c7947 */ /* 0x000fec0003800000 */
.L_x_1284:
        /* <DEDUP_REMOVED lines=16> */
.L_x_1306:
[----:B------:R-:W-:Y:S01]  /*51c0*/  IMAD.MOV.U32 R0, RZ, RZ, RZ ;  /* 0x000000ffff007224 */ /* 0x000fe200078e00ff */
[----:B------:R-:W-:Y:S06]  /*51d0*/  BRA `(.L_x_1285) ;  /* 0x0000000000147947 */ /* 0x000fec0003800000 */
.L_x_1305:
[----:B------:R-:W2:Y:S02]  /*51e0*/  LDG.E.64 R2, desc[UR36][R2.64] ;  /* 0x0000002402027981 */ /* 0x000ea4000c1e1b00 */
[----:B--2---:R0:W1:Y:S02]  /*51f0*/  I2F.U64 R0, R2 ;  /* 0x0000000200007312 */ /* 0x0040640000301000 */
[----:B01----:R-:W-:Y:S05]  /*5200*/  BRA `(.L_x_1285) ;  /* 0x0000000000087947 */ /* 0x003fea0003800000 */
.L_x_1304:
[----:B------:R-:W2:Y:S02]  /*5210*/  LDG.E R0, desc[UR36][R2.64] ;  /* 0x0000002402007981 */ /* 0x000ea4000c1e1900 */
[----:B--2---:R-:W-:-:S07]  /*5220*/  I2FP.F32.U32 R0, R0 ;  /* 0x0000000000007245 */ /* 0x004fce0000201000 */
.L_x_1285:
[----:B------:R-:W-:Y:S05]  /*5230*/  BSYNC.RECONVERGENT B6 ;  /* 0x0000000000067941 */ /* 0x000fea0003800200 */
.L_x_1279:
[----:B------:R-:W0:Y:S01]  /*5240*/  LDCU.64 UR6, c[0x0][0x580] ;  /* 0x0000b000ff0677ac */ /* 0x000e220008000a00 */
[----:B--2-45:R-:W-:Y:S01]  /*5250*/  FMUL.RZ R4, R0, 0.15915493667125701904 ;  /* 0x3e22f98300047820 */ /* 0x034fe2000040c000 */
[----:B------:R-:W-:-:S05]  /*5260*/  UPRMT UR4, UR42, 0x9910, URZ ;  /* 0x000099102a047896 */ /* 0x000fca00080000ff */
[----:B------:R-:W2:Y:S01]  /*5270*/  MUFU.COS R4, R4 ;  /* 0x0000000400047308 */ /* 0x000ea20000000000 */
[----:B------:R-:W-:Y:S01]  /*5280*/  UISETP.GT.AND UP0, UPT, UR4, 0x9, UPT ;  /* 0x000000090400788c */ /* 0x000fe2000bf04270 */
[----:B01-3--:R-:W-:-:S05]  /*5290*/  IADD3 R2, P0, PT, R16, UR6, RZ ;  /* 0x0000000610027c10 */ /* 0x00bfca000ff1e0ff */
        /* <DEDUP_REMOVED lines=13> */
.L_x_1310:
[----:B--2---:R-:W0:Y:S02]  /*5370*/  F2I.S64.TRUNC R4, R4 ;  /* 0x0000000400047311 */ /* 0x004e24000020d900 */
[----:B0-----:R-:W-:-:S05]  /*5380*/  MOV R7, R4 ;  /* 0x0000000400077202 */ /* 0x001fca0000000f00 */
[----:B------:R3:W-:Y:S01]  /*5390*/  STG.E.U8 desc[UR36][R2.64], R7 ;  /* 0x0000000702007986 */ /* 0x0007e2000c101124 */
[----:B------:R-:W-:Y:S05]  /*53a0*/  BRA `(.L_x_1312) ;  /* 0x0000000c00287947 */ /* 0x000fea0003800000 */
.L_x_1309:
        /* <DEDUP_REMOVED lines=9> */
.L_x_1314:
[----:B--2---:R-:W0:Y:S02]  /*5440*/  F2I.FTZ.TRUNC.NTZ R5, R4 ;  /* 0x0000000400057305 */ /* 0x004e24000021f100 */
[----:B0-----:R2:W-:Y:S01]  /*5450*/  STG.E desc[UR36][R2.64], R5 ;  /* 0x0000000502007986 */ /* 0x0015e2000c101924 */
[----:B------:R-:W-:Y:S05]  /*5460*/  BRA `(.L_x_1312) ;  /* 0x0000000800f87947 */ /* 0x000fea0003800000 */
.L_x_1313:
[----:B--2---:R-:W0:Y:S02]  /*5470*/  F2I.FTZ.TRUNC.NTZ R5, R4 ;  /* 0x0000000400057305 */ /* 0x004e24000021f100 */
[----:B0-----:R0:W-:Y:S01]  /*5480*/  STG.E.U16 desc[UR36][R2.64], R5 ;  /* 0x0000000502007986 */ /* 0x0011e2000c101524 */
[----:B------:R-:W-:Y:S05]  /*5490*/  BRA `(.L_x_1312) ;  /* 0x0000000800ec7947 */ /* 0x000fea0003800000 */
.L_x_1308:
        /* <DEDUP_REMOVED lines=8> */
.L_x_1316:
[----:B--2---:R-:W-:-:S05]  /*5520*/  F2FP.F16.F32.PACK_AB R4, RZ, R4 ;  /* 0x00000004ff04723e */ /* 0x004fca00000000ff */
[----:B------:R0:W-:Y:S01]  /*5530*/  STG.E.U16 desc[UR36][R2.64], R4 ;  /* 0x0000000402007986 */ /* 0x0001e2000c101524 */
[----:B------:R-:W-:Y:S05]  /*5540*/  BRA `(.L_x_1312) ;  /* 0x0000000800c07947 */ /* 0x000fea0003800000 */
.L_x_1315:
        /* <DEDUP_REMOVED lines=9> */
.L_x_1318:
[----:B--2---:R-:W-:-:S04]  /*55e0*/  F2FP.F16.F32.PACK_AB R5, RZ, R4 ;  /* 0x00000004ff05723e */ /* 0x004fc800000000ff */
[----:B------:R-:W-:-:S05]  /*55f0*/  PRMT R5, R5, 0x5410, RZ ;  /* 0x0000541005057816 */ /* 0x000fca00000000ff */
[----:B------:R0:W-:Y:S01]  /*5600*/  STG.E desc[UR36][R2.64], R5 ;  /* 0x0000000502007986 */ /* 0x0001e2000c101924 */
[----:B------:R-:W-:Y:S05]  /*5610*/  BRA `(.L_x_1312) ;  /* 0x00000008008c7947 */ /* 0x000fea0003800000 */
.L_x_1317:
[----:B--2---:R-:W-:-:S06]  /*5620*/  FMUL.FTZ R4, R4, 1 ;  /* 0x3f80000004047820 */ /* 0x004fcc0000410000 */
[----:B------:R-:W0:Y:S02]  /*5630*/  F2F.F64.F32 R4, R4 ;  /* 0x0000000400047310 */ /* 0x000e240000201800 */
[----:B0-----:R0:W-:Y:S01]  /*5640*/  STG.E.64 desc[UR36][R2.64], R4 ;  /* 0x0000000402007986 */ /* 0x0011e2000c101b24 */
[----:B------:R-:W-:Y:S05]  /*5650*/  BRA `(.L_x_1312) ;  /* 0x00000008007c7947 */ /* 0x000fea0003800000 */
.L_x_1307:
        /* <DEDUP_REMOVED lines=13> */
.L_x_1322:
[----:B--2---:R-:W-:Y:S01]  /*5730*/  LOP3.LUT R6, R4, 0x7fffffff, RZ, 0xc0, !PT ;  /* 0x7fffffff04067812 */ /* 0x004fe200078ec0ff */
[----:B------:R-:W-:Y:S01]  /*5740*/  BSSY.RECONVERGENT B0, `(.L_x_1323) ;  /* 0x0000012000007945 */ /* 0x000fe20003800200 */
[----:B------:R-:W-:Y:S02]  /*5750*/  IMAD.MOV.U32 R0, RZ, RZ, 0x80 ;  /* 0x00000080ff007424 */ /* 0x000fe400078e00ff */
        /* <DEDUP_REMOVED lines=13> */
.L_x_1325:
[----:B------:R-:W-:-:S04]  /*5830*/  SHF.R.U32.HI R4, RZ, 0x18, R4 ;  /* 0x00000018ff047819 */ /* 0x000fc80000011604 */
[----:B------:R-:W-:-:S04]  /*5840*/  LOP3.LUT R4, R5, 0x80, R4, 0xf8, !PT ;  /* 0x0000008005047812 */ /* 0x000fc800078ef804 */
[----:B------:R-:W-:-:S07]  /*5850*/  PRMT R0, R4, 0x7610, R0 ;  /* 0x0000761004007816 */ /* 0x000fce0000000000 */
.L_x_1324:
[----:B------:R-:W-:Y:S05]  /*5860*/  BSYNC.RECONVERGENT B0 ;  /* 0x0000000000007941 */ /* 0x000fea0003800200 */
.L_x_1323:
[----:B------:R0:W-:Y:S01]  /*5870*/  STG.E.U8 desc[UR36][R2.64], R0 ;  /* 0x0000000002007986 */ /* 0x0001e2000c101124 */
[----:B------:R-:W-:Y:S05]  /*5880*/  BRA `(.L_x_1312) ;  /* 0x0000000400f07947 */ /* 0x000fea0003800000 */
.L_x_1321:
[----:B--2---:R-:W-:Y:S01]  /*5890*/  LOP3.LUT R6, R4, 0x7fffffff, RZ, 0xc0, !PT ;  /* 0x7fffffff04067812 */ /* 0x004fe200078ec0ff */
[----:B------:R-:W-:Y:S01]  /*58a0*/  BSSY.RECONVERGENT B0, `(.L_x_1326) ;  /* 0x0000012000007945 */ /* 0x000fe20003800200 */
[----:B------:R-:W-:Y:S02]  /*58b0*/  HFMA2 R0, -RZ, RZ, 0, 7.62939453125e-06 ;  /* 0x00000080ff007431 */ /* 0x000fe400000001ff */
        /* <DEDUP_REMOVED lines=13> */
.L_x_1328:
[----:B------:R-:W-:-:S04]  /*5990*/  SHF.R.U32.HI R4, RZ, 0x18, R4 ;  /* 0x00000018ff047819 */ /* 0x000fc80000011604 */
[----:B------:R-:W-:-:S04]  /*59a0*/  LOP3.LUT R5, R5, 0x80, R4, 0xf8, !PT ;  /* 0x0000008005057812 */ /* 0x000fc800078ef804 */
[----:B------:R-:W-:-:S07]  /*59b0*/  PRMT R0, R5, 0x7610, R0 ;  /* 0x0000761005007816 */ /* 0x000fce0000000000 */
.L_x_1327:
[----:B------:R-:W-:Y:S05]  /*59c0*/  BSYNC.RECONVERGENT B0 ;  /* 0x0000000000007941 */ /* 0x000fea0003800200 */
.L_x_1326:
[----:B------:R0:W-:Y:S01]  /*59d0*/  STG.E.U8 desc[UR36][R2.64], R0 ;  /* 0x0000000002007986 */ /* 0x0001e2000c101124 */
[----:B------:R-:W-:Y:S05]  /*59e0*/  BRA `(.L_x_1312) ;  /* 0x0000000400987947 */ /* 0x000fea0003800000 */
.L_x_1320:
[----:B------:R-:W-:-:S09]  /*59f0*/  UISETP.NE.AND UP0, UPT, UR4, 0x1c, UPT ;  /* 0x0000001c0400788c */ /* 0x000fd2000bf05270 */
[----:B------:R-:W-:Y:S05]  /*5a00*/  BRA.U !UP0, `(.L_x_1329) ;  /* 0x0000000108587547 */ /* 0x000fea000b800000 */
[----:B------:R-:W-:-:S09]  /*5a10*/  UISETP.NE.AND UP0, UPT, UR4, 0x1d, UPT ;  /* 0x0000001d0400788c */ /* 0x000fd2000bf05270 */
[----:B------:R-:W-:Y:S05]  /*5a20*/  BRA.U !UP0, `(.L_x_1330) ;  /* 0x0000000108447547 */ /* 0x000fea000b800000 */
[----:B------:R-:W-:-:S09]  /*5a30*/  UISETP.NE.AND UP0, UPT, UR4, 0x2c, UPT ;  /* 0x0000002c0400788c */ /* 0x000fd2000bf05270 */
[----:B------:R-:W-:Y:S05]  /*5a40*/  BRA.U UP0, `(.L_x_1311) ;  /* 0x0000000100a87547 */ /* 0x000fea000b800000 */
        /* <DEDUP_REMOVED lines=15> */
.L_x_1330:
[----:B--2---:R-:W0:Y:S02]  /*5b40*/  F2I.U64.TRUNC R4, R4 ;  /* 0x0000000400047311 */ /* 0x004e24000020d800 */
[----:B0-----:R0:W-:Y:S01]  /*5b50*/  STG.E.64 desc[UR36][R2.64], R4 ;  /* 0x0000000402007986 */ /* 0x0011e2000c101b24 */
[----:B------:R-:W-:Y:S05]  /*5b60*/  BRA `(.L_x_1312) ;  /* 0x0000000400387947 */ /* 0x000fea0003800000 */
.L_x_1329:
[----:B--2---:R-:W0:Y:S02]  /*5b70*/  F2I.FTZ.U32.TRUNC.NTZ R5, R4 ;  /* 0x0000000400057305 */ /* 0x004e24000021f000 */
[----:B0-----:R0:W-:Y:S01]  /*5b80*/  STG.E desc[UR36][R2.64], R5 ;  /* 0x0000000502007986 */ /* 0x0011e2000c101924 */
[----:B------:R-:W-:Y:S05]  /*5b90*/  BRA `(.L_x_1312) ;  /* 0x00000004002c7947 */ /* 0x000fea0003800000 */
.L_x_1319:
        /* <DEDUP_REMOVED lines=10> */
.L_x_1332:
[----:B--2---:R-:W-:Y:S01]  /*5c40*/  FMUL.FTZ R4, R4, 1 ;  /* 0x3f80000004047820 */ /* 0x004fe20000410000 */
[----:B------:R-:W-:-:S05]  /*5c50*/  CS2R R6, SRZ ;  /* 0x0000000000067805 */ /* 0x000fca000001ff00 */
[----:B------:R-:W0:Y:S02]  /*5c60*/  F2F.F64.F32 R4, R4 ;  /* 0x0000000400047310 */ /* 0x000e240000201800 */
[----:B0-----:R0:W-:Y:S01]  /*5c70*/  STG.E.128 desc[UR36][R2.64], R4 ;  /* 0x0000000402007986 */ /* 0x0011e2000c101d24 */
[----:B------:R-:W-:Y:S05]  /*5c80*/  BRA `(.L_x_1312) ;  /* 0x0000000000f07947 */ /* 0x000fea0003800000 */
.L_x_1331:
[----:B------:R-:W-:-:S09]  /*5c90*/  UISETP.NE.AND UP0, UPT, UR4, 0xf, UPT ;  /* 0x0000000f0400788c */ /* 0x000fd2000bf05270 */
[----:B------:R-:W-:Y:S05]  /*5ca0*/  BRA.U !UP0, `(.L_x_1333) ;  /* 0x0000000108e07547 */ /* 0x000fea000b800000 */
[----:B------:R-:W-:-:S09]  /*5cb0*/  UISETP.NE.AND UP0, UPT, UR4, 0x17, UPT ;  /* 0x000000170400788c */ /* 0x000fd2000bf05270 */
[----:B------:R-:W-:Y:S05]  /*5cc0*/  BRA.U !UP0, `(.L_x_1334) ;  /* 0x00000001088c7547 */ /* 0x000fea000b800000 */
[----:B------:R-:W-:-:S09]  /*5cd0*/  UISETP.NE.AND UP0, UPT, UR4, 0x18, UPT ;  /* 0x000000180400788c */ /* 0x000fd2000bf05270 */
[----:B------:R-:W-:Y:S05]  /*5ce0*/  BRA.U !UP0, `(.L_x_1335) ;  /* 0x0000000108447547 */ /* 0x000fea000b800000 */
.L_x_1311:
[----:B------:R-:W-:Y:S01]  /*5cf0*/  MOV R0, 0x0 ;  /* 0x0000000000007802 */ /* 0x000fe20000000f00 */
[----:B------:R-:W2:Y:S01]  /*5d00*/  LDCU.64 UR4, c[0x4][0x128] ;  /* 0x01002500ff0477ac */ /* 0x000ea20008000a00 */
[----:B------:R-:W-:Y:S02]  /*5d10*/  HFMA2 R12, -RZ, RZ, 0, 5.9604644775390625e-08 ;  /* 0x00000001ff0c7431 */ /* 0x000fe400000001ff */
[----:B------:R-:W-:Y:S01]  /*5d20*/  IMAD.MOV.U32 R8, RZ, RZ, 0x65 ;  /* 0x00000065ff087424 */ /* 0x000fe200078e00ff */
[----:B------:R0:W1:Y:S01]  /*5d30*/  LDC.64 R2, c[0x4][R0] ;  /* 0x0100000000027b82 */ /* 0x0000620000000a00 */
[----:B------:R-:W3:Y:S01]  /*5d40*/  LDCU.64 UR6, c[0x4][0x130] ;  /* 0x01002600ff0677ac */ /* 0x000ee20008000a00 */
[----:B------:R-:W-:Y:S01]  /*5d50*/  IMAD.MOV.U32 R13, RZ, RZ, RZ ;  /* 0x000000ffff0d7224 */ /* 0x000fe200078e00ff */
[----:B------:R-:W4:Y:S01]  /*5d60*/  LDCU.64 UR8, c[0x4][0x20] ;  /* 0x01000400ff0877ac */ /* 0x000f220008000a00 */
[----:B--2---:R-:W-:Y:S01]  /*5d70*/  IMAD.U32 R4, RZ, RZ, UR4 ;  /* 0x00000004ff047e24 */ /* 0x004fe2000f8e00ff */
[----:B------:R-:W-:Y:S01]  /*5d80*/  MOV R5, UR5 ;  /* 0x0000000500057c02 */ /* 0x000fe20008000f00 */
[----:B---3--:R-:W-:-:S02]  /*5d90*/  IMAD.U32 R6, RZ, RZ, UR6 ;  /* 0x00000006ff067e24 */ /* 0x008fc4000f8e00ff */
[----:B------:R-:W-:Y:S01]  /*5da0*/  IMAD.U32 R7, RZ, RZ, UR7 ;  /* 0x00000007ff077e24 */ /* 0x000fe2000f8e00ff */
[----:B----4-:R-:W-:Y:S01]  /*5db0*/  MOV R10, UR8 ;  /* 0x00000008000a7c02 */ /* 0x010fe20008000f00 */
[----:B0-----:R-:W-:-:S07]  /*5dc0*/  IMAD.U32 R11, RZ, RZ, UR9 ;  /* 0x00000009ff0b7e24 */ /* 0x001fce000f8e00ff */
[----:B------:R-:W-:-:S07]  /*5dd0*/  LEPC R20, `(.L_x_1336) ;  /* 0x000000001014794e */ /* 0x000fce0000000000 */
[----:B-1----:R-:W-:Y:S05]  /*5de0*/  CALL.ABS.NOINC R2 ;  /* 0x0000000002007343 */ /* 0x002fea0003c00000 */
.L_x_1336:
[----:B------:R-:W-:Y:S05]  /*5df0*/  BRA `(.L_x_1312) ;  /* 0x0000000000947947 */ /* 0x000fea0003800000 */
.L_x_1335:
[----:B--2---:R-:W-:Y:S01]  /*5e00*/  LOP3.LUT R6, R4, 0x7fffffff, RZ, 0xc0, !PT ;  /* 0x7fffffff04067812 */ /* 0x004fe200078ec0ff */
[----:B------:R-:W-:Y:S01]  /*5e10*/  BSSY.RECONVERGENT B0, `(.L_x_1337) ;  /* 0x000000b000007945 */ /* 0x000fe20003800200 */
[----:B------:R-:W-:Y:S01]  /*5e20*/  SHF.R.U32.HI R7, RZ, 0x18, R4 ;  /* 0x00000018ff077819 */ /* 0x000fe20000011604 */
[----:B------:R-:W-:Y:S01]  /*5e30*/  IMAD.MOV.U32 R0, RZ, RZ, 0x7f ;  /* 0x0000007fff007424 */ /* 0x000fe200078e00ff */
        /* <DEDUP_REMOVED lines=8> */
.L_x_1338:
[----:B------:R-:W-:Y:S05]  /*5ec0*/  BSYNC.RECONVERGENT B0 ;  /* 0x0000000000007941 */ /* 0x000fea0003800200 */
.L_x_1337:
[----:B------:R-:W-:-:S05]  /*5ed0*/  LOP3.LUT R5, R0, 0x80, R7, 0xf8, !PT ;  /* 0x0000008000057812 */ /* 0x000fca00078ef807 */
[----:B------:R0:W-:Y:S01]  /*5ee0*/  STG.E.U8 desc[UR36][R2.64], R5 ;  /* 0x0000000502007986 */ /* 0x0001e2000c101124 */
[----:B------:R-:W-:Y:S05]  /*5ef0*/  BRA `(.L_x_1312) ;  /* 0x0000000000547947 */ /* 0x000fea0003800000 */
.L_x_1334:
[----:B--2---:R-:W-:Y:S01]  /*5f00*/  LOP3.LUT R6, R4, 0x7fffffff, RZ, 0xc0, !PT ;  /* 0x7fffffff04067812 */ /* 0x004fe200078ec0ff */
[----:B------:R-:W-:Y:S03]  /*5f10*/  BSSY.RECONVERGENT B0, `(.L_x_1339) ;  /* 0x000000d000007945 */ /* 0x000fe60003800200 */
        /* <DEDUP_REMOVED lines=9> */
.L_x_1340:
[----:B------:R-:W-:Y:S02]  /*5fb0*/  ISETP.GT.U32.AND P0, PT, R6, 0x7f800000, PT ;  /* 0x7f8000000600780c */ /* 0x000fe40003f04070 */
[----:B------:R-:W-:-:S04]  /*5fc0*/  MOV R0, 0x7f ;  /* 0x0000007f00007802 */ /* 0x000fc80000000f00 */
[----:B------:R-:W-:-:S07]  /*5fd0*/  SEL R0, R0, 0x7c, P0 ;  /* 0x0000007c00007807 */ /* 0x000fce0000000000 */
.L_x_1341:
[----:B------:R-:W-:Y:S05]  /*5fe0*/  BSYNC.RECONVERGENT B0 ;  /* 0x0000000000007941 */ /* 0x000fea0003800200 */
.L_x_1339:
[----:B------:R-:W-:-:S04]  /*5ff0*/  SHF.R.U32.HI R5, RZ, 0x18, R4 ;  /* 0x00000018ff057819 */ /* 0x000fc80000011604 */
[----:B------:R-:W-:-:S05]  /*6000*/  LOP3.LUT R5, R0, 0x80, R5, 0xf8, !PT ;  /* 0x0000008000057812 */ /* 0x000fca00078ef805 */
[----:B------:R0:W-:Y:S01]  /*6010*/  STG.E.U8 desc[UR36][R2.64], R5 ;  /* 0x0000000502007986 */ /* 0x0001e2000c101124 */
[----:B------:R-:W-:Y:S05]  /*6020*/  BRA `(.L_x_1312) ;  /* 0x0000000000087947 */ /* 0x000fea0003800000 */
.L_x_1333:
[----:B--2---:R-:W-:-:S05]  /*6030*/  F2FP.BF16.F32.PACK_AB R4, RZ, R4 ;  /* 0x00000004ff04723e */ /* 0x004fca00000010ff */
[----:B------:R0:W-:Y:S02]  /*6040*/  STG.E.U16 desc[UR36][R2.64], R4 ;  /* 0x0000000402007986 */ /* 0x0001e4000c101524 */
.L_x_1312:
[----:B------:R-:W-:-:S07]  /*6050*/  VIADD R17, R17, 0x80 ;  /* 0x0000008011117836 */ /* 0x000fce0000000000 */
.L_x_1277:
[----:B------:R-:W-:Y:S05]  /*6060*/  BSYNC.RECONVERGENT B7 ;  /* 0x0000000000077941 */ /* 0x000fea0003800200 */
.L_x_1276:
[----:B------:R-:W5:Y:S01]  /*6070*/  LDCU UR4, c[0x0][0x380] ;  /* 0x00007000ff0477ac */ /* 0x000f620008000800 */
[----:B------:R-:W-:Y:S01]  /*6080*/  BSSY.RECONVERGENT B7, `(.L_x_1342) ;  /* 0x00002fb000077945 */ /* 0x000fe20003800200 */
[----:B-----5:R-:W-:-:S13]  /*6090*/  ISETP.GE.AND P0, PT, R17, UR4, PT ;  /* 0x0000000411007c0c */ /* 0x020fda000bf06270 */
[----:B------:R-:W-:Y:S05]  /*60a0*/  @P0 BRA `(.L_x_1343) ;  /* 0x0000002c00e00947 */ /* 0x000fea0003800000 */
[----:B------:R-:W5:Y:S01]  /*60b0*/  LDCU UR4, c[0x0][0x388] ;  /* 0x00007100ff0477ac */ /* 0x000f620008000800 */
[----:B------:R-:W-:Y:S02]  /*60c0*/  HFMA2 R16, -RZ, RZ, 0, 0 ;  /* 0x00000000ff107431 */ /* 0x000fe400000001ff */
[----:B0--34-:R-:W-:Y:S01]  /*60d0*/  IMAD.MOV.U32 R0, RZ, RZ, RZ ;  /* 0x000000ffff007224 */ /* 0x019fe200078e00ff */
[----:B-----5:R-:W-:-:S09]  /*60e0*/  UISETP.NE.AND UP0, UPT, UR4, URZ, UPT ;  /* 0x000000ff0400728c */ /* 0x020fd2000bf05270 */
[----:B------:R-:W-:Y:S05]  /*60f0*/  BRA.U !UP0, `(.L_x_1344) ;  /* 0x0000001108a87547 */ /* 0x000fea000b800000 */
[----:B------:R-:W1:Y:S01]  /*6100*/  LDCU.64 UR4, c[0x0][0x390] ;  /* 0x00007200ff0477ac */ /* 0x000e620008000a00 */
[----:B------:R-:W-:Y:S01]  /*6110*/  IMAD.MOV.U32 R16, RZ, RZ, RZ ;  /* 0x000000ffff107224 */ /* 0x000fe200078e00ff */
[----:B------:R-:W0:Y:S01]  /*6120*/  LDCU UR6, c[0x0][0x38c] ;  /* 0x00007180ff0677ac */ /* 0x000e220008000800 */
[----:B------:R-:W3:Y:S01]  /*6130*/  LDCU.64 UR8, c[0x0][0x4b8] ;  /* 0x00009700ff0877ac */ /* 0x000ee20008000a00 */
[----:B------:R-:W-:Y:S01]  /*6140*/  UISETP.NE.AND UP0, UPT, UR40, URZ, UPT ;  /* 0x000000ff2800728c */ /* 0x000fe2000bf05270 */
[----:B-12---:R-:W-:-:S05]  /*6150*/  IMAD.HI.U32 R2, R17, UR4, R16 ;  /* 0x0000000411027c27 */ /* 0x006fca000f8e0010 */
[----:B------:R-:W-:-:S05]  /*6160*/  SHF.R.U32.HI R3, RZ, UR5, R2 ;  /* 0x00000005ff037c19 */ /* 0x000fca0008011602 */
[----:B------:R-:W-:-:S04]  /*6170*/  IMAD.MOV R0, RZ, RZ, -R3 ;  /* 0x000000ffff007224 */ /* 0x000fc800078e0a03 */
[----:B0-----:R-:W-:-:S04]  /*6180*/  IMAD R0, R0, UR6, R17 ;  /* 0x0000000600007c24 */ /* 0x001fc8000f8e0211 */
[C---:B---3--:R-:W-:Y:S02]  /*6190*/  IMAD R16, R0.reuse, UR8, RZ ;  /* 0x0000000800107c24 */ /* 0x048fe4000f8e02ff */
        /* <DEDUP_REMOVED lines=288> */
.L_x_1344:
[----:B------:R-:W1:Y:S01]  /*73a0*/  LDCU.64 UR6, c[0x0][0x588] ;  /* 0x0000b100ff0677ac */ /* 0x000e620008000a00 */
[----:B------:R-:W-:Y:S01]  /*73b0*/  BSSY.RECONVERGENT B6, `(.L_x_1345) ;  /* 0x00000e5000067945 */ /* 0x000fe20003800200 */
[----:B------:R-:W-:-:S04]  /*73c0*/  UPRMT UR4, UR41, 0x9910, URZ ;  /* 0x0000991029047896 */ /* 0x000fc800080000ff */
[----:B------:R-:W-:Y:S01]  /*73d0*/  UISETP.GT.AND UP0, UPT, UR4, 0x9, UPT ;  /* 0x000000090400788c */ /* 0x000fe2000bf04270 */
[----:B-12---:R-:W-:-:S04]  /*73e0*/  IADD3 R2, P0, PT, R0, UR6, RZ ;  /* 0x0000000600027c10 */ /* 0x006fc8000ff1e0ff */
        /* <DEDUP_REMOVED lines=11> */
[----:B--2---:R0:W1:Y:S01]  /*74a0*/  I2F.S16 R0, R2 ;  /* 0x0000000200007306 */ /* 0x0040620000101400 */
[----:B------:R-:W-:Y:S05]  /*74b0*/  BRA `(.L_x_1351) ;  /* 0x0000000c00507947 */ /* 0x000fea0003800000 */
.L_x_1349:
[----:B------:R-:W2:Y:S02]  /*74c0*/  LDG.E.U8 R0, desc[UR36][R2.64] ;  /* 0x0000002402007981 */ /* 0x000ea4000c1e1100 */
[----:B--2---:R-:W-:Y:S01]  /*74d0*/  I2FP.F32.U32 R0, R0 ;  /* 0x0000000000007245 */ /* 0x004fe20000201000 */
[----:B------:R-:W-:Y:S06]  /*74e0*/  BRA `(.L_x_1351) ;  /* 0x0000000c00447947 */ /* 0x000fec0003800000 */
.L_x_1348:
[----:B------:R-:W-:-:S09]  /*74f0*/  UISETP.NE.AND UP0, UPT, UR4, 0x2, UPT ;  /* 0x000000020400788c */ /* 0x000fd2000bf05270 */
[----:B------:R-:W-:Y:S05]  /*7500*/  BRA.U !UP0, `(.L_x_1352) ;  /* 0x0000000108287547 */ /* 0x000fea000b800000 */
[----:B------:R-:W-:-:S09]  /*7510*/  UISETP.NE.AND UP0, UPT, UR4, 0x3, UPT ;  /* 0x000000030400788c */ /* 0x000fd2000bf05270 */
[----:B------:R-:W-:Y:S05]  /*7520*/  BRA.U !UP0, `(.L_x_1353) ;  /* 0x0000000108147547 */ /* 0x000fea000b800000 */
[----:B------:R-:W-:-:S09]  /*7530*/  UISETP.NE.AND UP0, UPT, UR4, 0x4, UPT ;  /* 0x000000040400788c */ /* 0x000fd2000bf05270 */
[----:B------:R-:W-:Y:S05]  /*7540*/  BRA.U UP0, `(.L_x_1350) ;  /* 0x0000000900d07547 */ /* 0x000fea000b800000 */
[----:B------:R-:W2:Y:S02]  /*7550*/  LDG.E.64 R2, desc[UR36][R2.64] ;  /* 0x0000002402027981 */ /* 0x000ea4000c1e1b00 */
[----:B--2---:R3:W4:Y:S02]  /*7560*/  I2F.S64 R0, R2 ;  /* 0x0000000200007312 */ /* 0x0047240000301400 */
[----:B---34-:R-:W-:Y:S05]  /*7570*/  BRA `(.L_x_1351) ;  /* 0x0000000c00207947 */ /* 0x018fea0003800000 */
.L_x_1353:
[----:B------:R-:W2:Y:S02]  /*7580*/  LDG.E R0, desc[UR36][R2.64] ;  /* 0x0000002402007981 */ /* 0x000ea4000c1e1900 */
[----:B--2---:R-:W-:Y:S01]  /*7590*/  I2FP.F32.S32 R0, R0 ;  /* 0x0000000000007245 */ /* 0x004fe20000201400 */
[----:B------:R-:W-:Y:S06]  /*75a0*/  BRA `(.L_x_1351) ;  /* 0x0000000c00147947 */ /* 0x000fec0003800000 */
.L_x_1352:
[----:B------:R-:W2:Y:S02]  /*75b0*/  LDG.E.U16 R0, desc[UR36][R2.64] ;  /* 0x0000002402007981 */ /* 0x000ea4000c1e1500 */
[----:B--2---:R-:W2:Y:S01]  /*75c0*/  I2F.S16 R0, R0 ;  /* 0x0000000000007306 */ /* 0x004ea20000101400 */
[----:B------:R-:W-:Y:S05]  /*75d0*/  BRA `(.L_x_1351) ;  /* 0x0000000c00087947 */ /* 0x000fea0003800000 */
.L_x_1347:
        /* <DEDUP_REMOVED lines=8> */
.L_x_1355:
[----:B------:R-:W2:Y:S02]  /*7660*/  LDG.E.U16 R0, desc[UR36][R2.64] ;  /* 0x0000002402007981 */ /* 0x000ea4000c1e1500 */
[----:B--2---:R-:W-:Y:S01]  /*7670*/  HADD2.F32 R0, -RZ, R0.H0_H0 ;  /* 0x20000000ff007230 */ /* 0x004fe20000004100 */
[----:B------:R-:W-:Y:S06]  /*7680*/  BRA `(.L_x_1351) ;  /* 0x0000000800dc7947 */ /* 0x000fec0003800000 */
.L_x_1354:
        /* <DEDUP_REMOVED lines=8> */
.L_x_1357:
[----:B------:R-:W2:Y:S02]  /*7710*/  LDG.E.U16 R0, desc[UR36][R2.64] ;  /* 0x0000002402007981 */ /* 0x000ea4000c1e1500 */
[----:B--2---:R-:W-:Y:S01]  /*7720*/  HADD2.F32 R0, -RZ, R0.H0_H0 ;  /* 0x20000000ff007230 */ /* 0x004fe20000004100 */
[----:B------:R-:W-:Y:S06]  /*7730*/  BRA `(.L_x_1351) ;  /* 0x0000000800b07947 */ /* 0x000fec0003800000 */
.L_x_1356:
        /* <DEDUP_REMOVED lines=11> */
.L_x_1346:
        /* <DEDUP_REMOVED lines=12> */
.L_x_1360:
        /* <DEDUP_REMOVED lines=11> */
.L_x_1359:
        /* <DEDUP_REMOVED lines=23> */
[----:B------:R-:W-:Y:S01]  /*7ad0*/  LOP3.LUT R0, R5, 0x80000000, R0, 0xf8, !PT ;  /* 0x8000000005007812 */ /* 0x000fe200078ef800 */
[----:B------:R-:W-:Y:S06]  /*7ae0*/  BRA `(.L_x_1351) ;  /* 0x0000000400c47947 */ /* 0x000fec0003800000 */
.L_x_1362:
        /* <DEDUP_REMOVED lines=12> */
.L_x_1361:
[----:B------:R-:W2:Y:S02]  /*7bb0*/  LDG.E.U16 R0, desc[UR36][R2.64] ;  /* 0x0000002402007981 */ /* 0x000ea4000c1e1500 */
[----:B--2---:R-:W-:Y:S01]  /*7bc0*/  IMAD.U32 R0, R0, 0x10000, RZ ;  /* 0x0001000000007824 */ /* 0x004fe200078e00ff */
[----:B------:R-:W-:Y:S06]  /*7bd0*/  BRA `(.L_x_1351) ;  /* 0x0000000400887947 */ /* 0x000fec0003800000 */
.L_x_1358:
        /* <DEDUP_REMOVED lines=11> */
.L_x_1365:
        /* <DEDUP_REMOVED lines=20> */
.L_x_1367:
[----:B------:R-:W-:Y:S05]  /*7dd0*/  BSYNC.RECONVERGENT B0 ;  /* 0x0000000000007941 */ /* 0x000fea0003800200 */
.L_x_1366:
[----:B------:R-:W-:Y:S02]  /*7de0*/  SHF.L.U32 R0, R0, 0x14, RZ ;  /* 0x0000001400007819 */ /* 0x000fe400000006ff */
[----:B------:R-:W-:-:S04]  /*7df0*/  LEA R2, R2, 0x3b800000, 0x17 ;  /* 0x3b80000002027811 */ /* 0x000fc800078eb8ff */
[----:B------:R-:W-:Y:S01]  /*7e00*/  LOP3.LUT R0, R2, R0, R7, 0xfe, !PT ;  /* 0x0000000002007212 */ /* 0x000fe200078efe07 */
[----:B------:R-:W-:Y:S06]  /*7e10*/  BRA `(.L_x_1351) ;  /* 0x0000000000f87947 */ /* 0x000fec0003800000 */
.L_x_1364:
        /* <DEDUP_REMOVED lines=20> */
.L_x_1369:
[----:B------:R-:W-:Y:S05]  /*7f60*/  BSYNC.RECONVERGENT B0 ;  /* 0x0000000000007941 */ /* 0x000fea0003800200 */
.L_x_1368:
[----:B------:R-:W-:Y:S01]  /*7f70*/  IMAD.SHL.U32 R0, R0, 0x200000, RZ ;  /* 0x0020000000007824 */ /* 0x000fe200078e00ff */
[----:B------:R-:W-:-:S04]  /*7f80*/  LEA R2, R2, 0x37800000, 0x17 ;  /* 0x3780000002027811 */ /* 0x000fc800078eb8ff */
[----:B------:R-:W-:Y:S01]  /*7f90*/  LOP3.LUT R0, R2, R0, R7, 0xfe, !PT ;  /* 0x0000000002007212 */ /* 0x000fe200078efe07 */
[----:B------:R-:W-:Y:S06]  /*7fa0*/  BRA `(.L_x_1351) ;  /* 0x0000000000947947 */ /* 0x000fec0003800000 */
.L_x_1363:
[----:B------:R-:W-:-:S09]  /*7fb0*/  UISETP.NE.AND UP0, UPT, UR4, 0x1c, UPT ;  /* 0x0000001c0400788c */ /* 0x000fd2000bf05270 */
[----:B------:R-:W-:Y:S05]  /*7fc0*/  BRA.U !UP0, `(.L_x_1370) ;  /* 0x0000000108847547 */ /* 0x000fea000b800000 */
[----:B------:R-:W-:-:S09]  /*7fd0*/  UISETP.NE.AND UP0, UPT, UR4, 0x1d, UPT ;  /* 0x0000001d0400788c */ /* 0x000fd2000bf05270 */
[----:B------:R-:W-:Y:S05]  /*7fe0*/  BRA.U !UP0, `(.L_x_1371) ;  /* 0x0000000108707547 */ /* 0x000fea000b800000 */
[----:B------:R-:W-:-:S09]  /*7ff0*/  UISETP.NE.AND UP0, UPT, UR4, 0x2c, UPT ;  /* 0x0000002c0400788c */ /* 0x000fd2000bf05270 */
[----:B------:R-:W-:Y:S05]  /*8000*/  BRA.U UP0, `(.L_x_1350) ;  /* 0x0000000100207547 */ /* 0x000fea000b800000 */
[----:B------:R-:W2:Y:S01]  /*8010*/  LDG.E.U8 R2, desc[UR36][R2.64] ;  /* 0x0000002402027981 */ /* 0x000ea2000c1e1100 */
[----:B------:R-:W-:Y:S01]  /*8020*/  HFMA2 R0, -RZ, RZ, 3.814697265625e-06, 0 ;  /* 0x00400000ff007431 */ /* 0x000fe200000001ff */
[----:B--2---:R-:W-:-:S13]  /*8030*/  ISETP.NE.AND P0, PT, R2, RZ, PT ;  /* 0x000000ff0200720c */ /* 0x004fda0003f05270 */
[----:B------:R-:W-:Y:S05]  /*8040*/  @!P0 BRA `(.L_x_1351) ;  /* 0x00000000006c8947 */ /* 0x000fea0003800000 */
[----:B------:R-:W-:-:S13]  /*8050*/  ISETP.NE.AND P0, PT, R2, 0xff, PT ;  /* 0x000000ff0200780c */ /* 0x000fda0003f05270 */
[----:B------:R-:W-:Y:S02]  /*8060*/  @!P0 IMAD.MOV.U32 R0, RZ, RZ, 0x7f800001 ;  /* 0x7f800001ff008424 */ /* 0x000fe400078e00ff */
[----:B------:R-:W-:Y:S01]  /*8070*/  @P0 IMAD.SHL.U32 R0, R2, 0x800000, RZ ;  /* 0x0080000002000824 */ /* 0x000fe200078e00ff */
[----:B------:R-:W-:Y:S06]  /*8080*/  BRA `(.L_x_1351) ;  /* 0x00000000005c7947 */ /* 0x000fec0003800000 */
.L_x_1350:
        /* <DEDUP_REMOVED lines=16> */
.L_x_1372:
[----:B------:R-:W-:Y:S01]  /*8190*/  MOV R0, RZ ;  /* 0x000000ff00007202 */ /* 0x000fe20000000f00 */
[----:B------:R-:W-:Y:S06]  /*81a0*/  BRA `(.L_x_1351) ;  /* 0x0000000000147947 */ /* 0x000fec0003800000 */
.L_x_1371:
[----:B------:R-:W2:Y:S02]  /*81b0*/  LDG.E.64 R2, desc[UR36][R2.64] ;  /* 0x0000002402027981 */ /* 0x000ea4000c1e1b00 */
[----:B--2---:R0:W1:Y:S02]  /*81c0*/  I2F.U64 R0, R2 ;  /* 0x0000000200007312 */ /* 0x0040640000301000 */
[----:B01----:R-:W-:Y:S05]  /*81d0*/  BRA `(.L_x_1351) ;  /* 0x0000000000087947 */ /* 0x003fea0003800000 */
.L_x_1370:
[----:B------:R-:W2:Y:S02]  /*81e0*/  LDG.E R0, desc[UR36][R2.64] ;  /* 0x0000002402007981 */ /* 0x000ea4000c1e1900 */
[----:B--2---:R-:W-:-:S07]  /*81f0*/  I2FP.F32.U32 R0, R0 ;  /* 0x0000000000007245 */ /* 0x004fce0000201000 */
.L_x_1351:
[----:B------:R-:W-:Y:S05]  /*8200*/  BSYNC.RECONVERGENT B6 ;  /* 0x0000000000067941 */ /* 0x000fea0003800200 */
.L_x_1345:
[----:B------:R-:W0:Y:S01]  /*8210*/  LDCU.64 UR6, c[0x0][0x580] ;  /* 0x0000b000ff0677ac */ /* 0x000e220008000a00 */
[----:B-12--5:R-:W-:Y:S01]  /*8220*/  FMUL.RZ R4, R0, 0.15915493667125701904 ;  /* 0x3e22f98300047820 */ /* 0x026fe2000040c000 */
[----:B------:R-:W-:-:S05]  /*8230*/  UPRMT UR4, UR42, 0x9910, URZ ;  /* 0x000099102a047896 */ /* 0x000fca00080000ff */
[----:B------:R-:W1:Y:S01]  /*8240*/  MUFU.COS R4, R4 ;  /* 0x0000000400047308 */ /* 0x000e620000000000 */
[----:B------:R-:W-:Y:S01]  /*8250*/  UISETP.GT.AND UP0, UPT, UR4, 0x9, UPT ;  /* 0x000000090400788c */ /* 0x000fe2000bf04270 */
[----:B0--34-:R-:W-:-:S05]  /*8260*/  IADD3 R2, P0, PT, R16, UR6, RZ ;  /* 0x0000000610027c10 */ /* 0x019fca000ff1e0ff */
        /* <DEDUP_REMOVED lines=10> */
[----:B-1----:R-:W0:Y:S02]  /*8310*/  F2I.FTZ.TRUNC.NTZ R5, R4 ;  /* 0x0000000400057305 */ /* 0x002e24000021f100 */
[----:B0-----:R0:W-:Y:S01]  /*8320*/  STG.E.U8 desc[UR36][R2.64], R5 ;  /* 0x0000000502007986 */ /* 0x0011e2000c101124 */
[----:B------:R-:W-:Y:S05]  /*8330*/  BRA `(.L_x_1378) ;  /* 0x0000000c00387947 */ /* 0x000fea0003800000 */
.L_x_1376:
[----:B-1----:R-:W0:Y:S02]  /*8340*/  F2I.S64.TRUNC R4, R4 ;  /* 0x0000000400047311 */ /* 0x002e24000020d900 */
[----:B0-----:R-:W-:-:S05]  /*8350*/  IMAD.MOV.U32 R7, RZ, RZ, R4 ;  /* 0x000000ffff077224 */ /* 0x001fca00078e0004 */
[----:B------:R0:W-:Y:S01]  /*8360*/  STG.E.U8 desc[UR36][R2.64], R7 ;  /* 0x0000000702007986 */ /* 0x0001e2000c101124 */
[----:B------:R-:W-:Y:S05]  /*8370*/  BRA `(.L_x_1378) ;  /* 0x0000000c00287947 */ /* 0x000fea0003800000 */
.L_x_1375:
[----:B------:R-:W-:-:S09]  /*8380*/  UISETP.NE.AND UP0, UPT, UR4, 0x2, UPT ;  /* 0x000000020400788c */ /* 0x000fd2000bf05270 */
[----:B------:R-:W-:Y:S05]  /*8390*/  BRA.U !UP0, `(.L_x_1379) ;  /* 0x0000000108287547 */ /* 0x000fea000b800000 */
[----:B------:R-:W-:-:S09]  /*83a0*/  UISETP.NE.AND UP0, UPT, UR4, 0x3, UPT ;  /* 0x000000030400788c */ /* 0x000fd2000bf05270 */
[----:B------:R-:W-:Y:S05]  /*83b0*/  BRA.U !UP0, `(.L_x_1380) ;  /* 0x0000000108147547 */ /* 0x000fea000b800000 */
[----:B------:R-:W-:-:S09]  /*83c0*/  UISETP.NE.AND UP0, UPT, UR4, 0x4, UPT ;  /* 0x000000040400788c */ /* 0x000fd2000bf05270 */
[----:B------:R-:W-:Y:S05]  /*83d0*/  BRA.U UP0, `(.L_x_1377) ;  /* 0x0000000900387547 */ /* 0x000fea000b800000 */
[----:B-1----:R-:W0:Y:S02]  /*83e0*/  F2I.S64.TRUNC R4, R4 ;  /* 0x0000000400047311 */ /* 0x002e24000020d900 */
[----:B0-----:R0:W-:Y:S01]  /*83f0*/  STG.E.64 desc[UR36][R2.64], R4 ;  /* 0x0000000402007986 */ /* 0x0011e2000c101b24 */
[----:B------:R-:W-:Y:S05]  /*8400*/  BRA `(.L_x_1378) ;  /* 0x0000000c00047947 */ /* 0x000fea0003800000 */
.L_x_1380:
[----:B-1----:R-:W0:Y:S02]  /*8410*/  F2I.FTZ.TRUNC.NTZ R5, R4 ;  /* 0x0000000400057305 */ /* 0x002e24000021f100 */
[----:B0-----:R0:W-:Y:S01]  /*8420*/  STG.E desc[UR36][R2.64], R5 ;  /* 0x0000000502007986 */ /* 0x0011e2000c101924 */
[----:B------:R-:W-:Y:S05]  /*8430*/  BRA `(.L_x_1378) ;  /* 0x0000000800f87947 */ /* 0x000fea0003800000 */
.L_x_1379:
[----:B-1----:R-:W0:Y:S02]  /*8440*/  F2I.FTZ.TRUNC.NTZ R5, R4 ;  /* 0x0000000400057305 */ /* 0x002e24000021f100 */
[----:B0-----:R0:W-:Y:S01]  /*8450*/  STG.E.U16 desc[UR36][R2.64], R5 ;  /* 0x0000000502007986 */ /* 0x0011e2000c101524 */
[----:B------:R-:W-:Y:S05]  /*8460*/  BRA `(.L_x_1378) ;  /* 0x0000000800ec7947 */ /* 0x000fea0003800000 */
.L_x_1374:
[----:B------:R-:W-:-:S09]  /*8470*/  UISETP.GT.AND UP0, UPT, UR4, 0x6, UPT ;  /* 0x000000060400788c */ /* 0x000fd2000bf04270 */
[----:B------:R-:W-:Y:S05]  /*8480*/  BRA.U UP0, `(.L_x_1381) ;  /* 0x0000000100247547 */ /* 0x000fea000b800000 */
[----:B------:R-:W-:-:S09]  /*8490*/  UISETP.NE.AND UP0, UPT, UR4, 0x5, UPT ;  /* 0x000000050400788c */ /* 0x000fd2000bf05270 */
[----:B------:R-:W-:Y:S05]  /*84a0*/  BRA.U !UP0, `(.L_x_1382) ;  /* 0x0000000108107547 */ /* 0x000fea000b800000 */
[----:B------:R-:W-:-:S09]  /*84b0*/  UISETP.NE.AND UP0, UPT, UR4, 0x6, UPT ;  /* 0x000000060400788c */ /* 0x000fd2000bf05270 */
[----:B------:R-:W-:Y:S05]  /*84c0*/  BRA.U UP0, `(.L_x_1377) ;  /* 0x0000000500fc7547 */ /* 0x000fea000b800000 */
[----:B-1----:R0:W-:Y:S01]  /*84d0*/  STG.E desc[UR36][R2.64], R4 ;  /* 0x0000000402007986 */ /* 0x0021e2000c101924 */
[----:B------:R-:W-:Y:S05]  /*84e0*/  BRA `(.L_x_1378) ;  /* 0x0000000800cc7947 */ /* 0x000fea0003800000 */
.L_x_1382:
[----:B-1----:R-:W-:-:S05]  /*84f0*/  F2FP.F16.F32.PACK_AB R4, RZ, R4 ;  /* 0x00000004ff04723e */ /* 0x002fca00000000ff */
[----:B------:R0:W-:Y:S01]  /*8500*/  STG.E.U16 desc[UR36][R2.64], R4 ;  /* 0x0000000402007986 */ /* 0x0001e2000c101524 */
[----:B------:R-:W-:Y:S05]  /*8510*/  BRA `(.L_x_1378) ;  /* 0x0000000800c07947 */ /* 0x000fea0003800000 */
.L_x_1381:
[----:B------:R-:W-:-:S09]  /*8520*/  UISETP.NE.AND UP0, UPT, UR4, 0x7, UPT ;  /* 0x000000070400788c */ /* 0x000fd2000bf05270 */
[----:B------:R-:W-:Y:S05]  /*8530*/  BRA.U !UP0, `(.L_x_1383) ;  /* 0x00000001082c7547 */ /* 0x000fea000b800000 */
[----:B------:R-:W-:-:S09]  /*8540*/  UISETP.NE.AND UP0, UPT, UR4, 0x8, UPT ;  /* 0x000000080400788c */ /* 0x000fd2000bf05270 */
[----:B------:R-:W-:Y:S05]  /*8550*/  BRA.U !UP0, `(.L_x_1384) ;  /* 0x0000000108147547 */ /* 0x000fea000b800000 */
[----:B------:R-:W-:-:S09]  /*8560*/  UISETP.NE.AND UP0, UPT, UR4, 0x9, UPT ;  /* 0x000000090400788c */ /* 0x000fd2000bf05270 */
[----:B------:R-:W-:Y:S05]  /*8570*/  BRA.U UP0, `(.L_x_1377) ;  /* 0x0000000500d07547 */ /* 0x000fea000b800000 */
[----:B------:R-:W-:-:S05]  /*8580*/  HFMA2 R5, -RZ, RZ, 0, 0 ;  /* 0x00000000ff057431 */ /* 0x000fca00000001ff */
[----:B-1----:R0:W-:Y:S01]  /*8590*/  STG.E.64 desc[UR36][R2.64], R4 ;  /* 0x0000000402007986 */ /* 0x0021e2000c101b24 */
[----:B------:R-:W-:Y:S05]  /*85a0*/  BRA `(.L_x_1378) ;  /* 0x00000008009c7947 */ /* 0x000fea0003800000 */
.L_x_1384:
[----:B-1----:R-:W-:-:S04]  /*85b0*/  F2FP.F16.F32.PACK_AB R5, RZ, R4 ;  /* 0x00000004ff05723e */ /* 0x002fc800000000ff */
[----:B------:R-:W-:-:S05]  /*85c0*/  PRMT R5, R5, 0x5410, RZ ;  /* 0x0000541005057816 */ /* 0x000fca00000000ff */
[----:B------:R0:W-:Y:S01]  /*85d0*/  STG.E desc[UR36][R2.64], R5 ;  /* 0x0000000502007986 */ /* 0x0001e2000c101924 */
[----:B------:R-:W-:Y:S05]  /*85e0*/  BRA `(.L_x_1378) ;  /* 0x00000008008c7947 */ /* 0x000fea0003800000 */
.L_x_1383:
[----:B-1----:R-:W-:-:S06]  /*85f0*/  FMUL.FTZ R4, R4, 1 ;  /* 0x3f80000004047820 */ /* 0x002fcc0000410000 */
[----:B------:R-:W0:Y:S02]  /*8600*/  F2F.F64.F32 R4, R4 ;  /* 0x0000000400047310 */ /* 0x000e240000201800 */
[----:B0-----:R0:W-:Y:S01]  /*8610*/  STG.E.64 desc[UR36][R2.64], R4 ;  /* 0x0000000402007986 */ /* 0x0011e2000c101b24 */
[----:B------:R-:W-:Y:S05]  /*8620*/  BRA `(.L_x_1378) ;  /* 0x00000008007c7947 */ /* 0x000fea0003800000 */
.L_x_1373:
        /* <DEDUP_REMOVED lines=10> */
[----:B-1----:R-:W0:Y:S02]  /*86d0*/  F2I.FTZ.U32.TRUNC.NTZ R5, R4 ;  /* 0x0000000400057305 */ /* 0x002e24000021f000 */
[----:B0-----:R0:W-:Y:S01]  /*86e0*/  STG.E.U16 desc[UR36][R2.64], R5 ;  /* 0x0000000502007986 */ /* 0x0011e2000c101524 */
[----:B------:R-:W-:Y:S05]  /*86f0*/  BRA `(.L_x_1378) ;  /* 0x0000000800487947 */ /* 0x000fea0003800000 */
.L_x_1388:
[----:B-1----:R-:W-:Y:S01]  /*8700*/  LOP3.LUT R6, R4, 0x7fffffff, RZ, 0xc0, !PT ;  /* 0x7fffffff04067812 */ /* 0x002fe200078ec0ff */
        /* <DEDUP_REMOVED lines=15> */
.L_x_1391:
[----:B------:R-:W-:-:S04]  /*8800*/  SHF.R.U32.HI R4, RZ, 0x18, R4 ;  /* 0x00000018ff047819 */ /* 0x000fc80000011604 */
[----:B------:R-:W-:-:S04]  /*8810*/  LOP3.LUT R4, R5, 0x80, R4, 0xf8, !PT ;  /* 0x0000008005047812 */ /* 0x000fc800078ef804 */
[----:B------:R-:W-:-:S07]  /*8820*/  PRMT R0, R4, 0x7610, R0 ;  /* 0x0000761004007816 */ /* 0x000fce0000000000 */
.L_x_1390:
[----:B------:R-:W-:Y:S05]  /*8830*/  BSYNC.RECONVERGENT B0 ;  /* 0x0000000000007941 */ /* 0x000fea0003800200 */
.L_x_1389:
[----:B------:R0:W-:Y:S01]  /*8840*/  STG.E.U8 desc[UR36][R2.64], R0 ;  /* 0x0000000002007986 */ /* 0x0001e2000c101124 */
[----:B------:R-:W-:Y:S05]  /*8850*/  BRA `(.L_x_1378) ;  /* 0x0000000400f07947 */ /* 0x000fea0003800000 */
.L_x_1387:
        /* <DEDUP_REMOVED lines=16> */
.L_x_1394:
[----:B------:R-:W-:-:S04]  /*8960*/  SHF.R.U32.HI R4, RZ, 0x18, R4 ;  /* 0x00000018ff047819 */ /* 0x000fc80000011604 */
[----:B------:R-:W-:-:S04]  /*8970*/  LOP3.LUT R5, R5, 0x80, R4, 0xf8, !PT ;  /* 0x0000008005057812 */ /* 0x000fc800078ef804 */
[----:B------:R-:W-:-:S07]  /*8980*/  PRMT R0, R5, 0x7610, R0 ;  /* 0x0000761005007816 */ /* 0x000fce0000000000 */
.L_x_1393:
[----:B------:R-:W-:Y:S05]  /*8990*/  BSYNC.RECONVERGENT B0 ;  /* 0x0000000000007941 */ /* 0x000fea0003800200 */
.L_x_1392:
[----:B------:R0:W-:Y:S01]  /*89a0*/  STG.E.U8 desc[UR36][R2.64], R0 ;  /* 0x0000000002007986 */ /* 0x0001e2000c101124 */
[----:B------:R-:W-:Y:S05]  /*89b0*/  BRA `(.L_x_1378) ;  /* 0x0000000400987947 */ /* 0x000fea0003800000 */
.L_x_1386:
[----:B------:R-:W-:-:S09]  /*89c0*/  UISETP.NE.AND UP0, UPT, UR4, 0x1c, UPT ;  /* 0x0000001c0400788c */ /* 0x000fd2000bf05270 */
[----:B------:R-:W-:Y:S05]  /*89d0*/  BRA.U !UP0, `(.L_x_1395) ;  /* 0x0000000108587547 */ /* 0x000fea000b800000 */
[----:B------:R-:W-:-:S09]  /*89e0*/  UISETP.NE.AND UP0, UPT, UR4, 0x1d, UPT ;  /* 0x0000001d0400788c */ /* 0x000fd2000bf05270 */
[----:B------:R-:W-:Y:S05]  /*89f0*/  BRA.U !UP0, `(.L_x_1396) ;  /* 0x0000000108447547 */ /* 0x000fea000b800000 */
[----:B------:R-:W-:-:S09]  /*8a00*/  UISETP.NE.AND UP0, UPT, UR4, 0x2c, UPT ;  /* 0x0000002c0400788c */ /* 0x000fd2000bf05270 */
[----:B------:R-:W-:Y:S05]  /*8a10*/  BRA.U UP0, `(.L_x_1377) ;  /* 0x0000000100a87547 */ /* 0x000fea000b800000 */
[----:B-1----:R-:W-:-:S04]  /*8a20*/  SHF.R.U32.HI R6, RZ, 0x17, R4 ;  /* 0x00000017ff067819 */ /* 0x002fc80000011604 */
        /* <DEDUP_REMOVED lines=14> */
.L_x_1396:
[----:B-1----:R-:W0:Y:S02]  /*8b10*/  F2I.U64.TRUNC R4, R4 ;  /* 0x0000000400047311 */ /* 0x002e24000020d800 */
[----:B0-----:R0:W-:Y:S01]  /*8b20*/  STG.E.64 desc[UR36][R2.64], R4 ;  /* 0x0000000402007986 */ /* 0x0011e2000c101b24 */
[----:B------:R-:W-:Y:S05]  /*8b30*/  BRA `(.L_x_1378) ;  /* 0x0000000400387947 */ /* 0x000fea0003800000 */
.L_x_1395:
[----:B-1----:R-:W0:Y:S02]  /*8b40*/  F2I.FTZ.U32.TRUNC.NTZ R5, R4 ;  /* 0x0000000400057305 */ /* 0x002e24000021f000 */
[----:B0-----:R0:W-:Y:S01]  /*8b50*/  STG.E desc[UR36][R2.64], R5 ;  /* 0x0000000502007986 */ /* 0x0011e2000c101924 */
[----:B------:R-:W-:Y:S05]  /*8b60*/  BRA `(.L_x_1378) ;  /* 0x00000004002c7947 */ /* 0x000fea0003800000 */
.L_x_1385:
[----:B------:R-:W-:-:S09]  /*8b70*/  UISETP.GT.AND UP0, UPT, UR4, 0xe, UPT ;  /* 0x0000000e0400788c */ /* 0x000fd2000bf04270 */
[----:B------:R-:W-:Y:S05]  /*8b80*/  BRA.U UP0, `(.L_x_1397) ;  /* 0x0000000100347547 */ /* 0x000fea000b800000 */
[----:B------:R-:W-:-:S09]  /*8b90*/  UISETP.NE.AND UP0, UPT, UR4, 0xa, UPT ;  /* 0x0000000a0400788c */ /* 0x000fd2000bf05270 */
[----:B------:R-:W-:Y:S05]  /*8ba0*/  BRA.U !UP0, `(.L_x_1398) ;  /* 0x0000000108187547 */ /* 0x000fea000b800000 */
[----:B------:R-:W-:-:S09]  /*8bb0*/  UISETP.NE.AND UP0, UPT, UR4, 0xb, UPT ;  /* 0x0000000b0400788c */ /* 0x000fd2000bf05270 */
[----:B------:R-:W-:Y:S05]  /*8bc0*/  BRA.U UP0, `(.L_x_1377) ;  /* 0x00000001003c7547 */ /* 0x000fea000b800000 */
[----:B-1----:R-:W-:-:S04]  /*8bd0*/  FSETP.NEU.FTZ.AND P0, PT, R4, RZ, PT ;  /* 0x000000ff0400720b */ /* 0x002fc80003f1d000 */
[----:B------:R-:W-:-:S05]  /*8be0*/  SEL R5, RZ, 0x1, !P0 ;  /* 0x00000001ff057807 */ /* 0x000fca0004000000 */
[----:B------:R3:W-:Y:S01]  /*8bf0*/  STG.E.U8 desc[UR36][R2.64], R5 ;  /* 0x0000000502007986 */ /* 0x0007e2000c101124 */
[----:B------:R-:W-:Y:S05]  /*8c00*/  BRA `(.L_x_1378) ;  /* 0x0000000400047947 */ /* 0x000fea0003800000 */
.L_x_1398:
[----:B-1----:R-:W-:Y:S01]  /*8c10*/  FMUL.FTZ R4, R4, 1 ;  /* 0x3f80000004047820 */ /* 0x002fe20000410000 */
[----:B------:R-:W-:-:S05]  /*8c20*/  CS2R R6, SRZ ;  /* 0x0000000000067805 */ /* 0x000fca000001ff00 */
[----:B------:R-:W0:Y:S02]  /*8c30*/  F2F.F64.F32 R4, R4 ;  /* 0x0000000400047310 */ /* 0x000e240000201800 */
[----:B0-----:R4:W-:Y:S01]  /*8c40*/  STG.E.128 desc[UR36][R2.64], R4 ;  /* 0x0000000402007986 */ /* 0x0019e2000c101d24 */
[----:B------:R-:W-:Y:S05]  /*8c50*/  BRA `(.L_x_1378) ;  /* 0x0000000000f07947 */ /* 0x000fea0003800000 */
.L_x_1397:
[----:B------:R-:W-:-:S09]  /*8c60*/  UISETP.NE.AND UP0, UPT, UR4, 0xf, UPT ;  /* 0x0000000f0400788c */ /* 0x000fd2000bf05270 */
[----:B------:R-:W-:Y:S05]  /*8c70*/  BRA.U !UP0, `(.L_x_1399) ;  /* 0x0000000108e07547 */ /* 0x000fea000b800000 */
[----:B------:R-:W-:-:S09]  /*8c80*/  UISETP.NE.AND UP0, UPT, UR4, 0x17, UPT ;  /* 0x000000170400788c */ /* 0x000fd2000bf05270 */
[----:B------:R-:W-:Y:S05]  /*8c90*/  BRA.U !UP0, `(.L_x_1400) ;  /* 0x00000001088c7547 */ /* 0x000fea000b800000 */
[----:B------:R-:W-:-:S09]  /*8ca0*/  UISETP.NE.AND UP0, UPT, UR4, 0x18, UPT ;  /* 0x000000180400788c */ /* 0x000fd2000bf05270 */
[----:B------:R-:W-:Y:S05]  /*8cb0*/  BRA.U !UP0, `(.L_x_1401) ;  /* 0x0000000108447547 */ /* 0x000fea000b800000 */
.L_x_1377:
[----:B------:R-:W-:Y:S01]  /*8cc0*/  MOV R0, 0x0 ;  /* 0x0000000000007802 */ /* 0x000fe20000000f00 */
[----:B------:R-:W1:Y:S01]  /*8cd0*/  LDCU.64 UR4, c[0x4][0x128] ;  /* 0x01002500ff0477ac */ /* 0x000e620008000a00 */
[----:B------:R-:W-:Y:S02]  /*8ce0*/  HFMA2 R13, -RZ, RZ, 0, 0 ;  /* 0x00000000ff0d7431 */ /* 0x000fe400000001ff */
[----:B------:R-:W-:Y:S01]  /*8cf0*/  IMAD.MOV.U32 R8, RZ, RZ, 0x65 ;  /* 0x00000065ff087424 */ /* 0x000fe200078e00ff */
[----:B------:R0:W2:Y:S01]  /*8d00*/  LDC.64 R2, c[0x4][R0] ;  /* 0x0100000000027b82 */ /* 0x0000a20000000a00 */
[----:B------:R-:W3:Y:S01]  /*8d10*/  LDCU.64 UR6, c[0x4][0x130] ;  /* 0x01002600ff0677ac */ /* 0x000ee20008000a00 */
[----:B------:R-:W-:Y:S01]  /*8d20*/  IMAD.MOV.U32 R12, RZ, RZ, 0x1 ;  /* 0x00000001ff0c7424 */ /* 0x000fe200078e00ff */
[----:B------:R-:W4:Y:S01]  /*8d30*/  LDCU.64 UR8, c[0x4][0x20] ;  /* 0x01000400ff0877ac */ /* 0x000f220008000a00 */
[----:B-1----:R-:W-:Y:S02]  /*8d40*/  IMAD.U32 R4, RZ, RZ, UR4 ;  /* 0x00000004ff047e24 */ /* 0x002fe4000f8e00ff */
[----:B------:R-:W-:Y:S01]  /*8d50*/  IMAD.U32 R5, RZ, RZ, UR5 ;  /* 0x00000005ff057e24 */ /* 0x000fe2000f8e00ff */
[----:B---3--:R-:W-:Y:S01]  /*8d60*/  MOV R6, UR6 ;  /* 0x0000000600067c02 */ /* 0x008fe20008000f00 */
[----:B------:R-:W-:-:S02]  /*8d70*/  IMAD.U32 R7, RZ, RZ, UR7 ;  /* 0x00000007ff077e24 */ /* 0x000fc4000f8e00ff */
[----:B----4-:R-:W-:Y:S01]  /*8d80*/  IMAD.U32 R10, RZ, RZ, UR8 ;  /* 0x00000008ff0a7e24 */ /* 0x010fe2000f8e00ff */
[----:B0-----:R-:W-:-:S07]  /*8d90*/  MOV R11, UR9 ;  /* 0x00000009000b7c02 */ /* 0x001fce0008000f00 */
[----:B------:R-:W-:-:S07]  /*8da0*/  LEPC R20, `(.L_x_1402) ;  /* 0x000000001014794e */ /* 0x000fce0000000000 */
[----:B--2---:R-:W-:Y:S05]  /*8db0*/  CALL.ABS.NOINC R2 ;  /* 0x0000000002007343 */ /* 0x004fea0003c00000 */
.L_x_1402:
[----:B------:R-:W-:Y:S05]  /*8dc0*/  BRA `(.L_x_1378) ;  /* 0x0000000000947947 */ /* 0x000fea0003800000 */
.L_x_1401:
[----:B-1----:R-:W-:Y:S01]  /*8dd0*/  LOP3.LUT R6, R4, 0x7fffffff, RZ, 0xc0, !PT ;  /* 0x7fffffff04067812 */ /* 0x002fe200078ec0ff */
        /* <DEDUP_REMOVED lines=11> */
.L_x_1404:
[----:B------:R-:W-:Y:S05]  /*8e90*/  BSYNC.RECONVERGENT B0 ;  /* 0x0000000000007941 */ /* 0x000fea0003800200 */
.L_x_1403:
[----:B------:R-:W-:-:S05]  /*8ea0*/  LOP3.LUT R5, R0, 0x80, R7, 0xf8, !PT ;  /* 0x0000008000057812 */ /* 0x000fca00078ef807 */
[----:B------:R2:W-:Y:S01]  /*8eb0*/  STG.E.U8 desc[UR36][R2.64], R5 ;  /* 0x0000000502007986 */ /* 0x0005e2000c101124 */
[----:B------:R-:W-:Y:S05]  /*8ec0*/  BRA `(.L_x_1378) ;  /* 0x0000000000547947 */ /* 0x000fea0003800000 */
.L_x_1400:
[----:B-1----:R-:W-:Y:S01]  /*8ed0*/  LOP3.LUT R6, R4, 0x7fffffff, RZ, 0xc0, !PT ;  /* 0x7fffffff04067812 */ /* 0x002fe200078ec0ff */
        /* <DEDUP_REMOVED lines=10> */
.L_x_1406:
[----:B------:R-:W-:Y:S01]  /*8f80*/  IMAD.MOV.U32 R0, RZ, RZ, 0x7f ;  /* 0x0000007fff007424 */ /* 0x000fe200078e00ff */
[----:B------:R-:W-:-:S04]  /*8f90*/  ISETP.GT.U32.AND P0, PT, R6, 0x7f800000, PT ;  /* 0x7f8000000600780c */ /* 0x000fc80003f04070 */
[----:B------:R-:W-:-:S09]  /*8fa0*/  SEL R0, R0, 0x7c, P0 ;  /* 0x0000007c00007807 */ /* 0x000fd20000000000 */
.L_x_1407:
[----:B------:R-:W-:Y:S05]  /*8fb0*/  BSYNC.RECONVERGENT B0 ;  /* 0x0000000000007941 */ /* 0x000fea0003800200 */
.L_x_1405:
[----:B------:R-:W-:-:S04]  /*8fc0*/  SHF.R.U32.HI R5, RZ, 0x18, R4 ;  /* 0x00000018ff057819 */ /* 0x000fc80000011604 */
[----:B------:R-:W-:-:S05]  /*8fd0*/  LOP3.LUT R5, R0, 0x80, R5, 0xf8, !PT ;  /* 0x0000008000057812 */ /* 0x000fca00078ef805 */
[----:B------:R1:W-:Y:S01]  /*8fe0*/  STG.E.U8 desc[UR36][R2.64], R5 ;  /* 0x0000000502007986 */ /* 0x0003e2000c101124 */
[----:B------:R-:W-:Y:S05]  /*8ff0*/  BRA `(.L_x_1378) ;  /* 0x0000000000087947 */ /* 0x000fea0003800000 */
.L_x_1399:
[----:B-1----:R-:W-:-:S05]  /*9000*/  F2FP.BF16.F32.PACK_AB R4, RZ, R4 ;  /* 0x00000004ff04723e */ /* 0x002fca00000010ff */
[----:B------:R0:W-:Y:S02]  /*9010*/  STG.E.U16 desc[UR36][R2.64], R4 ;  /* 0x0000000402007986 */ /* 0x0001e4000c101524 */
.L_x_1378:
[----:B------:R-:W-:-:S07]  /*9020*/  IADD3 R17, PT, PT, R17, 0x80, RZ ;  /* 0x0000008011117810 */ /* 0x000fce0007ffe0ff */
.L_x_1343:
[----:B------:R-:W-:Y:S05]  /*9030*/  BSYNC.RECONVERGENT B7 ;  /* 0x0000000000077941 */ /* 0x000fea0003800200 */
.L_x_1342:
[----:B------:R-:W5:Y:S02]  /*9040*/  LDCU UR4, c[0x0][0x380] ;  /* 0x00007000ff0477ac */ /* 0x000f640008000800 */
[----:B-----5:R-:W-:-:S13]  /*9050*/  ISETP.GE.AND P0, PT, R17, UR4, PT ;  /* 0x0000000411007c0c */ /* 0x020fda000bf06270 */
[----:B------:R-:W-:Y:S05]  /*9060*/  @P0 EXIT ;  /* 0x000000000000094d */ /* 0x000fea0003800000 */
[----:B------:R-:W5:Y:S01]  /*9070*/  LDCU UR4, c[0x0][0x388] ;  /* 0x00007100ff0477ac */ /* 0x000f620008000800 */
[----:B0--34-:R-:W-:Y:S02]  /*9080*/  IMAD.MOV.U32 R0, RZ, RZ, RZ ;  /* 0x000000ffff007224 */ /* 0x019fe400078e00ff */
[----:B------:R-:W-:Y:S01]  /*9090*/  IMAD.MOV.U32 R16, RZ, RZ, RZ ;  /* 0x000000ffff107224 */ /* 0x000fe200078e00ff */
[----:B-----5:R-:W-:-:S09]  /*90a0*/  UISETP.NE.AND UP0, UPT, UR4, URZ, UPT ;  /* 0x000000ff0400728c */ /* 0x020fd2000bf05270 */
[----:B------:R-:W-:Y:S05]  /*90b0*/  BRA.U !UP0, `(.L_x_1408) ;  /* 0x0000001108a87547 */ /* 0x000fea000b800000 */
[----:B------:R-:W1:Y:S01]  /*90c0*/  LDCU.64 UR4, c[0x0][0x390] ;  /* 0x00007200ff0477ac */ /* 0x000e620008000a00 */
[----:B------:R-:W-:Y:S01]  /*90d0*/  MOV R16, RZ ;  /* 0x000000ff00107202 */ /* 0x000fe20000000f00 */
[----:B------:R-:W0:Y:S01]  /*90e0*/  LDCU UR6, c[0x0][0x38c] ;  /* 0x00007180ff0677ac */ /* 0x000e220008000800 */
[----:B------:R-:W3:Y:S01]  /*90f0*/  LDCU.64 UR8, c[0x0][0x4b8] ;  /* 0x00009700ff0877ac */ /* 0x000ee20008000a00 */
[----:B------:R-:W-:Y:S02]  /*9100*/  UISETP.NE.AND UP0, UPT, UR40, URZ, UPT ;  /* 0x000000ff2800728c */ /* 0x000fe4000bf05270 */
        /* <DEDUP_REMOVED lines=293> */
.L_x_1408:
[----:B------:R-:W0:Y:S01]  /*a360*/  LDCU.128 UR8, c[0x0][0x580] ;  /* 0x0000b000ff0877ac */ /* 0x000e220008000c00 */
[----:B------:R-:W-:Y:S01]  /*a370*/  BSSY.RECONVERGENT B6, `(.L_x_1409) ;  /* 0x00000e7000067945 */ /* 0x000fe20003800200 */
[----:B------:R-:W-:-:S04]  /*a380*/  UPRMT UR4, UR41, 0x9910, URZ ;  /* 0x0000991029047896 */ /* 0x000fc800080000ff */
[----:B------:R-:W-:Y:S01]  /*a390*/  UISETP.GT.AND UP0, UPT, UR4, 0x9, UPT ;  /* 0x000000090400788c */ /* 0x000fe2000bf04270 */
[----:B0-----:R-:W-:Y:S02]  /*a3a0*/  IADD3 R16, P0, PT, R16, UR8, RZ ;  /* 0x0000000810107c10 */ /* 0x001fe4000ff1e0ff */
[----:B-12---:R-:W-:-:S03]  /*a3b0*/  IADD3 R2, P1, PT, R0, UR10, RZ ;  /* 0x0000000a00027c10 */ /* 0x006fc6000ff3e0ff */
        /* <DEDUP_REMOVED lines=12> */
[----:B--2---:R2:W3:Y:S01]  /*a480*/  I2F.S16 R0, R2 ;  /* 0x0000000200007306 */ /* 0x0044e20000101400 */
[----:B------:R-:W-:Y:S05]  /*a490*/  BRA `(.L_x_1415) ;  /* 0x0000000c00507947 */ /* 0x000fea0003800000 */
.L_x_1413:
[----:B------:R-:W2:Y:S02]  /*a4a0*/  LDG.E.U8 R0, desc[UR36][R2.64] ;  /* 0x0000002402007981 */ /* 0x000ea4000c1e1100 */
[----:B--2---:R-:W-:Y:S01]  /*a4b0*/  I2FP.F32.U32 R0, R0 ;  /* 0x0000000000007245 */ /* 0x004fe20000201000 */
[----:B------:R-:W-:Y:S06]  /*a4c0*/  BRA `(.L_x_1415) ;  /* 0x0000000c00447947 */ /* 0x000fec0003800000 */
.L_x_1412:
[----:B------:R-:W-:-:S09]  /*a4d0*/  UISETP.NE.AND UP0, UPT, UR4, 0x2, UPT ;  /* 0x000000020400788c */ /* 0x000fd2000bf05270 */
[----:B------:R-:W-:Y:S05]  /*a4e0*/  BRA.U !UP0, `(.L_x_1416) ;  /* 0x0000000108287547 */ /* 0x000fea000b800000 */
[----:B------:R-:W-:-:S09]  /*a4f0*/  UISETP.NE.AND UP0, UPT, UR4, 0x3, UPT ;  /* 0x000000030400788c */ /* 0x000fd2000bf05270 */
[----:B------:R-:W-:Y:S05]  /*a500*/  BRA.U !UP0, `(.L_x_1417) ;  /* 0x0000000108147547 */ /* 0x000fea000b800000 */
[----:B------:R-:W-:-:S09]  /*a510*/  UISETP.NE.AND UP0, UPT, UR4, 0x4, UPT ;  /* 0x000000040400788c */ /* 0x000fd2000bf05270 */
[----:B------:R-:W-:Y:S05]  /*a520*/  BRA.U UP0, `(.L_x_1414) ;  /* 0x0000000900d07547 */ /* 0x000fea000b800000 */
[----:B------:R-:W2:Y:S02]  /*a530*/  LDG.E.64 R2, desc[UR36][R2.64] ;  /* 0x0000002402027981 */ /* 0x000ea4000c1e1b00 */
[----:B--2---:R4:W0:Y:S02]  /*a540*/  I2F.S64 R0, R2 ;  /* 0x0000000200007312 */ /* 0x0048240000301400 */
[----:B0---4-:R-:W-:Y:S05]  /*a550*/  BRA `(.L_x_1415) ;  /* 0x0000000c00207947 */ /* 0x011fea0003800000 */
.L_x_1417:
[----:B------:R-:W2:Y:S02]  /*a560*/  LDG.E R0, desc[UR36][R2.64] ;  /* 0x0000002402007981 */ /* 0x000ea4000c1e1900 */
[----:B--2---:R-:W-:Y:S01]  /*a570*/  I2FP.F32.S32 R0, R0 ;  /* 0x0000000000007245 */ /* 0x004fe20000201400 */
[----:B------:R-:W-:Y:S06]  /*a580*/  BRA `(.L_x_1415) ;  /* 0x0000000c00147947 */ /* 0x000fec0003800000 */
.L_x_1416:
[----:B------:R-:W2:Y:S02]  /*a590*/  LDG.E.U16 R0, desc[UR36][R2.64] ;  /* 0x0000002402007981 */ /* 0x000ea4000c1e1500 */
[----:B--2---:R-:W4:Y:S01]  /*a5a0*/  I2F.S16 R0, R0 ;  /* 0x0000000000007306 */ /* 0x004f220000101400 */
[----:B------:R-:W-:Y:S05]  /*a5b0*/  BRA `(.L_x_1415) ;  /* 0x0000000c00087947 */ /* 0x000fea0003800000 */
.L_x_1411:
        /* <DEDUP_REMOVED lines=8> */
.L_x_1419:
[----:B------:R-:W2:Y:S02]  /*a640*/  LDG.E.U16 R0, desc[UR36][R2.64] ;  /* 0x0000002402007981 */ /* 0x000ea4000c1e1500 */
[----:B--2---:R-:W-:Y:S01]  /*a650*/  HADD2.F32 R0, -RZ, R0.H0_H0 ;  /* 0x20000000ff007230 */ /* 0x004fe20000004100 */
[----:B------:R-:W-:Y:S06]  /*a660*/  BRA `(.L_x_1415) ;  /* 0x0000000800dc7947 */ /* 0x000fec0003800000 */
.L_x_1418:
        /* <DEDUP_REMOVED lines=8> */
.L_x_1421:
[----:B------:R-:W2:Y:S02]  /*a6f0*/  LDG.E.U16 R0, desc[UR36][R2.64] ;  /* 0x0000002402007981 */ /* 0x000ea4000c1e1500 */
[----:B--2---:R-:W-:Y:S01]  /*a700*/  HADD2.F32 R0, -RZ, R0.H0_H0 ;  /* 0x20000000ff007230 */ /* 0x004fe20000004100 */
[----:B------:R-:W-:Y:S06]  /*a710*/  BRA `(.L_x_1415) ;  /* 0x0000000800b07947 */ /* 0x000fec0003800000 */
.L_x_1420:
        /* <DEDUP_REMOVED lines=11> */
.L_x_1410:
        /* <DEDUP_REMOVED lines=12> */
.L_x_1424:
        /* <DEDUP_REMOVED lines=11> */
.L_x_1423:
        /* <DEDUP_REMOVED lines=23> */
[----:B------:R-:W-:Y:S01]  /*aab0*/  LOP3.LUT R0, R5, 0x80000000, R0, 0xf8, !PT ;  /* 0x8000000005007812 */ /* 0x000fe200078ef800 */
[----:B------:R-:W-:Y:S06]  /*aac0*/  BRA `(.L_x_1415) ;  /* 0x0000000400c47947 */ /* 0x000fec0003800000 */
.L_x_1426:
        /* <DEDUP_REMOVED lines=12> */
.L_x_1425:
[----:B------:R-:W2:Y:S02]  /*ab90*/  LDG.E.U16 R0, desc[UR36][R2.64] ;  /* 0x0000002402007981 */ /* 0x000ea4000c1e1500 */
[----:B--2---:R-:W-:Y:S01]  /*aba0*/  SHF.L.U32 R0, R0, 0x10, RZ ;  /* 0x0000001000007819 */ /* 0x004fe200000006ff */
[----:B------:R-:W-:Y:S06]  /*abb0*/  BRA `(.L_x_1415) ;  /* 0x0000000400887947 */ /* 0x000fec0003800000 */
.L_x_1422:
        /* <DEDUP_REMOVED lines=11> */
.L_x_1429:
        /* <DEDUP_REMOVED lines=20> */
.L_x_1431:
[----:B------:R-:W-:Y:S05]  /*adb0*/  BSYNC.RECONVERGENT B0 ;  /* 0x0000000000007941 */ /* 0x000fea0003800200 */
.L_x_1430:
[----:B------:R-:W-:Y:S01]  /*adc0*/  IMAD.SHL.U32 R0, R0, 0x100000, RZ ;  /* 0x0010000000007824 */ /* 0x000fe200078e00ff */
[----:B------:R-:W-:-:S04]  /*add0*/  LEA R2, R2, 0x3b800000, 0x17 ;  /* 0x3b80000002027811 */ /* 0x000fc800078eb8ff */
[----:B------:R-:W-:Y:S01]  /*ade0*/  LOP3.LUT R0, R2, R0, R7, 0xfe, !PT ;  /* 0x0000000002007212 */ /* 0x000fe200078efe07 */
[----:B------:R-:W-:Y:S06]  /*adf0*/  BRA `(.L_x_1415) ;  /* 0x0000000000f87947 */ /* 0x000fec0003800000 */
.L_x_1428:
        /* <DEDUP_REMOVED lines=20> */
.L_x_1433:
[----:B------:R-:W-:Y:S05]  /*af40*/  BSYNC.RECONVERGENT B0 ;  /* 0x0000000000007941 */ /* 0x000fea0003800200 */
.L_x_1432:
[----:B------:R-:W-:Y:S02]  /*af50*/  SHF.L.U32 R0, R0, 0x15, RZ ;  /* 0x0000001500007819 */ /* 0x000fe400000006ff */
[----:B------:R-:W-:-:S04]  /*af60*/  LEA R2, R2, 0x37800000, 0x17 ;  /* 0x3780000002027811 */ /* 0x000fc800078eb8ff */
[----:B------:R-:W-:Y:S01]  /*af70*/  LOP3.LUT R0, R2, R0, R7, 0xfe, !PT ;  /* 0x0000000002007212 */ /* 0x000fe200078efe07 */
[----:B------:R-:W-:Y:S06]  /*af80*/  BRA `(.L_x_1415) ;  /* 0x0000000000947947 */ /* 0x000fec0003800000 */
.L_x_1427:
        /* <DEDUP_REMOVED lines=11> */
[----:B------:R-:W-:Y:S01]  /*b040*/  @!P0 MOV R0, 0x7f800001 ;  /* 0x7f80000100008802 */ /* 0x000fe20000000f00 */
[----:B------:R-:W-:Y:S01]  /*b050*/  @P0 IMAD.SHL.U32 R0, R2, 0x800000, RZ ;  /* 0x0080000002000824 */ /* 0x000fe200078e00ff */
[----:B------:R-:W-:Y:S06]  /*b060*/  BRA `(.L_x_1415) ;  /* 0x00000000005c7947 */ /* 0x000fec0003800000 */
.L_x_1414:
        /* <DEDUP_REMOVED lines=16> */
.L_x_1436:
[----:B------:R-:W-:Y:S01]  /*b170*/  IMAD.MOV.U32 R0, RZ, RZ, RZ ;  /* 0x000000ffff007224 */ /* 0x000fe200078e00ff */
[----:B------:R-:W-:Y:S06]  /*b180*/  BRA `(.L_x_1415) ;  /* 0x0000000000147947 */ /* 0x000fec0003800000 */
.L_x_1435:
[----:B------:R-:W2:Y:S02]  /*b190*/  LDG.E.64 R2, desc[UR36][R2.64] ;  /* 0x0000002402027981 */ /* 0x000ea4000c1e1b00 */
[----:B--2---:R0:W1:Y:S02]  /*b1a0*/  I2F.U64 R0, R2 ;  /* 0x0000000200007312 */ /* 0x0040640000301000 */
[----:B01----:R-:W-:Y:S05]  /*b1b0*/  BRA `(.L_x_1415) ;  /* 0x0000000000087947 */ /* 0x003fea0003800000 */
.L_x_1434:
[----:B------:R-:W2:Y:S02]  /*b1c0*/  LDG.E R0, desc[UR36][R2.64] ;  /* 0x0000002402007981 */ /* 0x000ea4000c1e1900 */
[----:B--2---:R-:W-:-:S07]  /*b1d0*/  I2FP.F32.U32 R0, R0 ;  /* 0x0000000000007245 */ /* 0x004fce0000201000 */
.L_x_1415:
[----:B------:R-:W-:Y:S05]  /*b1e0*/  BSYNC.RECONVERGENT B6 ;  /* 0x0000000000067941 */ /* 0x000fea0003800200 */
.L_x_1409:
[----:B012345:R-:W-:Y:S01]  /*b1f0*/  FMUL.RZ R2, R0, 0.15915493667125701904 ;  /* 0x3e22f98300027820 */ /* 0x03ffe2000040c000 */
[----:B------:R-:W-:-:S04]  /*b200*/  UPRMT UR4, UR42, 0x9910, URZ ;  /* 0x000099102a047896 */ /* 0x000fc800080000ff */
[----:B------:R-:W-:Y:S01]  /*b210*/  UISETP.GT.AND UP0, UPT, UR4, 0x9, UPT ;  /* 0x000000090400788c */ /* 0x000fe2000bf04270 */
[----:B------:R-:W0:Y:S08]  /*b220*/  MUFU.COS R2, R2 ;  /* 0x0000000200027308 */ /* 0x000e300000000000 */
        /* <DEDUP_REMOVED lines=9> */
[----:B0-----:R-:W0:Y:S02]  /*b2c0*/  F2I.FTZ.TRUNC.NTZ R3, R2 ;  /* 0x0000000200037305 */ /* 0x001e24000021f100 */
[----:B0-----:R-:W-:Y:S01]  /*b2d0*/  STG.E.U8 desc[UR36][R16.64], R3 ;  /* 0x0000000310007986 */ /* 0x001fe2000c101124 */
[----:B------:R-:W-:Y:S05]  /*b2e0*/  EXIT ;  /* 0x000000000000794d */ /* 0x000fea0003800000 */
.L_x_1440:
[----:B0-----:R-:W0:Y:S02]  /*b2f0*/  F2I.S64.TRUNC R2, R2 ;  /* 0x0000000200027311 */ /* 0x001e24000020d900 */
[----:B0-----:R-:W-:-:S05]  /*b300*/  MOV R5, R2 ;  /* 0x0000000200057202 */ /* 0x001fca0000000f00 */
[----:B------:R-:W-:Y:S01]  /*b310*/  STG.E.U8 desc[UR36][R16.64], R5 ;  /* 0x0000000510007986 */ /* 0x000fe2000c101124 */
[----:B------:R-:W-:Y:S05]  /*b320*/  EXIT ;  /* 0x000000000000794d */ /* 0x000fea0003800000 */
.L_x_1439:
[----:B------:R-:W-:-:S09]  /*b330*/  UISETP.NE.AND UP0, UPT, UR4, 0x2, UPT ;  /* 0x000000020400788c */ /* 0x000fd2000bf05270 */
[----:B------:R-:W-:Y:S05]  /*b340*/  BRA.U !UP0, `(.L_x_1442) ;  /* 0x0000000108287547 */ /* 0x000fea000b800000 */
[----:B------:R-:W-:-:S09]  /*b350*/  UISETP.NE.AND UP0, UPT, UR4, 0x3, UPT ;  /* 0x000000030400788c */ /* 0x000fd2000bf05270 */
[----:B------:R-:W-:Y:S05]  /*b360*/  BRA.U !UP0, `(.L_x_1443) ;  /* 0x0000000108147547 */ /* 0x000fea000b800000 */
[----:B------:R-:W-:-:S09]  /*b370*/  UISETP.NE.AND UP0, UPT, UR4, 0x4, UPT ;  /* 0x000000040400788c */ /* 0x000fd2000bf05270 */
[----:B------:R-:W-:Y:S05]  /*b380*/  BRA.U UP0, `(.L_x_1441) ;  /* 0x0000000900387547 */ /* 0x000fea000b800000 */
[----:B0-----:R-:W0:Y:S02]  /*b390*/  F2I.S64.TRUNC R2, R2 ;  /* 0x0000000200027311 */ /* 0x001e24000020d900 */
[----:B0-----:R-:W-:Y:S01]  /*b3a0*/  STG.E.64 desc[UR36][R16.64], R2 ;  /* 0x0000000210007986 */ /* 0x001fe2000c101b24 */
[----:B------:R-:W-:Y:S05]  /*b3b0*/  EXIT ;  /* 0x000000000000794d */ /* 0x000fea0003800000 */
.L_x_1443:
[----:B0-----:R-:W0:Y:S02]  /*b3c0*/  F2I.FTZ.TRUNC.NTZ R3, R2 ;  /* 0x0000000200037305 */ /* 0x001e24000021f100 */
[----:B0-----:R-:W-:Y:S01]  /*b3d0*/  STG.E desc[UR36][R16.64], R3 ;  /* 0x0000000310007986 */ /* 0x001fe2000c101924 */
[----:B------:R-:W-:Y:S05]  /*b3e0*/  EXIT ;  /* 0x000000000000794d */ /* 0x000fea0003800000 */
.L_x_1442:
[----:B0-----:R-:W0:Y:S02]  /*b3f0*/  F2I.FTZ.TRUNC.NTZ R3, R2 ;  /* 0x0000000200037305 */ /* 0x001e24000021f100 */
[----:B0-----:R-:W-:Y:S01]  /*b400*/  STG.E.U16 desc[UR36][R16.64], R3 ;  /* 0x0000000310007986 */ /* 0x001fe2000c101524 */
[----:B------:R-:W-:Y:S05]  /*b410*/  EXIT ;  /* 0x000000000000794d */ /* 0x000fea0003800000 */
.L_x_1438:
[----:B------:R-:W-:-:S09]  /*b420*/  UISETP.GT.AND UP0, UPT, UR4, 0x6, UPT ;  /* 0x000000060400788c */ /* 0x000fd2000bf04270 */
[----:B------:R-:W-:Y:S05]  /*b430*/  BRA.U UP0, `(.L_x_1444) ;  /* 0x0000000100247547 */ /* 0x000fea000b800000 */
[----:B------:R-:W-:-:S09]  /*b440*/  UISETP.NE.AND UP0, UPT, UR4, 0x5, UPT ;  /* 0x000000050400788c */ /* 0x000fd2000bf05270 */
[----:B------:R-:W-:Y:S05]  /*b450*/  BRA.U !UP0, `(.L_x_1445) ;  /* 0x0000000108107547 */ /* 0x000fea000b800000 */
[----:B------:R-:W-:-:S09]  /*b460*/  UISETP.NE.AND UP0, UPT, UR4, 0x6, UPT ;  /* 0x000000060400788c */ /* 0x000fd2000bf05270 */
[----:B------:R-:W-:Y:S05]  /*b470*/  BRA.U UP0, `(.L_x_1441) ;  /* 0x0000000500fc7547 */ /* 0x000fea000b800000 */
[----:B0-----:R-:W-:Y:S01]  /*b480*/  STG.E desc[UR36][R16.64], R2 ;  /* 0x0000000210007986 */ /* 0x001fe2000c101924 */
[----:B------:R-:W-:Y:S05]  /*b490*/  EXIT ;  /* 0x000000000000794d */ /* 0x000fea0003800000 */
.L_x_1445:
[----:B0-----:R-:W-:-:S05]  /*b4a0*/  F2FP.F16.F32.PACK_AB R2, RZ, R2 ;  /* 0x00000002ff02723e */ /* 0x001fca00000000ff */
[----:B------:R-:W-:Y:S01]  /*b4b0*/  STG.E.U16 desc[UR36][R16.64], R2 ;  /* 0x0000000210007986 */ /* 0x000fe2000c101524 */
[----:B------:R-:W-:Y:S05]  /*b4c0*/  EXIT ;  /* 0x000000000000794d */ /* 0x000fea0003800000 */
.L_x_1444:
[----:B------:R-:W-:-:S09]  /*b4d0*/  UISETP.NE.AND UP0, UPT, UR4, 0x7, UPT ;  /* 0x000000070400788c */ /* 0x000fd2000bf05270 */
[----:B------:R-:W-:Y:S05]  /*b4e0*/  BRA.U !UP0, `(.L_x_1446) ;  /* 0x00000001082c7547 */ /* 0x000fea000b800000 */
[----:B------:R-:W-:-:S09]  /*b4f0*/  UISETP.NE.AND UP0, UPT, UR4, 0x8, UPT ;  /* 0x000000080400788c */ /* 0x000fd2000bf05270 */
[----:B------:R-:W-:Y:S05]  /*b500*/  BRA.U !UP0, `(.L_x_1447) ;  /* 0x0000000108147547 */ /* 0x000fea000b800000 */
[----:B------:R-:W-:-:S09]  /*b510*/  UISETP.NE.AND UP0, UPT, UR4, 0x9, UPT ;  /* 0x000000090400788c */ /* 0x000fd2000bf05270 */
[----:B------:R-:W-:Y:S05]  /*b520*/  BRA.U UP0, `(.L_x_1441) ;  /* 0x0000000500d07547 */ /* 0x000fea000b800000 */
[----:B------:R-:W-:-:S05]  /*b530*/  IMAD.MOV.U32 R3, RZ, RZ, RZ ;  /* 0x000000ffff037224 */ /* 0x000fca00078e00ff */
[----:B0-----:R-:W-:Y:S01]  /*b540*/  STG.E.64 desc[UR36][R16.64], R2 ;  /* 0x0000000210007986 */ /* 0x001fe2000c101b24 */
[----:B------:R-:W-:Y:S05]  /*b550*/  EXIT ;  /* 0x000000000000794d */ /* 0x000fea0003800000 */
.L_x_1447:
[----:B0-----:R-:W-:-:S04]  /*b560*/  F2FP.F16.F32.PACK_AB R3, RZ, R2 ;  /* 0x00000002ff03723e */ /* 0x001fc800000000ff */
[----:B------:R-:W-:-:S05]  /*b570*/  PRMT R3, R3, 0x5410, RZ ;  /* 0x0000541003037816 */ /* 0x000fca00000000ff */
[----:B------:R-:W-:Y:S01]  /*b580*/  STG.E desc[UR36][R16.64], R3 ;  /* 0x0000000310007986 */ /* 0x000fe2000c101924 */
[----:B------:R-:W-:Y:S05]  /*b590*/  EXIT ;  /* 0x000000000000794d */ /* 0x000fea0003800000 */
.L_x_1446:
[----:B0-----:R-:W-:-:S06]  /*b5a0*/  FMUL.FTZ R2, R2, 1 ;  /* 0x3f80000002027820 */ /* 0x001fcc0000410000 */
[----:B------:R-:W0:Y:S02]  /*b5b0*/  F2F.F64.F32 R2, R2 ;  /* 0x0000000200027310 */ /* 0x000e240000201800 */
[----:B0-----:R-:W-:Y:S01]  /*b5c0*/  STG.E.64 desc[UR36][R16.64], R2 ;  /* 0x0000000210007986 */ /* 0x001fe2000c101b24 */
[----:B------:R-:W-:Y:S05]  /*b5d0*/  EXIT ;  /* 0x000000000000794d */ /* 0x000fea0003800000 */
.L_x_1437:
        /* <DEDUP_REMOVED lines=10> */
[----:B0-----:R-:W0:Y:S02]  /*b680*/  F2I.FTZ.U32.TRUNC.NTZ R3, R2 ;  /* 0x0000000200037305 */ /* 0x001e24000021f000 */
[----:B0-----:R-:W-:Y:S01]  /*b690*/  STG.E.U16 desc[UR36][R16.64], R3 ;  /* 0x0000000310007986 */ /* 0x001fe2000c101524 */
[----:B------:R-:W-:Y:S05]  /*b6a0*/  EXIT ;  /* 0x000000000000794d */ /* 0x000fea0003800000 */
.L_x_1451:
[----:B0-----:R-:W-:Y:S01]  /*b6b0*/  LOP3.LUT R4, R2, 0x7fffffff, RZ, 0xc0, !PT ;  /* 0x7fffffff02047812 */ /* 0x001fe200078ec0ff */
        /* <DEDUP_REMOVED lines=15> */
.L_x_1454:
[----:B------:R-:W-:-:S04]  /*b7b0*/  SHF.R.U32.HI R2, RZ, 0x18, R2 ;  /* 0x00000018ff027819 */ /* 0x000fc80000011602 */
[----:B------:R-:W-:-:S04]  /*b7c0*/  LOP3.LUT R2, R3, 0x80, R2, 0xf8, !PT ;  /* 0x0000008003027812 */ /* 0x000fc800078ef802 */
[----:B------:R-:W-:-:S07]  /*b7d0*/  PRMT R8, R2, 0x7610, R8 ;  /* 0x0000761002087816 */ /* 0x000fce0000000008 */
.L_x_1453:
[----:B------:R-:W-:Y:S05]  /*b7e0*/  BSYNC.RECONVERGENT B0 ;  /* 0x0000000000007941 */ /* 0x000fea0003800200 */
.L_x_1452:
[----:B------:R-:W-:Y:S01]  /*b7f0*/  STG.E.U8 desc[UR36][R16.64], R8 ;  /* 0x0000000810007986 */ /* 0x000fe2000c101124 */
[----:B------:R-:W-:Y:S05]  /*b800*/  EXIT ;  /* 0x000000000000794d */ /* 0x000fea0003800000 */
.L_x_1450:
[----:B0-----:R-:W-:Y:S01]  /*b810*/  LOP3.LUT R4, R2, 0x7fffffff, RZ, 0xc0, !PT ;  /* 0x7fffffff02047812 */ /* 0x001fe200078ec0ff */
        /* <DEDUP_REMOVED lines=15> */
.L_x_1457:
[----:B------:R-:W-:-:S04]  /*b910*/  SHF.R.U32.HI R2, RZ, 0x18, R2 ;  /* 0x00000018ff027819 */ /* 0x000fc80000011602 */
[----:B------:R-:W-:-:S04]  /*b920*/  LOP3.LUT R3, R3, 0x80, R2, 0xf8, !PT ;  /* 0x0000008003037812 */ /* 0x000fc800078ef802 */
[----:B------:R-:W-:-:S07]  /*b930*/  PRMT R8, R3, 0x7610, R8 ;  /* 0x0000761003087816 */ /* 0x000fce0000000008 */
.L_x_1456:
[----:B------:R-:W-:Y:S05]  /*b940*/  BSYNC.RECONVERGENT B0 ;  /* 0x0000000000007941 */ /* 0x000fea0003800200 */
.L_x_1455:
[----:B------:R-:W-:Y:S01]  /*b950*/  STG.E.U8 desc[UR36][R16.64], R8 ;  /* 0x0000000810007986 */ /* 0x000fe2000c101124 */
[----:B------:R-:W-:Y:S05]  /*b960*/  EXIT ;  /* 0x000000000000794d */ /* 0x000fea0003800000 */
.L_x_1449:
[----:B------:R-:W-:-:S09]  /*b970*/  UISETP.NE.AND UP0, UPT, UR4, 0x1c, UPT ;  /* 0x0000001c0400788c */ /* 0x000fd2000bf05270 */
[----:B------:R-:W-:Y:S05]  /*b980*/  BRA.U !UP0, `(.L_x_1458) ;  /* 0x0000000108587547 */ /* 0x000fea000b800000 */
[----:B------:R-:W-:-:S09]  /*b990*/  UISETP.NE.AND UP0, UPT, UR4, 0x1d, UPT ;  /* 0x0000001d0400788c */ /* 0x000fd2000bf05270 */
[----:B------:R-:W-:Y:S05]  /*b9a0*/  BRA.U !UP0, `(.L_x_1459) ;  /* 0x0000000108447547 */ /* 0x000fea000b800000 */
[----:B------:R-:W-:-:S09]  /*b9b0*/  UISETP.NE.AND UP0, UPT, UR4, 0x2c, UPT ;  /* 0x0000002c0400788c */ /* 0x000fd2000bf05270 */
[----:B------:R-:W-:Y:S05]  /*b9c0*/  BRA.U UP0, `(.L_x_1441) ;  /* 0x0000000100a87547 */ /* 0x000fea000b800000 */
[----:B0-----:R-:W-:-:S04]  /*b9d0*/  SHF.R.U32.HI R4, RZ, 0x17, R2 ;  /* 0x00000017ff047819 */ /* 0x001fc80000011602 */
        /* <DEDUP_REMOVED lines=14> */
.L_x_1459:
[----:B0-----:R-:W0:Y:S02]  /*bac0*/  F2I.U64.TRUNC R2, R2 ;  /* 0x0000000200027311 */ /* 0x001e24000020d800 */
[----:B0-----:R-:W-:Y:S01]  /*bad0*/  STG.E.64 desc[UR36][R16.64], R2 ;  /* 0x0000000210007986 */ /* 0x001fe2000c101b24 */
[----:B------:R-:W-:Y:S05]  /*bae0*/  EXIT ;  /* 0x000000000000794d */ /* 0x000fea0003800000 */
.L_x_1458:
[----:B0-----:R-:W0:Y:S02]  /*baf0*/  F2I.FTZ.U32.TRUNC.NTZ R3, R2 ;  /* 0x0000000200037305 */ /* 0x001e24000021f000 */
[----:B0-----:R-:W-:Y:S01]  /*bb00*/  STG.E desc[UR36][R16.64], R3 ;  /* 0x0000000310007986 */ /* 0x001fe2000c101924 */
[----:B------:R-:W-:Y:S05]  /*bb10*/  EXIT ;  /* 0x000000000000794d */ /* 0x000fea0003800000 */
.L_x_1448:
[----:B------:R-:W-:-:S09]  /*bb20*/  UISETP.GT.AND UP0, UPT, UR4, 0xe, UPT ;  /* 0x0000000e0400788c */ /* 0x000fd2000bf04270 */
[----:B------:R-:W-:Y:S05]  /*bb30*/  BRA.U UP0, `(.L_x_1460) ;  /* 0x0000000100347547 */ /* 0x000fea000b800000 */
[----:B------:R-:W-:-:S09]  /*bb40*/  UISETP.NE.AND UP0, UPT, UR4, 0xa, UPT ;  /* 0x0000000a0400788c */ /* 0x000fd2000bf05270 */
[----:B------:R-:W-:Y:S05]  /*bb50*/  BRA.U !UP0, `(.L_x_1461) ;  /* 0x0000000108187547 */ /* 0x000fea000b800000 */
[----:B------:R-:W-:-:S09]  /*bb60*/  UISETP.NE.AND UP0, UPT, UR4, 0xb, UPT ;  /* 0x0000000b0400788c */ /* 0x000fd2000bf05270 */
[----:B------:R-:W-:Y:S05]  /*bb70*/  BRA.U UP0, `(.L_x_1441) ;  /* 0x00000001003c7547 */ /* 0x000fea000b800000 */
[----:B0-----:R-:W-:-:S04]  /*bb80*/  FSETP.NEU.FTZ.AND P0, PT, R2, RZ, PT ;  /* 0x000000ff0200720b */ /* 0x001fc80003f1d000 */
[----:B------:R-:W-:-:S05]  /*bb90*/  SEL R3, RZ, 0x1, !P0 ;  /* 0x00000001ff037807 */ /* 0x000fca0004000000 */
[----:B------:R-:W-:Y:S01]  /*bba0*/  STG.E.U8 desc[UR36][R16.64], R3 ;  /* 0x0000000310007986 */ /* 0x000fe2000c101124 */
[----:B------:R-:W-:Y:S05]  /*bbb0*/  EXIT ;  /* 0x000000000000794d */ /* 0x000fea0003800000 */
.L_x_1461:
[----:B0-----:R-:W-:Y:S01]  /*bbc0*/  FMUL.FTZ R4, R2, 1 ;  /* 0x3f80000002047820 */ /* 0x001fe20000410000 */
[----:B------:R-:W-:-:S05]  /*bbd0*/  CS2R R6, SRZ ;  /* 0x0000000000067805 */ /* 0x000fca000001ff00 */
[----:B------:R-:W0:Y:S02]  /*bbe0*/  F2F.F64.F32 R4, R4 ;  /* 0x0000000400047310 */ /* 0x000e240000201800 */
[----:B0-----:R-:W-:Y:S01]  /*bbf0*/  STG.E.128 desc[UR36][R16.64], R4 ;  /* 0x0000000410007986 */ /* 0x001fe2000c101d24 */
[----:B------:R-:W-:Y:S05]  /*bc00*/  EXIT ;  /* 0x000000000000794d */ /* 0x000fea0003800000 */
.L_x_1460:
[----:B------:R-:W-:-:S09]  /*bc10*/  UISETP.NE.AND UP0, UPT, UR4, 0xf, UPT ;  /* 0x0000000f0400788c */ /* 0x000fd2000bf05270 */
[----:B------:R-:W-:Y:S05]  /*bc20*/  BRA.U !UP0, `(.L_x_1462) ;  /* 0x0000000108e07547 */ /* 0x000fea000b800000 */
[----:B------:R-:W-:-:S09]  /*bc30*/  UISETP.NE.AND UP0, UPT, UR4, 0x17, UPT ;  /* 0x000000170400788c */ /* 0x000fd2000bf05270 */
[----:B------:R-:W-:Y:S05]  /*bc40*/  BRA.U !UP0, `(.L_x_1463) ;  /* 0x00000001088c7547 */ /* 0x000fea000b800000 */
[----:B------:R-:W-:-:S09]  /*bc50*/  UISETP.NE.AND UP0, UPT, UR4, 0x18, UPT ;  /* 0x000000180400788c */ /* 0x000fd2000bf05270 */
[----:B------:R-:W-:Y:S05]  /*bc60*/  BRA.U !UP0, `(.L_x_1464) ;  /* 0x0000000108447547 */ /* 0x000fea000b800000 */
.L_x_1441:
[----:B------:R-:W-:Y:S01]  /*bc70*/  MOV R0, 0x0 ;  /* 0x0000000000007802 */ /* 0x000fe20000000f00 */
[----:B------:R-:W1:Y:S01]  /*bc80*/  LDCU.64 UR4, c[0x4][0x128] ;  /* 0x01002500ff0477ac */ /* 0x000e620008000a00 */
[----:B------:R-:W-:Y:S02]  /*bc90*/  HFMA2 R8, -RZ, RZ, 0, 6.020069122314453125e-06 ;  /* 0x00000065ff087431 */ /* 0x000fe400000001ff */
[----:B------:R-:W-:Y:S01]  /*bca0*/  IMAD.MOV.U32 R12, RZ, RZ, 0x1 ;  /* 0x00000001ff0c7424 */ /* 0x000fe200078e00ff */
[----:B0-----:R0:W2:Y:S01]  /*bcb0*/  LDC.64 R2, c[0x4][R0] ;  /* 0x0100000000027b82 */ /* 0x0010a20000000a00 */
[----:B------:R-:W3:Y:S01]  /*bcc0*/  LDCU.64 UR6, c[0x4][0x130] ;  /* 0x01002600ff0677ac */ /* 0x000ee20008000a00 */
[----:B------:R-:W-:Y:S01]  /*bcd0*/  MOV R13, RZ ;  /* 0x000000ff000d7202 */ /* 0x000fe20000000f00 */
[----:B------:R-:W4:Y:S01]  /*bce0*/  LDCU.64 UR8, c[0x4][0x20] ;  /* 0x01000400ff0877ac */ /* 0x000f220008000a00 */
[----:B-1----:R-:W-:Y:S01]  /*bcf0*/  MOV R4, UR4 ;  /* 0x0000000400047c02 */ /* 0x002fe20008000f00 */
[----:B------:R-:W-:Y:S01]  /*bd00*/  IMAD.U32 R5, RZ, RZ, UR5 ;  /* 0x00000005ff057e24 */ /* 0x000fe2000f8e00ff */
[----:B---3--:R-:W-:Y:S01]  /*bd10*/  MOV R6, UR6 ;  /* 0x0000000600067c02 */ /* 0x008fe20008000f00 */
[----:B------:R-:W-:Y:S01]  /*bd20*/  IMAD.U32 R7, RZ, RZ, UR7 ;  /* 0x00000007ff077e24 */ /* 0x000fe2000f8e00ff */
[----:B----4-:R-:W-:Y:S01]  /*bd30*/  MOV R10, UR8 ;  /* 0x00000008000a7c02 */ /* 0x010fe20008000f00 */
[----:B0-----:R-:W-:-:S07]  /*bd40*/  IMAD.U32 R11, RZ, RZ, UR9 ;  /* 0x00000009ff0b7e24 */ /* 0x001fce000f8e00ff */
[----:B------:R-:W-:-:S07]  /*bd50*/  LEPC R20, `(.L_x_1465) ;  /* 0x000000001014794e */ /* 0x000fce0000000000 */
[----:B--2---:R-:W-:Y:S05]  /*bd60*/  CALL.ABS.NOINC R2 ;  /* 0x0000000002007343 */ /* 0x004fea0003c00000 */
.L_x_1465:
[----:B------:R-:W-:Y:S05]  /*bd70*/  EXIT ;  /* 0x000000000000794d */ /* 0x000fea0003800000 */
.L_x_1464:
[----:B0-----:R-:W-:Y:S01]  /*bd80*/  LOP3.LUT R4, R2, 0x7fffffff, RZ, 0xc0, !PT ;  /* 0x7fffffff02047812 */ /* 0x001fe200078ec0ff */
        /* <DEDUP_REMOVED lines=11> */
.L_x_1467:
[----:B------:R-:W-:Y:S05]  /*be40*/  BSYNC.RECONVERGENT B0 ;  /* 0x0000000000007941 */ /* 0x000fea0003800200 */
.L_x_1466:
[----:B------:R-:W-:-:S05]  /*be50*/  LOP3.LUT R3, R0, 0x80, R5, 0xf8, !PT ;  /* 0x0000008000037812 */ /* 0x000fca00078ef805 */
[----:B------:R-:W-:Y:S01]  /*be60*/  STG.E.U8 desc[UR36][R16.64], R3 ;  /* 0x0000000310007986 */ /* 0x000fe2000c101124 */
[----:B------:R-:W-:Y:S05]  /*be70*/  EXIT ;  /* 0x000000000000794d */ /* 0x000fea0003800000 */
.L_x_1463:
[----:B0-----:R-:W-:Y:S01]  /*be80*/  LOP3.LUT R4, R2, 0x7fffffff, RZ, 0xc0, !PT ;  /* 0x7fffffff02047812 */ /* 0x001fe200078ec0ff */
        /* <DEDUP_REMOVED lines=10> */
.L_x_1469:
[----:B------:R-:W-:Y:S01]  /*bf30*/  HFMA2 R0, -RZ, RZ, 0, 7.569789886474609375e-06 ;  /* 0x0000007fff007431 */ /* 0x000fe200000001ff */
[----:B------:R-:W-:-:S04]  /*bf40*/  ISETP.GT.U32.AND P0, PT, R4, 0x7f800000, PT ;  /* 0x7f8000000400780c */ /* 0x000fc80003f04070 */
[----:B------:R-:W-:-:S09]  /*bf50*/  SEL R0, R0, 0x7c, P0 ;  /* 0x0000007c00007807 */ /* 0x000fd20000000000 */
.L_x_1470:
[----:B------:R-:W-:Y:S05]  /*bf60*/  BSYNC.RECONVERGENT B0 ;  /* 0x0000000000007941 */ /* 0x000fea0003800200 */
.L_x_1468:
[----:B------:R-:W-:-:S04]  /*bf70*/  SHF.R.U32.HI R3, RZ, 0x18, R2 ;  /* 0x00000018ff037819 */ /* 0x000fc80000011602 */
[----:B------:R-:W-:-:S05]  /*bf80*/  LOP3.LUT R3, R0, 0x80, R3, 0xf8, !PT ;  /* 0x0000008000037812 */ /* 0x000fca00078ef803 */
[----:B------:R-:W-:Y:S01]  /*bf90*/  STG.E.U8 desc[UR36][R16.64], R3 ;  /* 0x0000000310007986 */ /* 0x000fe2000c101124 */
[----:B------:R-:W-:Y:S05]  /*bfa0*/  EXIT ;  /* 0x000000000000794d */ /* 0x000fea0003800000 */
.L_x_1462:
[----:B0-----:R-:W-:-:S05]  /*bfb0*/  F2FP.BF16.F32.PACK_AB R2, RZ, R2 ;  /* 0x00000002ff02723e */ /* 0x001fca00000010ff */
[----:B------:R-:W-:Y:S01]  /*bfc0*/  STG.E.U16 desc[UR36][R16.64], R2 ;  /* 0x0000000210007986 */ /* 0x000fe2000c101524 */
[----:B------:R-:W-:Y:S05]  /*bfd0*/  EXIT ;  /* 0x000000000000794d */ /* 0x000fea0003800000 */
.L_x_1471:
        /* <DEDUP_REMOVED lines=10> */
.L_x_2667:


//--------------------- .text._ZN2at6native27unrolled_elementwise_kernelIZZZNS0_15cos_kernel_cudaERNS_18TensorIteratorBaseEENKUlvE0_clEvENKUlvE0_clEvEUlfE_St5arrayIPcLm2EELi4E23TrivialOffsetCalculatorILi1EjESB_NS0_6memory12LoadWithCastILi1EEENSC_13StoreWithCastILi1EEEEEviT_T0_T2_T3_T4_T5_ --------------------------
	.section	.text._ZN2at6native27unrolled_elementwise_kernelIZZZNS0_15cos_kernel_cudaERNS_18TensorIteratorBaseEENKUlvE0_clEvENKUlvE0_clEvEUlfE_St5arrayIPcLm2EELi4E23TrivialOffsetCalculatorILi1EjESB_NS0_6memory12LoadWithCastILi1EEENSC_13StoreWithCastILi1EEEEEviT_T0_T2_T3_T4_T5_,"ax",@progbits
	.align	128
        .global         _ZN2at6native27unrolled_elementwise_kernelIZZZNS0_15cos_kernel_cudaERNS_18TensorIteratorBaseEENKUlvE0_clEvENKUlvE0_clEvEUlfE_St5arrayIPcLm2EELi4E23TrivialOffsetCalculatorILi1EjESB_NS0_6memory12LoadWithCastILi1EEENSC_13StoreWithCastILi1EEEEEviT_T0_T2_T3_T4_T5_
        .type           _ZN2at6native27unrolled_elementwise_kernelIZZZNS0_15cos_kernel_cudaERNS_18TensorIteratorBaseEENKUlvE0_clEvENKUlvE0_clEvEUlfE_St5arrayIPcLm2EELi4E23TrivialOffsetCalculatorILi1EjESB_NS0_6memory12LoadWithCastILi1EEENSC_13StoreWithCastILi1EEEEEviT_T0_T2_T3_T4_T5_,@function
        .size           _ZN2at6native27unrolled_elementwise_kernelIZZZNS0_15cos_kernel_cudaERNS_18TensorIteratorBaseEENKUlvE0_clEvENKUlvE0_clEvEUlfE_St5arrayIPcLm2EELi4E23TrivialOffsetCalculatorILi1EjESB_NS0_6memory12LoadWithCastILi1EEENSC_13StoreWithCastILi1EEEEEviT_T0_T2_T3_T4_T5_,(.L_x_2668 - _ZN2at6native27unrolled_elementwise_kernelIZZZNS0_15cos_kernel_cudaERNS_18TensorIteratorBaseEENKUlvE0_clEvENKUlvE0_clEvEUlfE_St5arrayIPcLm2EELi4E23TrivialOffsetCalculatorILi1EjESB_NS0_6memory12LoadWithCastILi1EEENSC_13StoreWithCastILi1EEEEEviT_T0_T2_T3_T4_T5_)
        .other          _ZN2at6native27unrolled_elementwise_kernelIZZZNS0_15cos_kernel_cudaERNS_18TensorIteratorBaseEENKUlvE0_clEvENKUlvE0_clEvEUlfE_St5arrayIPcLm2EELi4E23TrivialOffsetCalculatorILi1EjESB_NS0_6memory12LoadWithCastILi1EEENSC_13StoreWithCastILi1EEEEEviT_T0_T2_T3_T4_T5_,@"STO_CUDA_ENTRY STV_DEFAULT"
_ZN2at6native27unrolled_elementwise_kernelIZZZNS0_15cos_kernel_cudaERNS_18TensorIteratorBaseEENKUlvE0_clEvENKUlvE0_clEvEUlfE_St5arrayIPcLm2EELi4E23TrivialOffsetCalculatorILi1EjESB_NS0_6memory12LoadWithCastILi1EEENSC_13StoreWithCastILi1EEEEEviT_T0_T2_T3_T4_T5_:
.text._ZN2at6native27unrolled_elementwise_kernelIZZZNS0_15cos_kernel_cudaERNS_18TensorIteratorBaseEENKUlvE0_clEvENKUlvE0_clEvEUlfE_St5arrayIPcLm2EELi4E23TrivialOffsetCalculatorILi1EjESB_NS0_6memory12LoadWithCastILi1EEENSC_13StoreWithCastILi1EEEEEviT_T0_T2_T3_T4_T5_:
[----:B------:R-:W0:Y:S01]  /*0000*/  LDC R1, c[0x0][0x37c] ;  /* 0x0000df00ff017b82 */ /* 0x000e220000000800 */
[----:B------:R-:W1:Y:S07]  /*0010*/  S2R R2, SR_CTAID.X ;  /* 0x0000000000027919 */ /* 0x000e6e0000002500 */
[----:B------:R-:W1:Y:S01]  /*0020*/  LDC R17, c[0x0][0x380] ;  /* 0x0000e000ff117b82 */ /* 0x000e620000000800 */
[----:B------:R-:W2:Y:S01]  /*0030*/  LDCU.64 UR36, c[0x0][0x358] ;  /* 0x00006b00ff2477ac */ /* 0x000ea20008000a00 */
[----:B------:R-:W-:Y:S01]  /*0040*/  BSSY.RECONVERGENT B7, `(.L_x_1472) ;  /* 0x00000f4000077945 */ /* 0x000fe20003800200 */
[----:B------:R-:W3:Y:S01]  /*0050*/  S2R R24, SR_TID.X ;  /* 0x0000000000187919 */ /* 0x000ee20000002100 */
[----:B------:R-:W-:Y:S01]  /*0060*/  IMAD.MOV.U32 R22, RZ, RZ, RZ ;  /* 0x000000ffff167224 */ /* 0x000fe200078e00ff */
        /* <DEDUP_REMOVED lines=8> */
[----:B------:R-:W-:Y:S01]  /*00f0*/  BSSY.RECONVERGENT B6, `(.L_x_1474) ;  /* 0x00000e7000067945 */ /* 0x000fe20003800200 */
        /* <DEDUP_REMOVED lines=17> */
.L_x_1478:
[----:B------:R-:W2:Y:S02]  /*0210*/  LDG.E.U8 R4, desc[UR36][R4.64] ;  /* 0x0000002404047981 */ /* 0x000ea4000c1e1100 */
[----:B--2---:R-:W-:Y:S01]  /*0220*/  I2FP.F32.U32 R22, R4 ;  /* 0x0000000400167245 */ /* 0x004fe20000201000 */
[----:B------:R-:W-:Y:S06]  /*0230*/  BRA `(.L_x_1480) ;  /* 0x0000000c00487947 */ /* 0x000fec0003800000 */
.L_x_1477:
[----:B------:R-:W-:-:S09]  /*0240*/  UISETP.NE.AND UP0, UPT, UR4, 0x2, UPT ;  /* 0x000000020400788c */ /* 0x000fd2000bf05270 */
[----:B------:R-:W-:Y:S05]  /*0250*/  BRA.U !UP0, `(.L_x_1481) ;  /* 0x0000000108287547 */ /* 0x000fea000b800000 */
[----:B------:R-:W-:-:S09]  /*0260*/  UISETP.NE.AND UP0, UPT, UR4, 0x3, UPT ;  /* 0x000000030400788c */ /* 0x000fd2000bf05270 */
[----:B------:R-:W-:Y:S05]  /*0270*/  BRA.U !UP0, `(.L_x_1482) ;  /* 0x0000000108147547 */ /* 0x000fea000b800000 */
[----:B------:R-:W-:-:S09]  /*0280*/  UISETP.NE.AND UP0, UPT, UR4, 0x4, UPT ;  /* 0x000000040400788c */ /* 0x000fd2000bf05270 */
[----:B------:R-:W-:Y:S05]  /*0290*/  BRA.U UP0, `(.L_x_1479) ;  /* 0x0000000900b47547 */ /* 0x000fea000b800000 */
[----:B------:R-:W2:Y:S02]  /*02a0*/  LDG.E.64 R22, desc[UR36][R4.64] ;  /* 0x0000002404167981 */ /* 0x000ea4000c1e1b00 */
[----:B--2---:R0:W1:Y:S02]  /*02b0*/  I2F.S64 R22, R22 ;  /* 0x0000001600167312 */ /* 0x0040640000301400 */
[----:B01----:R-:W-:Y:S05]  /*02c0*/  BRA `(.L_x_1480) ;  /* 0x0000000c00247947 */ /* 0x003fea0003800000 */
.L_x_1482:
[----:B------:R-:W2:Y:S02]  /*02d0*/  LDG.E R4, desc[UR36][R4.64] ;  /* 0x0000002404047981 */ /* 0x000ea4000c1e1900 */
[----:B--2---:R-:W-:Y:S01]  /*02e0*/  I2FP.F32.S32 R22, R4 ;  /* 0x0000000400167245 */ /* 0x004fe20000201400 */
[----:B------:R-:W-:Y:S06]  /*02f0*/  BRA `(.L_x_1480) ;  /* 0x0000000c00187947 */ /* 0x000fec0003800000 */
.L_x_1481:
[----:B------:R-:W2:Y:S02]  /*0300*/  LDG.E.U16 R4, desc[UR36][R4.64] ;  /* 0x0000002404047981 */ /* 0x000ea4000c1e1500 */
[----:B--2---:R0:W1:Y:S01]  /*0310*/  I2F.S16 R22, R4 ;  /* 0x0000000400167306 */ /* 0x0040620000101400 */
[----:B------:R-:W-:Y:S05]  /*0320*/  BRA `(.L_x_1480) ;  /* 0x0000000c000c7947 */ /* 0x000fea0003800000 */
.L_x_1476:
        /* <DEDUP_REMOVED lines=8> */
.L_x_1484:
[----:B------:R-:W2:Y:S02]  /*03b0*/  LDG.E.U16 R4, desc[UR36][R4.64] ;  /* 0x0000002404047981 */ /* 0x000ea4000c1e1500 */
[----:B--2---:R-:W-:Y:S01]  /*03c0*/  HADD2.F32 R22, -RZ, R4.H0_H0 ;  /* 0x20000004ff167230 */ /* 0x004fe20000004100 */
[----:B------:R-:W-:Y:S06]  /*03d0*/  BRA `(.L_x_1480) ;  /* 0x0000000800e07947 */ /* 0x000fec0003800000 */
.L_x_1483:
        /* <DEDUP_REMOVED lines=8> */
.L_x_1486:
[----:B------:R-:W2:Y:S02]  /*0460*/  LDG.E.U16 R4, desc[UR36][R4.64] ;  /* 0x0000002404047981 */ /* 0x000ea4000c1e1500 */
[----:B--2---:R-:W-:Y:S01]  /*0470*/  HADD2.F32 R22, -RZ, R4.H0_H0 ;  /* 0x20000004ff167230 */ /* 0x004fe20000004100 */
[----:B------:R-:W-:Y:S06]  /*0480*/  BRA `(.L_x_1480) ;  /* 0x0000000800b47947 */ /* 0x000fec0003800000 */
.L_x_1485:
        /* <DEDUP_REMOVED lines=11> */
.L_x_1475:
        /* <DEDUP_REMOVED lines=12> */
.L_x_1489:
        /* <DEDUP_REMOVED lines=11> */
.L_x_1488:
        /* <DEDUP_REMOVED lines=25> */
.L_x_1491:
        /* <DEDUP_REMOVED lines=11> */
[----:B------:R-:W-:Y:S01]  /*08f0*/  LOP3.LUT R22, R0, 0x80000000, R3, 0xf8, !PT ;  /* 0x8000000000167812 */ /* 0x000fe200078ef803 */
[----:B------:R-:W-:Y:S06]  /*0900*/  BRA `(.L_x_1480) ;  /* 0x0000000400947947 */ /* 0x000fec0003800000 */
.L_x_1490:
[----:B------:R-:W2:Y:S02]  /*0910*/  LDG.E.U16 R4, desc[UR36][R4.64] ;  /* 0x0000002404047981 */ /* 0x000ea4000c1e1500 */
[----:B--2---:R-:W-:Y:S01]  /*0920*/  IMAD.U32 R22, R4, 0x10000, RZ ;  /* 0x0001000004167824 */ /* 0x004fe200078e00ff */
[----:B------:R-:W-:Y:S06]  /*0930*/  BRA `(.L_x_1480) ;  /* 0x0000000400887947 */ /* 0x000fec0003800000 */
.L_x_1487:
        /* <DEDUP_REMOVED lines=11> */
.L_x_1494:
        /* <DEDUP_REMOVED lines=20> */
.L_x_1496:
[----:B------:R-:W-:Y:S05]  /*0b30*/  BSYNC.RECONVERGENT B0 ;  /* 0x0000000000007941 */ /* 0x000fea0003800200 */
.L_x_1495:
[----:B------:R-:W-:Y:S01]  /*0b40*/  IMAD.SHL.U32 R0, R0, 0x100000, RZ ;  /* 0x0010000000007824 */ /* 0x000fe200078e00ff */
[----:B------:R-:W-:-:S04]  /*0b50*/  LEA R3, R3, 0x3b800000, 0x17 ;  /* 0x3b80000003037811 */ /* 0x000fc800078eb8ff */
[----:B------:R-:W-:Y:S01]  /*0b60*/  LOP3.LUT R22, R3, R0, R7, 0xfe, !PT ;  /* 0x0000000003167212 */ /* 0x000fe200078efe07 */
[----:B------:R-:W-:Y:S06]  /*0b70*/  BRA `(.L_x_1480) ;  /* 0x0000000000f87947 */ /* 0x000fec0003800000 */
.L_x_1493:
        /* <DEDUP_REMOVED lines=20> */
.L_x_1498:
[----:B------:R-:W-:Y:S05]  /*0cc0*/  BSYNC.RECONVERGENT B0 ;  /* 0x0000000000007941 */ /* 0x000fea0003800200 */
.L_x_1497:
[----:B------:R-:W-:Y:S01]  /*0cd0*/  IMAD.SHL.U32 R0, R0, 0x200000, RZ ;  /* 0x0020000000007824 */ /* 0x000fe200078e00ff */
[----:B------:R-:W-:-:S04]  /*0ce0*/  LEA R3, R3, 0x37800000, 0x17 ;  /* 0x3780000003037811 */ /* 0x000fc800078eb8ff */
[----:B------:R-:W-:Y:S01]  /*0cf0*/  LOP3.LUT R22, R3, R0, R7, 0xfe, !PT ;  /* 0x0000000003167212 */ /* 0x000fe200078efe07 */
[----:B------:R-:W-:Y:S06]  /*0d00*/  BRA `(.L_x_1480) ;  /* 0x0000000000947947 */ /* 0x000fec0003800000 */
.L_x_1492:
[----:B------:R-:W-:-:S09]  /*0d10*/  UISETP.NE.AND UP0, UPT, UR4, 0x1c, UPT ;  /* 0x0000001c0400788c */ /* 0x000fd2000bf05270 */
[----:B------:R-:W-:Y:S05]  /*0d20*/  BRA.U !UP0, `(.L_x_1499) ;  /* 0x0000000108847547 */ /* 0x000fea000b800000 */
[----:B------:R-:W-:-:S09]  /*0d30*/  UISETP.NE.AND UP0, UPT, UR4, 0x1d, UPT ;  /* 0x0000001d0400788c */ /* 0x000fd2000bf05270 */
[----:B------:R-:W-:Y:S05]  /*0d40*/  BRA.U !UP0, `(.L_x_1500) ;  /* 0x0000000108707547 */ /* 0x000fea000b800000 */
[----:B------:R-:W-:-:S09]  /*0d50*/  UISETP.NE.AND UP0, UPT, UR4, 0x2c, UPT ;  /* 0x0000002c0400788c */ /* 0x000fd2000bf05270 */
[----:B------:R-:W-:Y:S05]  /*0d60*/  BRA.U !UP0, `(.L_x_1501) ;  /* 0x0000000108487547 */ /* 0x000fea000b800000 */
.L_x_1479:
        /* <DEDUP_REMOVED lines=16> */
.L_x_1502:
[----:B------:R-:W-:Y:S01]  /*0e70*/  IMAD.MOV.U32 R22, RZ, RZ, RZ ;  /* 0x000000ffff167224 */ /* 0x000fe200078e00ff */
[----:B------:R-:W-:Y:S06]  /*0e80*/  BRA `(.L_x_1480) ;  /* 0x0000000000347947 */ /* 0x000fec0003800000 */
.L_x_1501:
[----:B------:R-:W2:Y:S01]  /*0e90*/  LDG.E.U8 R4, desc[UR36][R4.64] ;  /* 0x0000002404047981 */ /* 0x000ea2000c1e1100 */
[----:B------:R-:W-:Y:S01]  /*0ea0*/  IMAD.MOV.U32 R22, RZ, RZ, 0x400000 ;  /* 0x00400000ff167424 */ /* 0x000fe200078e00ff */
[----:B--2---:R-:W-:-:S13]  /*0eb0*/  ISETP.NE.AND P0, PT, R4, RZ, PT ;  /* 0x000000ff0400720c */ /* 0x004fda0003f05270 */
[----:B------:R-:W-:Y:S05]  /*0ec0*/  @!P0 BRA `(.L_x_1480) ;  /* 0x0000000000248947 */ /* 0x000fea0003800000 */
[----:B------:R-:W-:-:S13]  /*0ed0*/  ISETP.NE.AND P0, PT, R4, 0xff, PT ;  /* 0x000000ff0400780c */ /* 0x000fda0003f05270 */
[----:B------:R-:W-:Y:S02]  /*0ee0*/  @!P0 IMAD.MOV.U32 R22, RZ, RZ, 0x7f800001 ;  /* 0x7f800001ff168424 */ /* 0x000fe400078e00ff */
[----:B------:R-:W-:Y:S01]  /*0ef0*/  @P0 IMAD.SHL.U32 R22, R4, 0x800000, RZ ;  /* 0x0080000004160824 */ /* 0x000fe200078e00ff */
[----:B------:R-:W-:Y:S06]  /*0f00*/  BRA `(.L_x_1480) ;  /* 0x0000000000147947 */ /* 0x000fec0003800000 */
.L_x_1500:
[----:B------:R-:W2:Y:S02]  /*0f10*/  LDG.E.64 R22, desc[UR36][R4.64] ;  /* 0x0000002404167981 */ /* 0x000ea4000c1e1b00 */
[----:B--2---:R0:W1:Y:S02]  /*0f20*/  I2F.U64 R22, R22 ;  /* 0x0000001600167312 */ /* 0x0040640000301000 */
[----:B01----:R-:W-:Y:S05]  /*0f30*/  BRA `(.L_x_1480) ;  /* 0x0000000000087947 */ /* 0x003fea0003800000 */
.L_x_1499:
[----:B------:R-:W2:Y:S02]  /*0f40*/  LDG.E R4, desc[UR36][R4.64] ;  /* 0x0000002404047981 */ /* 0x000ea4000c1e1900 */
[----:B--2---:R-:W-:-:S07]  /*0f50*/  I2FP.F32.U32 R22, R4 ;  /* 0x0000000400167245 */ /* 0x004fce0000201000 */
.L_x_1480:
[----:B------:R-:W-:Y:S05]  /*0f60*/  BSYNC.RECONVERGENT B6 ;  /* 0x0000000000067941 */ /* 0x000fea0003800200 */
.L_x_1474:
[----:B------:R-:W-:-:S07]  /*0f70*/  VIADD R24, R25, 0x80 ;  /* 0x0000008019187836 */ /* 0x000fce0000000000 */
.L_x_1473:
[----:B------:R-:W-:Y:S05]  /*0f80*/  BSYNC.RECONVERGENT B7 ;  /* 0x0000000000077941 */ /* 0x000fea0003800200 */
.L_x_1472:
[----:B------:R-:W-:Y:S01]  /*0f90*/  ISETP.GE.AND P0, PT, R24, R17, PT ;  /* 0x000000111800720c */ /* 0x000fe20003f06270 */
[----:B------:R-:W-:Y:S01]  /*0fa0*/  BSSY.RECONVERGENT B7, `(.L_x_1503) ;  /* 0x00000ef000077945 */ /* 0x000fe20003800200 */
[----:B------:R-:W-:-:S11]  /*0fb0*/  IMAD.MOV.U32 R18, RZ, RZ, RZ ;  /* 0x000000ffff127224 */ /* 0x000fd600078e00ff */
[----:B------:R-:W-:Y:S05]  /*0fc0*/  @P0 BRA `(.L_x_1504) ;  /* 0x0000000c00b00947 */ /* 0x000fea0003800000 */
[----:B0-2-4-:R-:W0:Y:S01]  /*0fd0*/  LDC.64 R4, c[0x0][0x390] ;  /* 0x0000e400ff047b82 */ /* 0x015e220000000a00 */
[----:B------:R-:W2:Y:S01]  /*0fe0*/  LDCU UR5, c[0x0][0x3a0] ;  /* 0x00007400ff0577ac */ /* 0x000ea20008000800 */
[----:B------:R-:W-:Y:S01]  /*0ff0*/  IMAD R0, R2, 0x200, R24 ;  /* 0x0000020002007824 */ /* 0x000fe200078e0218 */
[----:B------:R-:W-:Y:S01]  /*1000*/  BSSY.RECONVERGENT B6, `(.L_x_1505) ;  /* 0x00000e7000067945 */ /* 0x000fe20003800200 */
[----:B------:R-:W-:-:S04]  /*1010*/  UPRMT UR4, UR38, 0x9910, URZ ;  /* 0x0000991026047896 */ /* 0x000fc800080000ff */
[----:B------:R-:W-:Y:S01]  /*1020*/  UISETP.GT.AND UP0, UPT, UR4, 0x9, UPT ;  /* 0x000000090400788c */ /* 0x000fe2000bf04270 */
[----:B--2---:R-:W-:-:S05]  /*1030*/  IMAD R3, R0, UR5, RZ ;  /* 0x0000000500037c24 */ /* 0x004fca000f8e02ff */
        /* <DEDUP_REMOVED lines=12> */
[----:B--2---:R4:W0:Y:S01]  /*1100*/  I2F.S16 R18, R4 ;  /* 0x0000000400127306 */ /* 0x0048220000101400 */
[----:B------:R-:W-:Y:S05]  /*1110*/  BRA `(.L_x_1511) ;  /* 0x0000000c00547947 */ /* 0x000fea0003800000 */
.L_x_1509:
[----:B------:R-:W2:Y:S02]  /*1120*/  LDG.E.U8 R4, desc[UR36][R4.64] ;  /* 0x0000002404047981 */ /* 0x000ea4000c1e1100 */
[----:B--2---:R-:W-:Y:S01]  /*1130*/  I2FP.F32.U32 R18, R4 ;  /* 0x0000000400127245 */ /* 0x004fe20000201000 */
[----:B------:R-:W-:Y:S06]  /*1140*/  BRA `(.L_x_1511) ;  /* 0x0000000c00487947 */ /* 0x000fec0003800000 */
.L_x_1508:
[----:B------:R-:W-:-:S09]  /*1150*/  UISETP.NE.AND UP0, UPT, UR4, 0x2, UPT ;  /* 0x000000020400788c */ /* 0x000fd2000bf05270 */
[----:B------:R-:W-:Y:S05]  /*1160*/  BRA.U !UP0, `(.L_x_1512) ;  /* 0x0000000108287547 */ /* 0x000fea000b800000 */
[----:B------:R-:W-:-:S09]  /*1170*/  UISETP.NE.AND UP0, UPT, UR4, 0x3, UPT ;  /* 0x000000030400788c */ /* 0x000fd2000bf05270 */
[----:B------:R-:W-:Y:S05]  /*1180*/  BRA.U !UP0, `(.L_x_1513) ;  /* 0x0000000108147547 */ /* 0x000fea000b800000 */
[----:B------:R-:W-:-:S09]  /*1190*/  UISETP.NE.AND UP0, UPT, UR4, 0x4, UPT ;  /* 0x000000040400788c */ /* 0x000fd2000bf05270 */
[----:B------:R-:W-:Y:S05]  /*11a0*/  BRA.U UP0, `(.L_x_1510) ;  /* 0x0000000900d47547 */ /* 0x000fea000b800000 */
[----:B------:R-:W2:Y:S02]  /*11b0*/  LDG.E.64 R18, desc[UR36][R4.64] ;  /* 0x0000002404127981 */ /* 0x000ea4000c1e1b00 */
[----:B--2---:R0:W2:Y:S02]  /*11c0*/  I2F.S64 R18, R18 ;  /* 0x0000001200127312 */ /* 0x0040a40000301400 */
[----:B0-2---:R-:W-:Y:S05]  /*11d0*/  BRA `(.L_x_1511) ;  /* 0x0000000c00247947 */ /* 0x005fea0003800000 */
.L_x_1513:
[----:B------:R-:W2:Y:S02]  /*11e0*/  LDG.E R4, desc[UR36][R4.64] ;  /* 0x0000002404047981 */ /* 0x000ea4000c1e1900 */
[----:B--2---:R-:W-:Y:S01]  /*11f0*/  I2FP.F32.S32 R18, R4 ;  /* 0x0000000400127245 */ /* 0x004fe20000201400 */
[----:B------:R-:W-:Y:S06]  /*1200*/  BRA `(.L_x_1511) ;  /* 0x0000000c00187947 */ /* 0x000fec0003800000 */
.L_x_1512:
[----:B------:R-:W2:Y:S02]  /*1210*/  LDG.E.U16 R4, desc[UR36][R4.64] ;  /* 0x0000002404047981 */ /* 0x000ea4000c1e1500 */
[----:B--2---:R0:W2:Y:S01]  /*1220*/  I2F.S16 R18, R4 ;  /* 0x0000000400127306 */ /* 0x0040a20000101400 */
[----:B------:R-:W-:Y:S05]  /*1230*/  BRA `(.L_x_1511) ;  /* 0x0000000c000c7947 */ /* 0x000fea0003800000 */
.L_x_1507:
        /* <DEDUP_REMOVED lines=8> */
.L_x_1515:
[----:B------:R-:W2:Y:S02]  /*12c0*/  LDG.E.U16 R4, desc[UR36][R4.64] ;  /* 0x0000002404047981 */ /* 0x000ea4000c1e1500 */
[----:B--2---:R-:W-:Y:S01]  /*12d0*/  HADD2.F32 R18, -RZ, R4.H0_H0 ;  /* 0x20000004ff127230 */ /* 0x004fe20000004100 */
[----:B------:R-:W-:Y:S06]  /*12e0*/  BRA `(.L_x_1511) ;  /* 0x0000000800e07947 */ /* 0x000fec0003800000 */
.L_x_1514:
        /* <DEDUP_REMOVED lines=8> */
.L_x_1517:
[----:B------:R-:W2:Y:S02]  /*1370*/  LDG.E.U16 R4, desc[UR36][R4.64] ;  /* 0x0000002404047981 */ /* 0x000ea4000c1e1500 */
[----:B--2---:R-:W-:Y:S01]  /*1380*/  HADD2.F32 R18, -RZ, R4.H0_H0 ;  /* 0x20000004ff127230 */ /* 0x004fe20000004100 */
[----:B------:R-:W-:Y:S06]  /*1390*/  BRA `(.L_x_1511) ;  /* 0x0000000800b47947 */ /* 0x000fec0003800000 */
.L_x_1516:
        /* <DEDUP_REMOVED lines=11> */
.L_x_1506:
        /* <DEDUP_REMOVED lines=12> */
.L_x_1520:
        /* <DEDUP_REMOVED lines=11> */
.L_x_1519:
        /* <DEDUP_REMOVED lines=25> */
.L_x_1522:
        /* <DEDUP_REMOVED lines=11> */
[----:B------:R-:W-:Y:S01]  /*1800*/  LOP3.LUT R18, R0, 0x80000000, R3, 0xf8, !PT ;  /* 0x8000000000127812 */ /* 0x000fe200078ef803 */
[----:B------:R-:W-:Y:S06]  /*1810*/  BRA `(.L_x_1511) ;  /* 0x0000000400947947 */ /* 0x000fec0003800000 */
.L_x_1521:
[----:B------:R-:W2:Y:S02]  /*1820*/  LDG.E.U16 R4, desc[UR36][R4.64] ;  /* 0x0000002404047981 */ /* 0x000ea4000c1e1500 */
[----:B--2---:R-:W-:Y:S01]  /*1830*/  IMAD.U32 R18, R4, 0x10000, RZ ;  /* 0x0001000004127824 */ /* 0x004fe200078e00ff */
[----:B------:R-:W-:Y:S06]  /*1840*/  BRA `(.L_x_1511) ;  /* 0x0000000400887947 */ /* 0x000fec0003800000 */
.L_x_1518:
        /* <DEDUP_REMOVED lines=11> */
.L_x_1525:
        /* <DEDUP_REMOVED lines=20> */
.L_x_1527:
[----:B------:R-:W-:Y:S05]  /*1a40*/  BSYNC.RECONVERGENT B0 ;  /* 0x0000000000007941 */ /* 0x000fea0003800200 */
.L_x_1526:
[----:B------:R-:W-:Y:S01]  /*1a50*/  IMAD.SHL.U32 R0, R0, 0x100000, RZ ;  /* 0x0010000000007824 */ /* 0x000fe200078e00ff */
[----:B------:R-:W-:-:S04]  /*1a60*/  LEA R3, R3, 0x3b800000, 0x17 ;  /* 0x3b80000003037811 */ /* 0x000fc800078eb8ff */
[----:B------:R-:W-:Y:S01]  /*1a70*/  LOP3.LUT R18, R3, R0, R7, 0xfe, !PT ;  /* 0x0000000003127212 */ /* 0x000fe200078efe07 */
[----:B------:R-:W-:Y:S06]  /*1a80*/  BRA `(.L_x_1511) ;  /* 0x0000000000f87947 */ /* 0x000fec0003800000 */
.L_x_1524:
        /* <DEDUP_REMOVED lines=20> */
.L_x_1529:
[----:B------:R-:W-:Y:S05]  /*1bd0*/  BSYNC.RECONVERGENT B0 ;  /* 0x0000000000007941 */ /* 0x000fea0003800200 */
.L_x_1528:
[----:B------:R-:W-:Y:S01]  /*1be0*/  IMAD.SHL.U32 R0, R0, 0x200000, RZ ;  /* 0x0020000000007824 */ /* 0x000fe200078e00ff */
[----:B------:R-:W-:-:S04]  /*1bf0*/  LEA R3, R3, 0x37800000, 0x17 ;  /* 0x3780000003037811 */ /* 0x000fc800078eb8ff */
[----:B------:R-:W-:Y:S01]  /*1c00*/  LOP3.LUT R18, R3, R0, R7, 0xfe, !PT ;  /* 0x0000000003127212 */ /* 0x000fe200078efe07 */
[----:B------:R-:W-:Y:S06]  /*1c10*/  BRA `(.L_x_1511) ;  /* 0x0000000000947947 */ /* 0x000fec0003800000 */
.L_x_1523:
        /* <DEDUP_REMOVED lines=14> */
.L_x_1510:
[----:B------:R-:W-:Y:S01]  /*1d00*/  MOV R14, 0x0 ;  /* 0x00000000000e7802 */ /* 0x000fe20000000f00 */
[----:B------:R-:W0:Y:S01]  /*1d10*/  LDCU.64 UR4, c[0x4][0x128] ;  /* 0x01002500ff0477ac */ /* 0x000e220008000a00 */
[----:B------:R-:W-:Y:S02]  /*1d20*/  IMAD.MOV.U32 R8, RZ, RZ, 0x4e ;  /* 0x0000004eff087424 */ /* 0x000fe400078e00ff */
[----:B------:R-:W-:Y:S01]  /*1d30*/  IMAD.MOV.U32 R12, RZ, RZ, 0x1 ;  /* 0x00000001ff0c7424 */ /* 0x000fe200078e00ff */
[----:B------:R-:W2:Y:S01]  /*1d40*/  LDCU.64 UR6, c[0x4][0x130] ;  /* 0x01002600ff0677ac */ /* 0x000ea20008000a00 */
[----:B------:R-:W4:Y:S01]  /*1d50*/  LDC.64 R14, c[0x4][R14] ;  /* 0x010000000e0e7b82 */ /* 0x000f220000000a00 */
[----:B------:R-:W-:Y:S01]  /*1d60*/  IMAD.MOV.U32 R13, RZ, RZ, RZ ;  /* 0x000000ffff0d7224 */ /* 0x000fe200078e00ff */
[----:B------:R-:W1:Y:S01]  /*1d70*/  LDCU.64 UR8, c[0x4][0x18] ;  /* 0x01000300ff0877ac */ /* 0x000e620008000a00 */
[----:B0-----:R-:W-:Y:S02]  /*1d80*/  IMAD.U32 R4, RZ, RZ, UR4 ;  /* 0x00000004ff047e24 */ /* 0x001fe4000f8e00ff */
[----:B------:R-:W-:-:S02]  /*1d90*/  IMAD.U32 R5, RZ, RZ, UR5 ;  /* 0x00000005ff057e24 */ /* 0x000fc4000f8e00ff */
[----:B--2---:R-:W-:Y:S02]  /*1da0*/  IMAD.U32 R6, RZ, RZ, UR6 ;  /* 0x00000006ff067e24 */ /* 0x004fe4000f8e00ff */
[----:B------:R-:W-:Y:S02]  /*1db0*/  IMAD.U32 R7, RZ, RZ, UR7 ;  /* 0x00000007ff077e24 */ /* 0x000fe4000f8e00ff */
[----:B-1----:R-:W-:Y:S02]  /*1dc0*/  IMAD.U32 R10, RZ, RZ, UR8 ;  /* 0x00000008ff0a7e24 */ /* 0x002fe4000f8e00ff */
[----:B------:R-:W-:-:S07]  /*1dd0*/  IMAD.U32 R11, RZ, RZ, UR9 ;  /* 0x00000009ff0b7e24 */ /* 0x000fce000f8e00ff */
[----:B------:R-:W-:-:S07]  /*1de0*/  LEPC R20, `(.L_x_1532) ;  /* 0x000000001014794e */ /* 0x000fce0000000000 */
[----:B---345:R-:W-:Y:S05]  /*1df0*/  CALL.ABS.NOINC R14 ;  /* 0x000000000e007343 */ /* 0x038fea0003c00000 */
.L_x_1532:
[----:B------:R-:W-:Y:S01]  /*1e00*/  IMAD.MOV.U32 R18, RZ, RZ, RZ ;  /* 0x000000ffff127224 */ /* 0x000fe200078e00ff */
[----:B------:R-:W-:Y:S06]  /*1e10*/  BRA `(.L_x_1511) ;  /* 0x0000000000147947 */ /* 0x000fec0003800000 */
.L_x_1531:
[----:B------:R-:W2:Y:S02]  /*1e20*/  LDG.E.64 R18, desc[UR36][R4.64] ;  /* 0x0000002404127981 */ /* 0x000ea4000c1e1b00 */
[----:B--2---:R0:W2:Y:S02]  /*1e30*/  I2F.U64 R18, R18 ;  /* 0x0000001200127312 */ /* 0x0040a40000301000 */
[----:B0-2---:R-:W-:Y:S05]  /*1e40*/  BRA `(.L_x_1511) ;  /* 0x0000000000087947 */ /* 0x005fea0003800000 */
.L_x_1530:
[----:B------:R-:W2:Y:S02]  /*1e50*/  LDG.E R4, desc[UR36][R4.64] ;  /* 0x0000002404047981 */ /* 0x000ea4000c1e1900 */
[----:B--2---:R-:W-:-:S07]  /*1e60*/  I2FP.F32.U32 R18, R4 ;  /* 0x0000000400127245 */ /* 0x004fce0000201000 */
.L_x_1511:
[----:B------:R-:W-:Y:S05]  /*1e70*/  BSYNC.RECONVERGENT B6 ;  /* 0x0000000000067941 */ /* 0x000fea0003800200 */
.L_x_1505:
[----:B------:R-:W-:-:S07]  /*1e80*/  VIADD R24, R24, 0x80 ;  /* 0x0000008018187836 */ /* 0x000fce0000000000 */
.L_x_1504:
[----:B------:R-:W-:Y:S05]  /*1e90*/  BSYNC.RECONVERGENT B7 ;  /* 0x0000000000077941 */ /* 0x000fea0003800200 */
.L_x_1503:
        /* <DEDUP_REMOVED lines=25> */
.L_x_1539:
[----:B------:R-:W2:Y:S02]  /*2030*/  LDG.E.U8 R4, desc[UR36][R4.64] ;  /* 0x0000002404047981 */ /* 0x000ea4000c1e1100 */
[----:B--2---:R-:W-:Y:S01]  /*2040*/  I2FP.F32.U32 R19, R4 ;  /* 0x0000000400137245 */ /* 0x004fe20000201000 */
[----:B------:R-:W-:Y:S06]  /*2050*/  BRA `(.L_x_1541) ;  /* 0x0000000c00447947 */ /* 0x000fec0003800000 */
.L_x_1538:
        /* <DEDUP_REMOVED lines=9> */
.L_x_1543:
[----:B------:R-:W2:Y:S02]  /*20f0*/  LDG.E R4, desc[UR36][R4.64] ;  /* 0x0000002404047981 */ /* 0x000ea4000c1e1900 */
[----:B--2---:R-:W-:Y:S01]  /*2100*/  I2FP.F32.S32 R19, R4 ;  /* 0x0000000400137245 */ /* 0x004fe20000201400 */
[----:B------:R-:W-:Y:S06]  /*2110*/  BRA `(.L_x_1541) ;  /* 0x0000000c00147947 */ /* 0x000fec0003800000 */
.L_x_1542:
[----:B------:R-:W2:Y:S02]  /*2120*/  LDG.E.U16 R4, desc[UR36][R4.64] ;  /* 0x0000002404047981 */ /* 0x000ea4000c1e1500 */
[----:B--2---:R0:W2:Y:S01]  /*2130*/  I2F.S16 R19, R4 ;  /* 0x0000000400137306 */ /* 0x0040a20000101400 */
[----:B------:R-:W-:Y:S05]  /*2140*/  BRA `(.L_x_1541) ;  /* 0x0000000c00087947 */ /* 0x000fea0003800000 */
.L_x_1537:
        /* <DEDUP_REMOVED lines=8> */
.L_x_1545:
[----:B------:R-:W2:Y:S02]  /*21d0*/  LDG.E.U16 R4, desc[UR36][R4.64] ;  /* 0x0000002404047981 */ /* 0x000ea4000c1e1500 */
[----:B--2---:R-:W-:Y:S01]  /*21e0*/  HADD2.F32 R19, -RZ, R4.H0_H0 ;  /* 0x20000004ff137230 */ /* 0x004fe20000004100 */
[----:B------:R-:W-:Y:S06]  /*21f0*/  BRA `(.L_x_1541) ;  /* 0x0000000800dc7947 */ /* 0x000fec0003800000 */
.L_x_1544:
        /* <DEDUP_REMOVED lines=8> */
.L_x_1547:
[----:B------:R-:W2:Y:S02]  /*2280*/  LDG.E.U16 R4, desc[UR36][R4.64] ;  /* 0x0000002404047981 */ /* 0x000ea4000c1e1500 */
[----:B--2---:R-:W-:Y:S01]  /*2290*/  HADD2.F32 R19, -RZ, R4.H0_H0 ;  /* 0x20000004ff137230 */ /* 0x004fe20000004100 */
[----:B------:R-:W-:Y:S06]  /*22a0*/  BRA `(.L_x_1541) ;  /* 0x0000000800b07947 */ /* 0x000fec0003800000 */
.L_x_1546:
        /* <DEDUP_REMOVED lines=11> */
.L_x_1536:
        /* <DEDUP_REMOVED lines=12> */
.L_x_1550:
        /* <DEDUP_REMOVED lines=11> */
.L_x_1549:
        /* <DEDUP_REMOVED lines=25> */
.L_x_1552:
[----:B------:R-:W2:Y:S02]  /*2660*/  LDG.E.U8 R4, desc[UR36][R4.64] ;  /* 0x0000002404047981 */ /* 0x000ea4000c1e1100 */
[C---:B--2---:R-:W-:Y:S02]  /*2670*/  IMAD.SHL.U32 R0, R4.reuse, 0x2000000, RZ ;  /* 0x0200000004007824 */ /* 0x044fe400078e00ff */
[----:B------:R-:W-:-:S03]  /*2680*/  IMAD.SHL.U32 R6, R4, 0x100, RZ ;  /* 0x0000010004067824 */ /* 0x000fc600078e00ff */
[----:B------:R-:W-:Y:S02]  /*2690*/  ISETP.GE.U32.AND P0, PT, R0, 0x8000000, PT ;  /* 0x080000000000780c */ /* 0x000fe40003f06070 */
[----:B------:R-:W-:-:S11]  /*26a0*/  PRMT R19, R6, 0x9910, RZ ;  /* 0x0000991006137816 */ /* 0x000fd600000000ff */
[----:B------:R-:W-:Y:S02]  /*26b0*/  @!P0 LOP3.LUT R3, R6, 0x7f00, RZ, 0xc0, !PT ;  /* 0x00007f0006038812 */ /* 0x000fe400078ec0ff */
[----:B------:R-:W-:Y:S02]  /*26c0*/  @P0 LEA.HI R0, R0, 0x70000000, RZ, 0x1c ;  /* 0x7000000000000811 */ /* 0x000fe400078fe0ff */
[----:B------:R-:W-:-:S03]  /*26d0*/  @!P0 LOP3.LUT R3, R3, 0x3f000000, RZ, 0xfc, !PT ;  /* 0x3f00000003038812 */ /* 0x000fc600078efcff */
[----:B------:R-:W-:Y:S02]  /*26e0*/  @P0 FMUL.FTZ R0, R0, 1.9259299443872358531e-34 ;  /* 0x0780000000000820 */ /* 0x000fe40000410000 */
[----:B------:R-:W-:-:S05]  /*26f0*/  @!P0 FADD.FTZ R0, R3, -0.5 ;  /* 0xbf00000003008421 */ /* 0x000fca0000010000 */
[----:B------:R-:W-:Y:S01]  /*2700*/  LOP3.LUT R19, R0, 0x80000000, R19, 0xf8, !PT ;  /* 0x8000000000137812 */ /* 0x000fe200078ef813 */
[----:B------:R-:W-:Y:S06]  /*2710*/  BRA `(.L_x_1541) ;  /* 0x0000000400947947 */ /* 0x000fec0003800000 */
.L_x_1551:
[----:B------:R-:W2:Y:S02]  /*2720*/  LDG.E.U16 R4, desc[UR36][R4.64] ;  /* 0x0000002404047981 */ /* 0x000ea4000c1e1500 */
[----:B--2---:R-:W-:Y:S01]  /*2730*/  IMAD.U32 R19, R4, 0x10000, RZ ;  /* 0x0001000004137824 */ /* 0x004fe200078e00ff */
[----:B------:R-:W-:Y:S06]  /*2740*/  BRA `(.L_x_1541) ;  /* 0x0000000400887947 */ /* 0x000fec0003800000 */
.L_x_1548:
        /* <DEDUP_REMOVED lines=11> */
.L_x_1555:
        /* <DEDUP_REMOVED lines=20> */
.L_x_1557:
[----:B------:R-:W-:Y:S05]  /*2940*/  BSYNC.RECONVERGENT B0 ;  /* 0x0000000000007941 */ /* 0x000fea0003800200 */
.L_x_1556:
[----:B------:R-:W-:Y:S01]  /*2950*/  IMAD.SHL.U32 R0, R0, 0x100000, RZ ;  /* 0x0010000000007824 */ /* 0x000fe200078e00ff */
[----:B------:R-:W-:-:S04]  /*2960*/  LEA R3, R3, 0x3b800000, 0x17 ;  /* 0x3b80000003037811 */ /* 0x000fc800078eb8ff */
[----:B------:R-:W-:Y:S01]  /*2970*/  LOP3.LUT R19, R3, R0, R19, 0xfe, !PT ;  /* 0x0000000003137212 */ /* 0x000fe200078efe13 */
[----:B------:R-:W-:Y:S06]  /*2980*/  BRA `(.L_x_1541) ;  /* 0x0000000000f87947 */ /* 0x000fec0003800000 */
.L_x_1554:
        /* <DEDUP_REMOVED lines=20> */
.L_x_1559:
[----:B------:R-:W-:Y:S05]  /*2ad0*/  BSYNC.RECONVERGENT B0 ;  /* 0x0000000000007941 */ /* 0x000fea0003800200 */
.L_x_1558:
[----:B------:R-:W-:Y:S01]  /*2ae0*/  IMAD.SHL.U32 R0, R0, 0x200000, RZ ;  /* 0x0020000000007824 */ /* 0x000fe200078e00ff */
[----:B------:R-:W-:-:S04]  /*2af0*/  LEA R3, R3, 0x37800000, 0x17 ;  /* 0x3780000003037811 */ /* 0x000fc800078eb8ff */
[----:B------:R-:W-:Y:S01]  /*2b00*/  LOP3.LUT R19, R3, R0, R19, 0xfe, !PT ;  /* 0x0000000003137212 */ /* 0x000fe200078efe13 */
[----:B------:R-:W-:Y:S06]  /*2b10*/  BRA `(.L_x_1541) ;  /* 0x0000000000947947 */ /* 0x000fec0003800000 */
.L_x_1553:
        /* <DEDUP_REMOVED lines=14> */
.L_x_1540:
        /* <DEDUP_REMOVED lines=16> */
.L_x_1562:
[----:B------:R-:W-:Y:S01]  /*2d00*/  IMAD.MOV.U32 R19, RZ, RZ, RZ ;  /* 0x000000ffff137224 */ /* 0x000fe200078e00ff */
[----:B------:R-:W-:Y:S06]  /*2d10*/  BRA `(.L_x_1541) ;  /* 0x0000000000147947 */ /* 0x000fec0003800000 */
.L_x_1561:
[----:B------:R-:W2:Y:S02]  /*2d20*/  LDG.E.64 R4, desc[UR36][R4.64] ;  /* 0x0000002404047981 */ /* 0x000ea4000c1e1b00 */
[----:B--2---:R0:W2:Y:S02]  /*2d30*/  I2F.U64 R19, R4 ;  /* 0x0000000400137312 */ /* 0x0040a40000301000 */
[----:B0-2---:R-:W-:Y:S05]  /*2d40*/  BRA `(.L_x_1541) ;  /* 0x0000000000087947 */ /* 0x005fea0003800000 */
.L_x_1560:
[----:B------:R-:W2:Y:S02]  /*2d50*/  LDG.E R4, desc[UR36][R4.64] ;  /* 0x0000002404047981 */ /* 0x000ea4000c1e1900 */
[----:B--2---:R-:W-:-:S07]  /*2d60*/  I2FP.F32.U32 R19, R4 ;  /* 0x0000000400137245 */ /* 0x004fce0000201000 */
.L_x_1541:
[----:B------:R-:W-:Y:S05]  /*2d70*/  BSYNC.RECONVERGENT B6 ;  /* 0x0000000000067941 */ /* 0x000fea0003800200 */
.L_x_1535:
[----:B------:R-:W-:-:S07]  /*2d80*/  VIADD R24, R24, 0x80 ;  /* 0x0000008018187836 */ /* 0x000fce0000000000 */
.L_x_1534:
[----:B------:R-:W-:Y:S05]  /*2d90*/  BSYNC.RECONVERGENT B7 ;  /* 0x0000000000077941 */ /* 0x000fea0003800200 */
.L_x_1533:
[----:B------:R-:W-:Y:S01]  /*2da0*/  ISETP.GE.AND P0, PT, R24, R17, PT ;  /* 0x000000111800720c */ /* 0x000fe20003f06270 */
[----:B------:R-:W-:Y:S01]  /*2db0*/  BSSY.RECONVERGENT B6, `(.L_x_1563) ;  /* 0x00000e9000067945 */ /* 0x000fe20003800200 */
[----:B------:R-:W-:-:S11]  /*2dc0*/  IMAD.MOV.U32 R16, RZ, RZ, RZ ;  /* 0x000000ffff107224 */ /* 0x000fd600078e00ff */
[----:B------:R-:W-:Y:S05]  /*2dd0*/  @P0 BRA `(.L_x_1564) ;  /* 0x0000000c00980947 */ /* 0x000fea0003800000 */
[----:B0-2-4-:R-:W0:Y:S01]  /*2de0*/  LDC.64 R4, c[0x0][0x390] ;  /* 0x0000e400ff047b82 */ /* 0x015e220000000a00 */
[----:B------:R-:W2:Y:S01]  /*2df0*/  LDCU UR5, c[0x0][0x3a0] ;  /* 0x00007400ff0577ac */ /* 0x000ea20008000800 */
[----:B------:R-:W-:Y:S01]  /*2e00*/  IMAD R0, R2, 0x200, R24 ;  /* 0x0000020002007824 */ /* 0x000fe200078e0218 */
        /* <DEDUP_REMOVED lines=15> */
[----:B--2---:R0:W2:Y:S01]  /*2f00*/  I2F.S16 R16, R4 ;  /* 0x0000000400107306 */ /* 0x0040a20000101400 */
[----:B------:R-:W-:Y:S05]  /*2f10*/  BRA `(.L_x_1564) ;  /* 0x0000000c00487947 */ /* 0x000fea0003800000 */
.L_x_1568:
[----:B------:R-:W2:Y:S02]  /*2f20*/  LDG.E.U8 R4, desc[UR36][R4.64] ;  /* 0x0000002404047981 */ /* 0x000ea4000c1e1100 */
[----:B--2---:R-:W-:Y:S01]  /*2f30*/  I2FP.F32.U32 R16, R4 ;  /* 0x0000000400107245 */ /* 0x004fe20000201000 */
[----:B------:R-:W-:Y:S06]  /*2f40*/  BRA `(.L_x_1564) ;  /* 0x0000000c003c7947 */ /* 0x000fec0003800000 */
.L_x_1567:
        /* <DEDUP_REMOVED lines=9> */
.L_x_1571:
[----:B------:R-:W2:Y:S02]  /*2fe0*/  LDG.E R4, desc[UR36][R4.64] ;  /* 0x0000002404047981 */ /* 0x000ea4000c1e1900 */
[----:B--2---:R-:W-:Y:S01]  /*2ff0*/  I2FP.F32.S32 R16, R4 ;  /* 0x0000000400107245 */ /* 0x004fe20000201400 */
[----:B------:R-:W-:Y:S06]  /*3000*/  BRA `(.L_x_1564) ;  /* 0x0000000c000c7947 */ /* 0x000fec0003800000 */
.L_x_1570:
[----:B------:R-:W2:Y:S02]  /*3010*/  LDG.E.U16 R4, desc[UR36][R4.64] ;  /* 0x0000002404047981 */ /* 0x000ea4000c1e1500 */
[----:B--2---:R0:W2:Y:S01]  /*3020*/  I2F.S16 R16, R4 ;  /* 0x0000000400107306 */ /* 0x0040a20000101400 */
[----:B------:R-:W-:Y:S05]  /*3030*/  BRA `(.L_x_1564) ;  /* 0x0000000c00007947 */ /* 0x000fea0003800000 */
.L_x_1566:
        /* <DEDUP_REMOVED lines=8> */
.L_x_1573:
[----:B------:R-:W2:Y:S02]  /*30c0*/  LDG.E.U16 R4, desc[UR36][R4.64] ;  /* 0x0000002404047981 */ /* 0x000ea4000c1e1500 */
[----:B--2---:R-:W-:Y:S01]  /*30d0*/  HADD2.F32 R16, -RZ, R4.H0_H0 ;  /* 0x20000004ff107230 */ /* 0x004fe20000004100 */
[----:B------:R-:W-:Y:S06]  /*30e0*/  BRA `(.L_x_1564) ;  /* 0x0000000800d47947 */ /* 0x000fec0003800000 */
.L_x_1572:
        /* <DEDUP_REMOVED lines=8> */
.L_x_1575:
[----:B------:R-:W2:Y:S02]  /*3170*/  LDG.E.U16 R4, desc[UR36][R4.64] ;  /* 0x0000002404047981 */ /* 0x000ea4000c1e1500 */
[----:B--2---:R-:W-:Y:S01]  /*3180*/  HADD2.F32 R16, -RZ, R4.H0_H0 ;  /* 0x20000004ff107230 */ /* 0x004fe20000004100 */
[----:B------:R-:W-:Y:S06]  /*3190*/  BRA `(.L_x_1564) ;  /* 0x0000000800a87947 */ /* 0x000fec0003800000 */
.L_x_1574:
        /* <DEDUP_REMOVED lines=11> */
.L_x_1565:
        /* <DEDUP_REMOVED lines=12> */
.L_x_1578:
        /* <DEDUP_REMOVED lines=11> */
.L_x_1577:
        /* <DEDUP_REMOVED lines=25> */
.L_x_1580:
        /* <DEDUP_REMOVED lines=13> */
.L_x_1579:
[----:B------:R-:W2:Y:S02]  /*3620*/  LDG.E.U16 R4, desc[UR36][R4.64] ;  /* 0x0000002404047981 */ /* 0x000ea4000c1e1500 */
[----:B--2---:R-:W-:Y:S01]  /*3630*/  IMAD.U32 R16, R4, 0x10000, RZ ;  /* 0x0001000004107824 */ /* 0x004fe200078e00ff */
[----:B------:R-:W-:Y:S06]  /*3640*/  BRA `(.L_x_1564) ;  /* 0x00000004007c7947 */ /* 0x000fec0003800000 */
.L_x_1576:
        /* <DEDUP_REMOVED lines=11> */
.L_x_1583:
[----:B------:R-:W2:Y:S02]  /*3700*/  LDG.E.U8 R4, desc[UR36][R4.64] ;  /* 0x0000002404047981 */ /* 0x000ea4000c1e1100 */
        /* <DEDUP_REMOVED lines=18> */
.L_x_1585:
[----:B------:R-:W-:Y:S05]  /*3830*/  BSYNC.RECONVERGENT B0 ;  /* 0x0000000000007941 */ /* 0x000fea0003800200 */
.L_x_1584:
[----:B------:R-:W-:Y:S01]  /*3840*/  IMAD.SHL.U32 R0, R0, 0x100000, RZ ;  /* 0x0010000000007824 */ /* 0x000fe200078e00ff */
[----:B------:R-:W-:-:S04]  /*3850*/  LEA R3, R3, 0x3b800000, 0x17 ;  /* 0x3b80000003037811 */ /* 0x000fc800078eb8ff */
[----:B------:R-:W-:Y:S01]  /*3860*/  LOP3.LUT R16, R3, R0, R7, 0xfe, !PT ;  /* 0x0000000003107212 */ /* 0x000fe200078efe07 */
[----:B------:R-:W-:Y:S06]  /*3870*/  BRA `(.L_x_1564) ;  /* 0x0000000000f07947 */ /* 0x000fec0003800000 */
.L_x_1582:
        /* <DEDUP_REMOVED lines=19> */
.L_x_1587:
[----:B------:R-:W-:Y:S05]  /*39b0*/  BSYNC.RECONVERGENT B0 ;  /* 0x0000000000007941 */ /* 0x000fea0003800200 */
.L_x_1586:
[----:B------:R-:W-:Y:S01]  /*39c0*/  IMAD.SHL.U32 R0, R0, 0x200000, RZ ;  /* 0x0020000000007824 */ /* 0x000fe200078e00ff */
[----:B------:R-:W-:-:S04]  /*39d0*/  LEA R3, R3, 0x37800000, 0x17 ;  /* 0x3780000003037811 */ /* 0x000fc800078eb8ff */
[----:B------:R-:W-:Y:S01]  /*39e0*/  LOP3.LUT R16, R3, R0, R7, 0xfe, !PT ;  /* 0x0000000003107212 */ /* 0x000fe200078efe07 */
[----:B------:R-:W-:Y:S06]  /*39f0*/  BRA `(.L_x_1564) ;  /* 0x0000000000907947 */ /* 0x000fec0003800000 */
.L_x_1581:
        /* <DEDUP_REMOVED lines=14> */
.L_x_1569:
        /* <DEDUP_REMOVED lines=16> */
.L_x_1590:
[----:B------:R-:W-:Y:S05]  /*3be0*/  BRA `(.L_x_1564) ;  /* 0x0000000000147947 */ /* 0x000fea0003800000 */
.L_x_1589:
[----:B------:R-:W2:Y:S02]  /*3bf0*/  LDG.E.64 R4, desc[UR36][R4.64] ;  /* 0x0000002404047981 */ /* 0x000ea4000c1e1b00 */
[----:B--2---:R0:W2:Y:S02]  /*3c00*/  I2F.U64 R16, R4 ;  /* 0x0000000400107312 */ /* 0x0040a40000301000 */
[----:B0-2---:R-:W-:Y:S05]  /*3c10*/  BRA `(.L_x_1564) ;  /* 0x0000000000087947 */ /* 0x005fea0003800000 */
.L_x_1588:
[----:B------:R-:W2:Y:S02]  /*3c20*/  LDG.E R4, desc[UR36][R4.64] ;  /* 0x0000002404047981 */ /* 0x000ea4000c1e1900 */
[----:B--2---:R-:W-:-:S07]  /*3c30*/  I2FP.F32.U32 R16, R4 ;  /* 0x0000000400107245 */ /* 0x004fce0000201000 */
.L_x_1564:
[----:B------:R-:W-:Y:S05]  /*3c40*/  BSYNC.RECONVERGENT B6 ;  /* 0x0000000000067941 */ /* 0x000fea0003800200 */
.L_x_1563:
[C---:B------:R-:W-:Y:S01]  /*3c50*/  VIADD R0, R25.reuse, 0x100 ;  /* 0x0000010019007836 */ /* 0x040fe20000000000 */
[CC--:B------:R-:W-:Y:S01]  /*3c60*/  ISETP.GE.AND P0, PT, R25.reuse, R17.reuse, PT ;  /* 0x000000111900720c */ /* 0x0c0fe20003f06270 */
[C---:B------:R-:W-:Y:S01]  /*3c70*/  VIADD R26, R25.reuse, 0x80 ;  /* 0x00000080191a7836 */ /* 0x040fe20000000000 */
[----:B------:R-:W-:Y:S02]  /*3c80*/  BSSY.RECONVERGENT B6, `(.L_x_1591) ;  /* 0x0000109000067945 */ /* 0x000fe40003800200 */
[-C--:B------:R-:W-:Y:S01]  /*3c90*/  ISETP.GE.AND P2, PT, R0, R17.reuse, PT ;  /* 0x000000110000720c */ /* 0x080fe20003f46270 */
[----:B------:R-:W-:Y:S01]  /*3ca0*/  VIADD R0, R25, 0x180 ;  /* 0x0000018019007836 */ /* 0x000fe20000000000 */
[----:B------:R-:W-:-:S04]  /*3cb0*/  ISETP.GE.AND P1, PT, R26, R17, PT ;  /* 0x000000111a00720c */ /* 0x000fc80003f26270 */
[----:B------:R-:W-:-:S03]  /*3cc0*/  ISETP.GE.AND P3, PT, R0, R17, PT ;  /* 0x000000110000720c */ /* 0x000fc60003f66270 */
[----:B-1-3-5:R-:W-:-:S04]  /*3cd0*/  @!P0 FMUL.RZ R0, R22, 0.15915493667125701904 ;  /* 0x3e22f98316008820 */ /* 0x02afc8000040c000 */
[----:B0-2---:R-:W-:Y:S01]  /*3ce0*/  @!P2 FMUL.RZ R19, R19, 0.15915493667125701904 ;  /* 0x3e22f9831313a820 */ /* 0x005fe2000040c000 */
[----:B----4-:R0:W1:Y:S01]  /*3cf0*/  @!P0 MUFU.COS R4, R0 ;  /* 0x0000000000048308 */ /* 0x0100620000000000 */
[----:B------:R-:W-:-:S04]  /*3d00*/  @!P1 FMUL.RZ R3, R18, 0.15915493667125701904 ;  /* 0x3e22f98312039820 */ /* 0x000fc8000040c000 */
[----:B------:R-:W-:Y:S02]  /*3d10*/  @!P3 FMUL.RZ R5, R16, 0.15915493667125701904 ;  /* 0x3e22f9831005b820 */ /* 0x000fe4000040c000 */
[----:B------:R-:W2:Y:S01]  /*3d20*/  LDC.U8 R16, c[0x0][0x3a4] ;  /* 0x0000e900ff107b82 */ /* 0x000ea20000000000 */
[----:B------:R0:W3:Y:S08]  /*3d30*/  @!P2 MUFU.COS R22, R19 ;  /* 0x000000130016a308 */ /* 0x0000f00000000000 */
[----:B------:R0:W4:Y:S08]  /*3d40*/  @!P3 MUFU.COS R24, R5 ;  /* 0x000000050018b308 */ /* 0x0001300000000000 */
[----:B------:R0:W0:Y:S01]  /*3d50*/  @!P1 MUFU.COS R18, R3 ;  /* 0x0000000300129308 */ /* 0x0000220000000000 */
[----:B-1----:R-:W-:Y:S05]  /*3d60*/  @P0 BRA `(.L_x_1592) ;  /* 0x0000000c00e80947 */ /* 0x002fea0003800000 */
[----:B------:R-:W1:Y:S01]  /*3d70*/  LDCU UR4, c[0x0][0x3a8] ;  /* 0x00007500ff0477ac */ /* 0x000e620008000800 */
[----:B------:R-:W5:Y:S01]  /*3d80*/  LDC.64 R8, c[0x0][0x388] ;  /* 0x0000e200ff087b82 */ /* 0x000f620000000a00 */
[----:B0-----:R-:W-:Y:S01]  /*3d90*/  IMAD R0, R2, 0x200, R25 ;  /* 0x0000020002007824 */ /* 0x001fe200078e0219 */
[----:B--2---:R-:W-:-:S03]  /*3da0*/  PRMT R5, R16, 0x9910, RZ ;  /* 0x0000991010057816 */ /* 0x004fc600000000ff */
[----:B-1----:R-:W-:Y:S02]  /*3db0*/  IMAD R3, R0, UR4, RZ ;  /* 0x0000000400037c24 */ /* 0x002fe4000f8e02ff */
[----:B------:R-:W-:-:S05]  /*3dc0*/  IMAD.MOV.U32 R0, RZ, RZ, R5 ;  /* 0x000000ffff007224 */ /* 0x000fca00078e0005 */
[----:B------:R-:W-:Y:S02]  /*3dd0*/  ISETP.GT.AND P0, PT, R0, 0x9, PT ;  /* 0x000000090000780c */ /* 0x000fe40003f04270 */
[----:B-----5:R-:W-:-:S05]  /*3de0*/  IADD3 R8, P1, PT, R3, R8, RZ ;  /* 0x0000000803087210 */ /* 0x020fca0007f3e0ff */
        /* <DEDUP_REMOVED lines=10> */
[----:B------:R-:W0:Y:S01]  /*3e90*/  F2I.FTZ.TRUNC.NTZ R3, R4 ;  /* 0x0000000400037305 */ /* 0x000e22000021f100 */
[----:B------:R-:W-:Y:S01]  /*3ea0*/  IMAD.MOV.U32 R25, RZ, RZ, R26 ;  /* 0x000000ffff197224 */ /* 0x000fe200078e001a */
[----:B0-----:R0:W-:Y:S01]  /*3eb0*/  STG.E.U8 desc[UR36][R8.64], R3 ;  /* 0x0000000308007986 */ /* 0x0011e2000c101124 */
[----:B------:R-:W-:Y:S05]  /*3ec0*/  BRA `(.L_x_1592) ;  /* 0x0000000c00907947 */ /* 0x000fea0003800000 */
.L_x_1596:
[----:B------:R-:W0:Y:S01]  /*3ed0*/  F2I.S64.TRUNC R4, R4 ;  /* 0x0000000400047311 */ /* 0x000e22000020d900 */
[----:B------:R-:W-:Y:S02]  /*3ee0*/  IMAD.MOV.U32 R25, RZ, RZ, R26 ;  /* 0x000000ffff197224 */ /* 0x000fe400078e001a */
[----:B0-----:R-:W-:-:S05]  /*3ef0*/  IMAD.MOV.U32 R3, RZ, RZ, R4 ;  /* 0x000000ffff037224 */ /* 0x001fca00078e0004 */
[----:B------:R0:W-:Y:S01]  /*3f00*/  STG.E.U8 desc[UR36][R8.64], R3 ;  /* 0x0000000308007986 */ /* 0x0001e2000c101124 */
[----:B------:R-:W-:Y:S05]  /*3f10*/  BRA `(.L_x_1592) ;  /* 0x0000000c007c7947 */ /* 0x000fea0003800000 */
.L_x_1595:
[----:B------:R-:W-:-:S13]  /*3f20*/  ISETP.NE.AND P0, PT, R0, 0x2, PT ;  /* 0x000000020000780c */ /* 0x000fda0003f05270 */
[----:B------:R-:W-:Y:S05]  /*3f30*/  @!P0 BRA `(.L_x_1598) ;  /* 0x0000000000308947 */ /* 0x000fea0003800000 */
[----:B------:R-:W-:-:S13]  /*3f40*/  ISETP.NE.AND P0, PT, R0, 0x3, PT ;  /* 0x000000030000780c */ /* 0x000fda0003f05270 */
[----:B------:R-:W-:Y:S05]  /*3f50*/  @!P0 BRA `(.L_x_1599) ;  /* 0x0000000000188947 */ /* 0x000fea0003800000 */
[----:B------:R-:W-:-:S13]  /*3f60*/  ISETP.NE.AND P0, PT, R0, 0x4, PT ;  /* 0x000000040000780c */ /* 0x000fda0003f05270 */
[----:B------:R-:W-:Y:S05]  /*3f70*/  @P0 BRA `(.L_x_1597) ;  /* 0x0000000800c00947 */ /* 0x000fea0003800000 */
[----:B------:R-:W0:Y:S01]  /*3f80*/  F2I.S64.TRUNC R4, R4 ;  /* 0x0000000400047311 */ /* 0x000e22000020d900 */
[----:B------:R-:W-:Y:S01]  /*3f90*/  IMAD.MOV.U32 R25, RZ, RZ, R26 ;  /* 0x000000ffff197224 */ /* 0x000fe200078e001a */
[----:B0-----:R0:W-:Y:S01]  /*3fa0*/  STG.E.64 desc[UR36][R8.64], R4 ;  /* 0x0000000408007986 */ /* 0x0011e2000c101b24 */
[----:B------:R-:W-:Y:S05]  /*3fb0*/  BRA `(.L_x_1592) ;  /* 0x0000000c00547947 */ /* 0x000fea0003800000 */
.L_x_1599:
[----:B------:R-:W0:Y:S01]  /*3fc0*/  F2I.FTZ.TRUNC.NTZ R3, R4 ;  /* 0x0000000400037305 */ /* 0x000e22000021f100 */
[----:B------:R-:W-:Y:S01]  /*3fd0*/  IMAD.MOV.U32 R25, RZ, RZ, R26 ;  /* 0x000000ffff197224 */ /* 0x000fe200078e001a */
[----:B0-----:R0:W-:Y:S01]  /*3fe0*/  STG.E desc[UR36][R8.64], R3 ;  /* 0x0000000308007986 */ /* 0x0011e2000c101924 */
[----:B------:R-:W-:Y:S05]  /*3ff0*/  BRA `(.L_x_1592) ;  /* 0x0000000c00447947 */ /* 0x000fea0003800000 */
.L_x_1598:
[----:B------:R-:W0:Y:S01]  /*4000*/  F2I.FTZ.TRUNC.NTZ R3, R4 ;  /* 0x0000000400037305 */ /* 0x000e22000021f100 */
[----:B------:R-:W-:Y:S01]  /*4010*/  IMAD.MOV.U32 R25, RZ, RZ, R26 ;  /* 0x000000ffff197224 */ /* 0x000fe200078e001a */
[----:B0-----:R0:W-:Y:S01]  /*4020*/  STG.E.U16 desc[UR36][R8.64], R3 ;  /* 0x0000000308007986 */ /* 0x0011e2000c101524 */
[----:B------:R-:W-:Y:S05]  /*4030*/  BRA `(.L_x_1592) ;  /* 0x0000000c00347947 */ /* 0x000fea0003800000 */
.L_x_1594:
[----:B------:R-:W-:-:S13]  /*4040*/  ISETP.GT.AND P0, PT, R0, 0x6, PT ;  /* 0x000000060000780c */ /* 0x000fda0003f04270 */
[----:B------:R-:W-:Y:S05]  /*4050*/  @P0 BRA `(.L_x_1600) ;  /* 0x00000000002c0947 */ /* 0x000fea0003800000 */
[----:B------:R-:W-:-:S13]  /*4060*/  ISETP.NE.AND P0, PT, R0, 0x5, PT ;  /* 0x000000050000780c */ /* 0x000fda0003f05270 */
[----:B------:R-:W-:Y:S05]  /*4070*/  @!P0 BRA `(.L_x_1601) ;  /* 0x0000000000148947 */ /* 0x000fea0003800000 */
[----:B------:R-:W-:-:S13]  /*4080*/  ISETP.NE.AND P0, PT, R0, 0x6, PT ;  /* 0x000000060000780c */ /* 0x000fda0003f05270 */
[----:B------:R-:W-:Y:S05]  /*4090*/  @P0 BRA `(.L_x_1597) ;  /* 0x0000000800780947 */ /* 0x000fea0003800000 */
[----:B------:R0:W-:Y:S01]  /*40a0*/  STG.E desc[UR36][R8.64], R4 ;  /* 0x0000000408007986 */ /* 0x0001e2000c101924 */
[----:B------:R-:W-:Y:S01]  /*40b0*/  IMAD.MOV.U32 R25, RZ, RZ, R26 ;  /* 0x000000ffff197224 */ /* 0x000fe200078e001a */
[----:B------:R-:W-:Y:S06]  /*40c0*/  BRA `(.L_x_1592) ;  /* 0x0000000c00107947 */ /* 0x000fec0003800000 */
.L_x_1601:
[----:B------:R-:W-:Y:S01]  /*40d0*/  F2FP.F16.F32.PACK_AB R4, RZ, R4 ;  /* 0x00000004ff04723e */ /* 0x000fe200000000ff */
[----:B------:R-:W-:-:S04]  /*40e0*/  IMAD.MOV.U32 R25, RZ, RZ, R26 ;  /* 0x000000ffff197224 */ /* 0x000fc800078e001a */
[----:B------:R0:W-:Y:S01]  /*40f0*/  STG.E.U16 desc[UR36][R8.64], R4 ;  /* 0x0000000408007986 */ /* 0x0001e2000c101524 */
[----:B------:R-:W-:Y:S05]  /*4100*/  BRA `(.L_x_1592) ;  /* 0x0000000c00007947 */ /* 0x000fea0003800000 */
.L_x_1600:
[----:B------:R-:W-:-:S13]  /*4110*/  ISETP.NE.AND P0, PT, R0, 0x7, PT ;  /* 0x000000070000780c */ /* 0x000fda0003f05270 */
[----:B------:R-:W-:Y:S05]  /*4120*/  @!P0 BRA `(.L_x_1602) ;  /* 0x0000000000348947 */ /* 0x000fea0003800000 */
[----:B------:R-:W-:-:S13]  /*4130*/  ISETP.NE.AND P0, PT, R0, 0x8, PT ;  /* 0x000000080000780c */ /* 0x000fda0003f05270 */
[----:B------:R-:W-:Y:S05]  /*4140*/  @!P0 BRA `(.L_x_1603) ;  /* 0x0000000000188947 */ /* 0x000fea0003800000 */
[----:B------:R-:W-:-:S13]  /*4150*/  ISETP.NE.AND P0, PT, R0, 0x9, PT ;  /* 0x000000090000780c */ /* 0x000fda0003f05270 */
[----:B------:R-:W-:Y:S05]  /*4160*/  @P0 BRA `(.L_x_1597) ;  /* 0x0000000800440947 */ /* 0x000fea0003800000 */
[----:B------:R-:W-:Y:S02]  /*4170*/  IMAD.MOV.U32 R5, RZ, RZ, RZ ;  /* 0x000000ffff057224 */ /* 0x000fe400078e00ff */
[----:B------:R-:W-:-:S03]  /*4180*/  IMAD.MOV.U32 R25, RZ, RZ, R26 ;  /* 0x000000ffff197224 */ /* 0x000fc600078e001a */
[----:B------:R0:W-:Y:S01]  /*4190*/  STG.E.64 desc[UR36][R8.64], R4 ;  /* 0x0000000408007986 */ /* 0x0001e2000c101b24 */
[----:B------:R-:W-:Y:S05]  /*41a0*/  BRA `(.L_x_1592) ;  /* 0x0000000800d87947 */ /* 0x000fea0003800000 */
.L_x_1603:
[----:B------:R-:W-:Y:S01]  /*41b0*/  F2FP.F16.F32.PACK_AB R3, RZ, R4 ;  /* 0x00000004ff03723e */ /* 0x000fe200000000ff */
[----:B------:R-:W-:-:S03]  /*41c0*/  IMAD.MOV.U32 R25, RZ, RZ, R26 ;  /* 0x000000ffff197224 */ /* 0x000fc600078e001a */
[----:B------:R-:W-:-:S05]  /*41d0*/  PRMT R3, R3, 0x5410, RZ ;  /* 0x0000541003037816 */ /* 0x000fca00000000ff */
[----:B------:R0:W-:Y:S01]  /*41e0*/  STG.E desc[UR36][R8.64], R3 ;  /* 0x0000000308007986 */ /* 0x0001e2000c101924 */
[----:B------:R-:W-:Y:S05]  /*41f0*/  BRA `(.L_x_1592) ;  /* 0x0000000800c47947 */ /* 0x000fea0003800000 */
.L_x_1602:
[----:B------:R-:W-:Y:S01]  /*4200*/  FMUL.FTZ R4, R4, 1 ;  /* 0x3f80000004047820 */ /* 0x000fe20000410000 */
[----:B------:R-:W-:-:S05]  /*4210*/  IMAD.MOV.U32 R25, RZ, RZ, R26 ;  /* 0x000000ffff197224 */ /* 0x000fca00078e001a */
[----:B------:R-:W0:Y:S02]  /*4220*/  F2F.F64.F32 R4, R4 ;  /* 0x0000000400047310 */ /* 0x000e240000201800 */
[----:B0-----:R0:W-:Y:S01]  /*4230*/  STG.E.64 desc[UR36][R8.64], R4 ;  /* 0x0000000408007986 */ /* 0x0011e2000c101b24 */
[----:B------:R-:W-:Y:S05]  /*4240*/  BRA `(.L_x_1592) ;  /* 0x0000000800b07947 */ /* 0x000fea0003800000 */
.L_x_1593:
        /* <DEDUP_REMOVED lines=8> */
[----:B------:R-:W-:Y:S01]  /*42d0*/  FSETP.NEU.FTZ.AND P0, PT, R4, RZ, PT ;  /* 0x000000ff0400720b */ /* 0x000fe20003f1d000 */
[----:B------:R-:W-:-:S03]  /*42e0*/  IMAD.MOV.U32 R25, RZ, RZ, R26 ;  /* 0x000000ffff197224 */ /* 0x000fc600078e001a */
[----:B------:R-:W-:-:S05]  /*42f0*/  SEL R3, RZ, 0x1, !P0 ;  /* 0x00000001ff037807 */ /* 0x000fca0004000000 */
[----:B------:R0:W-:Y:S01]  /*4300*/  STG.E.U8 desc[UR36][R8.64], R3 ;  /* 0x0000000308007986 */ /* 0x0001e2000c101124 */
[----:B------:R-:W-:Y:S05]  /*4310*/  BRA `(.L_x_1592) ;  /* 0x00000008007c7947 */ /* 0x000fea0003800000 */
.L_x_1606:
[----:B------:R-:W-:Y:S01]  /*4320*/  FMUL.FTZ R4, R4, 1 ;  /* 0x3f80000004047820 */ /* 0x000fe20000410000 */
[----:B------:R-:W-:Y:S01]  /*4330*/  CS2R R6, SRZ ;  /* 0x0000000000067805 */ /* 0x000fe2000001ff00 */
[----:B------:R-:W-:-:S04]  /*4340*/  IMAD.MOV.U32 R25, RZ, RZ, R26 ;  /* 0x000000ffff197224 */ /* 0x000fc800078e001a */
[----:B------:R-:W0:Y:S02]  /*4350*/  F2F.F64.F32 R4, R4 ;  /* 0x0000000400047310 */ /* 0x000e240000201800 */
[----:B0-----:R0:W-:Y:S01]  /*4360*/  STG.E.128 desc[UR36][R8.64], R4 ;  /* 0x0000000408007986 */ /* 0x0011e2000c101d24 */
[----:B------:R-:W-:Y:S05]  /*4370*/  BRA `(.L_x_1592) ;  /* 0x0000000800647947 */ /* 0x000fea0003800000 */
.L_x_1605:
[----:B------:R-:W-:-:S13]  /*4380*/  ISETP.NE.AND P0, PT, R0, 0xf, PT ;  /* 0x0000000f0000780c */ /* 0x000fda0003f05270 */
[----:B------:R-:W-:Y:S05]  /*4390*/  @!P0 BRA `(.L_x_1607) ;  /* 0x0000000000a08947 */ /* 0x000fea0003800000 */
[----:B------:R-:W-:-:S13]  /*43a0*/  ISETP.NE.AND P0, PT, R0, 0x17, PT ;  /* 0x000000170000780c */ /* 0x000fda0003f05270 */
[----:B------:R-:W-:Y:S05]  /*43b0*/  @!P0 BRA `(.L_x_1608) ;  /* 0x00000000004c8947 */ /* 0x000fea0003800000 */
[----:B------:R-:W-:-:S13]  /*43c0*/  ISETP.NE.AND P0, PT, R0, 0x18, PT ;  /* 0x000000180000780c */ /* 0x000fda0003f05270 */
[----:B------:R-:W-:Y:S05]  /*43d0*/  @P0 BRA `(.L_x_1597) ;  /* 0x0000000400a80947 */ /* 0x000fea0003800000 */
[----:B------:R-:W-:Y:S01]  /*43e0*/  LOP3.LUT R6, R4, 0x7fffffff, RZ, 0xc0, !PT ;  /* 0x7fffffff04067812 */ /* 0x000fe200078ec0ff */
[----:B------:R-:W-:Y:S01]  /*43f0*/  BSSY.RECONVERGENT B0, `(.L_x_1609) ;  /* 0x000000b000007945 */ /* 0x000fe20003800200 */
[----:B------:R-:W-:Y:S01]  /*4400*/  SHF.R.U32.HI R5, RZ, 0x18, R4 ;  /* 0x00000018ff057819 */ /* 0x000fe20000011604 */
[----:B------:R-:W-:Y:S01]  /*4410*/  IMAD.MOV.U32 R0, RZ, RZ, 0x7f ;  /* 0x0000007fff007424 */ /* 0x000fe200078e00ff */
        /* <DEDUP_REMOVED lines=8> */
.L_x_1610:
[----:B------:R-:W-:Y:S05]  /*44a0*/  BSYNC.RECONVERGENT B0 ;  /* 0x0000000000007941 */ /* 0x000fea0003800200 */
.L_x_1609:
[----:B------:R-:W-:Y:S01]  /*44b0*/  LOP3.LUT R5, R0, 0x80, R5, 0xf8, !PT ;  /* 0x0000008000057812 */ /* 0x000fe200078ef805 */
[----:B------:R-:W-:-:S04]  /*44c0*/  IMAD.MOV.U32 R25, RZ, RZ, R26 ;  /* 0x000000ffff197224 */ /* 0x000fc800078e001a */
[----:B------:R0:W-:Y:S01]  /*44d0*/  STG.E.U8 desc[UR36][R8.64], R5 ;  /* 0x0000000508007986 */ /* 0x0001e2000c101124 */
[----:B------:R-:W-:Y:S05]  /*44e0*/  BRA `(.L_x_1592) ;  /* 0x0000000800087947 */ /* 0x000fea0003800000 */
.L_x_1608:
[----:B------:R-:W-:Y:S01]  /*44f0*/  LOP3.LUT R5, R4, 0x7fffffff, RZ, 0xc0, !PT ;  /* 0x7fffffff04057812 */ /* 0x000fe200078ec0ff */
        /* <DEDUP_REMOVED lines=13> */
.L_x_1612:
[----:B------:R-:W-:Y:S05]  /*45d0*/  BSYNC.RECONVERGENT B0 ;  /* 0x0000000000007941 */ /* 0x000fea0003800200 */
.L_x_1611:
[----:B------:R-:W-:Y:S01]  /*45e0*/  LOP3.LUT R3, R0, 0x80, R7, 0xf8, !PT ;  /* 0x0000008000037812 */ /* 0x000fe200078ef807 */
[----:B------:R-:W-:-:S04]  /*45f0*/  IMAD.MOV.U32 R25, RZ, RZ, R26 ;  /* 0x000000ffff197224 */ /* 0x000fc800078e001a */
[----:B------:R0:W-:Y:S01]  /*4600*/  STG.E.U8 desc[UR36][R8.64], R3 ;  /* 0x0000000308007986 */ /* 0x0001e2000c101124 */
[----:B------:R-:W-:Y:S05]  /*4610*/  BRA `(.L_x_1592) ;  /* 0x0000000400bc7947 */ /* 0x000fea0003800000 */
.L_x_1607:
[----:B------:R-:W-:Y:S01]  /*4620*/  F2FP.BF16.F32.PACK_AB R4, RZ, R4 ;  /* 0x00000004ff04723e */ /* 0x000fe200000010ff */
[----:B------:R-:W-:-:S04]  /*4630*/  IMAD.MOV.U32 R25, RZ, RZ, R26 ;  /* 0x000000ffff197224 */ /* 0x000fc800078e001a */
[----:B------:R0:W-:Y:S01]  /*4640*/  STG.E.U16 desc[UR36][R8.64], R4 ;  /* 0x0000000408007986 */ /* 0x0001e2000c101524 */
[----:B------:R-:W-:Y:S05]  /*4650*/  BRA `(.L_x_1592) ;  /* 0x0000000400ac7947 */ /* 0x000fea0003800000 */
.L_x_1604:
        /* <DEDUP_REMOVED lines=8> */
[----:B------:R-:W0:Y:S01]  /*46e0*/  F2I.FTZ.U32.TRUNC.NTZ R3, R4 ;  /* 0x0000000400037305 */ /* 0x000e22000021f000 */
[----:B------:R-:W-:Y:S01]  /*46f0*/  IMAD.MOV.U32 R25, RZ, RZ, R26 ;  /* 0x000000ffff197224 */ /* 0x000fe200078e001a */
[----:B0-----:R1:W-:Y:S01]  /*4700*/  STG.E.U16 desc[UR36][R8.64], R3 ;  /* 0x0000000308007986 */ /* 0x0013e2000c101524 */
[----:B------:R-:W-:Y:S05]  /*4710*/  BRA `(.L_x_1592) ;  /* 0x00000004007c7947 */ /* 0x000fea0003800000 */
.L_x_1615:
[----:B------:R-:W-:Y:S01]  /*4720*/  LOP3.LUT R3, R4, 0x7fffffff, RZ, 0xc0, !PT ;  /* 0x7fffffff04037812 */ /* 0x000fe200078ec0ff */
        /* <DEDUP_REMOVED lines=11> */
.L_x_1618:
[----:B------:R-:W-:-:S04]  /*47e0*/  SHF.R.U32.HI R0, RZ, 0x14, R4 ;  /* 0x00000014ff007819 */ /* 0x000fc80000011604 */
[----:B------:R-:W-:-:S04]  /*47f0*/  LOP3.LUT R3, R0, 0x1, RZ, 0xc0, !PT ;  /* 0x0000000100037812 */ /* 0x000fc800078ec0ff */
[----:B------:R-:W-:-:S04]  /*4800*/  IADD3 R0, PT, PT, R4, 0x487ffff, R3 ;  /* 0x0487ffff04007810 */ /* 0x000fc80007ffe003 */
[----:B------:R-:W-:-:S04]  /*4810*/  SHF.R.U32.HI R0, RZ, 0x14, R0 ;  /* 0x00000014ff007819 */ /* 0x000fc80000011600 */
[----:B------:R-:W-:-:S07]  /*4820*/  LOP3.LUT R3, R0, 0xff, RZ, 0xc0, !PT ;  /* 0x000000ff00037812 */ /* 0x000fce00078ec0ff */
.L_x_1619:
[----:B------:R-:W-:-:S04]  /*4830*/  SHF.R.U32.HI R4, RZ, 0x18, R4 ;  /* 0x00000018ff047819 */ /* 0x000fc80000011604 */
[----:B------:R-:W-:-:S04]  /*4840*/  LOP3.LUT R3, R3, 0x80, R4, 0xf8, !PT ;  /* 0x0000008003037812 */ /* 0x000fc800078ef804 */
[----:B------:R-:W-:-:S07]  /*4850*/  PRMT R0, R3, 0x7610, R0 ;  /* 0x0000761003007816 */ /* 0x000fce0000000000 */
.L_x_1617:
[----:B------:R-:W-:Y:S05]  /*4860*/  BSYNC.RECONVERGENT B0 ;  /* 0x0000000000007941 */ /* 0x000fea0003800200 */
.L_x_1616:
[----:B------:R0:W-:Y:S01]  /*4870*/  STG.E.U8 desc[UR36][R8.64], R0 ;  /* 0x0000000008007986 */ /* 0x0001e2000c101124 */
[----:B------:R-:W-:Y:S01]  /*4880*/  IMAD.MOV.U32 R25, RZ, RZ, R26 ;  /* 0x000000ffff197224 */ /* 0x000fe200078e001a */
[----:B------:R-:W-:Y:S06]  /*4890*/  BRA `(.L_x_1592) ;  /* 0x00000004001c7947 */ /* 0x000fec0003800000 */
.L_x_1614:
        /* <DEDUP_REMOVED lines=12> */
.L_x_1622:
[----:B------:R-:W-:-:S04]  /*4960*/  SHF.R.U32.HI R0, RZ, 0x15, R4 ;  /* 0x00000015ff007819 */ /* 0x000fc80000011604 */
[----:B------:R-:W-:-:S04]  /*4970*/  LOP3.LUT R3, R0, 0x1, RZ, 0xc0, !PT ;  /* 0x0000000100037812 */ /* 0x000fc800078ec0ff */
[----:B------:R-:W-:-:S04]  /*4980*/  IADD3 R0, PT, PT, R4, 0x88fffff, R3 ;  /* 0x088fffff04007810 */ /* 0x000fc80007ffe003 */
[----:B------:R-:W-:-:S04]  /*4990*/  SHF.R.U32.HI R0, RZ, 0x15, R0 ;  /* 0x00000015ff007819 */ /* 0x000fc80000011600 */
[----:B------:R-:W-:-:S07]  /*49a0*/  LOP3.LUT R3, R0, 0xff, RZ, 0xc0, !PT ;  /* 0x000000ff00037812 */ /* 0x000fce00078ec0ff */
.L_x_1623:
[----:B------:R-:W-:-:S04]  /*49b0*/  SHF.R.U32.HI R4, RZ, 0x18, R4 ;  /* 0x00000018ff047819 */ /* 0x000fc80000011604 */
[----:B------:R-:W-:-:S04]  /*49c0*/  LOP3.LUT R3, R3, 0x80, R4, 0xf8, !PT ;  /* 0x0000008003037812 */ /* 0x000fc800078ef804 */
[----:B------:R-:W-:-:S07]  /*49d0*/  PRMT R0, R3, 0x7610, R0 ;  /* 0x0000761003007816 */ /* 0x000fce0000000000 */
.L_x_1621:
[----:B------:R-:W-:Y:S05]  /*49e0*/  BSYNC.RECONVERGENT B0 ;  /* 0x0000000000007941 */ /* 0x000fea0003800200 */
.L_x_1620:
[----:B------:R0:W-:Y:S01]  /*49f0*/  STG.E.U8 desc[UR36][R8.64], R0 ;  /* 0x0000000008007986 */ /* 0x0001e2000c101124 */
[----:B------:R-:W-:Y:S01]  /*4a00*/  IMAD.MOV.U32 R25, RZ, RZ, R26 ;  /* 0x000000ffff197224 */ /* 0x000fe200078e001a */
[----:B------:R-:W-:Y:S06]  /*4a10*/  BRA `(.L_x_1592) ;  /* 0x0000000000bc7947 */ /* 0x000fec0003800000 */
.L_x_1613:
[----:B------:R-:W-:-:S13]  /*4a20*/  ISETP.NE.AND P0, PT, R0, 0x1c, PT ;  /* 0x0000001c0000780c */ /* 0x000fda0003f05270 */
[----:B------:R-:W-:Y:S05]  /*4a30*/  @!P0 BRA `(.L_x_1624) ;  /* 0x0000000000a88947 */ /* 0x000fea0003800000 */
[----:B------:R-:W-:-:S13]  /*4a40*/  ISETP.NE.AND P0, PT, R0, 0x1d, PT ;  /* 0x0000001d0000780c */ /* 0x000fda0003f05270 */
[----:B------:R-:W-:Y:S05]  /*4a50*/  @!P0 BRA `(.L_x_1625) ;  /* 0x0000000000908947 */ /* 0x000fea0003800000 */
[----:B------:R-:W-:-:S13]  /*4a60*/  ISETP.NE.AND P0, PT, R0, 0x2c, PT ;  /* 0x0000002c0000780c */ /* 0x000fda0003f05270 */
[----:B------:R-:W-:Y:S05]  /*4a70*/  @!P0 BRA `(.L_x_1626) ;  /* 0x0000000000488947 */ /* 0x000fea0003800000 */
.L_x_1597:
        /* <DEDUP_REMOVED lines=16> */
.L_x_1627:
[----:B------:R-:W-:Y:S01]  /*4b80*/  IMAD.MOV.U32 R25, RZ, RZ, R26 ;  /* 0x000000ffff197224 */ /* 0x000fe200078e001a */
[----:B------:R-:W-:Y:S06]  /*4b90*/  BRA `(.L_x_1592) ;  /* 0x00000000005c7947 */ /* 0x000fec0003800000 */
.L_x_1626:
[----:B------:R-:W-:Y:S01]  /*4ba0*/  SHF.R.U32.HI R5, RZ, 0x17, R4 ;  /* 0x00000017ff057819 */ /* 0x000fe20000011604 */
[----:B------:R-:W-:-:S03]  /*4bb0*/  IMAD.MOV.U32 R25, RZ, RZ, R26 ;  /* 0x000000ffff197224 */ /* 0x000fc600078e001a */
        /* <DEDUP_REMOVED lines=14> */
.L_x_1625:
[----:B------:R-:W0:Y:S01]  /*4ca0*/  F2I.U64.TRUNC R4, R4 ;  /* 0x0000000400047311 */ /* 0x000e22000020d800 */
[----:B------:R-:W-:Y:S01]  /*4cb0*/  IMAD.MOV.U32 R25, RZ, RZ, R26 ;  /* 0x000000ffff197224 */ /* 0x000fe200078e001a */
[----:B0-----:R0:W-:Y:S01]  /*4cc0*/  STG.E.64 desc[UR36][R8.64], R4 ;  /* 0x0000000408007986 */ /* 0x0011e2000c101b24 */
[----:B------:R-:W-:Y:S05]  /*4cd0*/  BRA `(.L_x_1592) ;  /* 0x00000000000c7947 */ /* 0x000fea0003800000 */
.L_x_1624:
[----:B------:R-:W0:Y:S01]  /*4ce0*/  F2I.FTZ.U32.TRUNC.NTZ R3, R4 ;  /* 0x0000000400037305 */ /* 0x000e22000021f000 */
[----:B------:R-:W-:Y:S01]  /*4cf0*/  IMAD.MOV.U32 R25, RZ, RZ, R26 ;  /* 0x000000ffff197224 */ /* 0x000fe200078e001a */
[----:B0-----:R0:W-:Y:S06]  /*4d00*/  STG.E desc[UR36][R8.64], R3 ;  /* 0x0000000308007986 */ /* 0x0011ec000c101924 */
.L_x_1592:
[----:B------:R-:W-:Y:S05]  /*4d10*/  BSYNC.RECONVERGENT B6 ;  /* 0x0000000000067941 */ /* 0x000fea0003800200 */
.L_x_1591:
[----:B------:R-:W-:Y:S01]  /*4d20*/  ISETP.GE.AND P0, PT, R25, R17, PT ;  /* 0x000000111900720c */ /* 0x000fe20003f06270 */
[----:B------:R-:W-:-:S12]  /*4d30*/  BSSY.RECONVERGENT B6, `(.L_x_1628) ;  /* 0x00001cc000067945 */ /* 0x000fd80003800200 */
[----:B------:R-:W-:Y:S05]  /*4d40*/  @P0 BRA `(.L_x_1629) ;  /* 0x0000001c00280947 */ /* 0x000fea0003800000 */
[----:B------:R-:W5:Y:S01]  /*4d50*/  LDCU UR4, c[0x0][0x3a8] ;  /* 0x00007500ff0477ac */ /* 0x000f620008000800 */
[----:B01----:R-:W0:Y:S01]  /*4d60*/  LDC.64 R8, c[0x0][0x388] ;  /* 0x0000e200ff087b82 */ /* 0x003e220000000a00 */
[----:B------:R-:W-:Y:S01]  /*4d70*/  IMAD R0, R2, 0x200, R25 ;  /* 0x0000020002007824 */ /* 0x000fe200078e0219 */
[----:B--2---:R-:W-:-:S03]  /*4d80*/  PRMT R4, R16, 0x9910, RZ ;  /* 0x0000991010047816 */ /* 0x004fc600000000ff */
        /* <DEDUP_REMOVED lines=14> */
[----:B------:R-:W0:Y:S02]  /*4e70*/  F2I.FTZ.TRUNC.NTZ R3, R18 ;  /* 0x0000001200037305 */ /* 0x000e24000021f100 */
[----:B0-----:R0:W-:Y:S01]  /*4e80*/  STG.E.U8 desc[UR36][R8.64], R3 ;  /* 0x0000000308007986 */ /* 0x0011e2000c101124 */
[----:B------:R-:W-:Y:S05]  /*4e90*/  BRA `(.L_x_1635) ;  /* 0x0000000c00387947 */ /* 0x000fea0003800000 */
.L_x_1633:
[----:B------:R-:W0:Y:S02]  /*4ea0*/  F2I.S64.TRUNC R18, R18 ;  /* 0x0000001200127311 */ /* 0x000e24000020d900 */
[----:B0-----:R-:W-:-:S05]  /*4eb0*/  IMAD.MOV.U32 R3, RZ, RZ, R18 ;  /* 0x000000ffff037224 */ /* 0x001fca00078e0012 */
[----:B------:R0:W-:Y:S01]  /*4ec0*/  STG.E.U8 desc[UR36][R8.64], R3 ;  /* 0x0000000308007986 */ /* 0x0001e2000c101124 */
[----:B------:R-:W-:Y:S05]  /*4ed0*/  BRA `(.L_x_1635) ;  /* 0x0000000c00287947 */ /* 0x000fea0003800000 */
.L_x_1632:
[----:B------:R-:W-:-:S13]  /*4ee0*/  ISETP.NE.AND P0, PT, R0, 0x2, PT ;  /* 0x000000020000780c */ /* 0x000fda0003f05270 */
[----:B------:R-:W-:Y:S05]  /*4ef0*/  @!P0 BRA `(.L_x_1636) ;  /* 0x0000000000288947 */ /* 0x000fea0003800000 */
[----:B------:R-:W-:-:S13]  /*4f00*/  ISETP.NE.AND P0, PT, R0, 0x3, PT ;  /* 0x000000030000780c */ /* 0x000fda0003f05270 */
[----:B------:R-:W-:Y:S05]  /*4f10*/  @!P0 BRA `(.L_x_1637) ;  /* 0x0000000000148947 */ /* 0x000fea0003800000 */
[----:B------:R-:W-:-:S13]  /*4f20*/  ISETP.NE.AND P0, PT, R0, 0x4, PT ;  /* 0x000000040000780c */ /* 0x000fda0003f05270 */
[----:B------:R-:W-:Y:S05]  /*4f30*/  @P0 BRA `(.L_x_1634) ;  /* 0x0000000800380947 */ /* 0x000fea0003800000 */
[----:B------:R-:W0:Y:S02]  /*4f40*/  F2I.S64.TRUNC R18, R18 ;  /* 0x0000001200127311 */ /* 0x000e24000020d900 */
[----:B0-----:R0:W-:Y:S01]  /*4f50*/  STG.E.64 desc[UR36][R8.64], R18 ;  /* 0x0000001208007986 */ /* 0x0011e2000c101b24 */
[----:B------:R-:W-:Y:S05]  /*4f60*/  BRA `(.L_x_1635) ;  /* 0x0000000c00047947 */ /* 0x000fea0003800000 */
.L_x_1637:
[----:B------:R-:W0:Y:S02]  /*4f70*/  F2I.FTZ.TRUNC.NTZ R3, R18 ;  /* 0x0000001200037305 */ /* 0x000e24000021f100 */
[----:B0-----:R0:W-:Y:S01]  /*4f80*/  STG.E desc[UR36][R8.64], R3 ;  /* 0x0000000308007986 */ /* 0x0011e2000c101924 */
[----:B------:R-:W-:Y:S05]  /*4f90*/  BRA `(.L_x_1635) ;  /* 0x0000000800f87947 */ /* 0x000fea0003800000 */
.L_x_1636:
[----:B------:R-:W0:Y:S02]  /*4fa0*/  F2I.FTZ.TRUNC.NTZ R3, R18 ;  /* 0x0000001200037305 */ /* 0x000e24000021f100 */
[----:B0-----:R0:W-:Y:S01]  /*4fb0*/  STG.E.U16 desc[UR36][R8.64], R3 ;  /* 0x0000000308007986 */ /* 0x0011e2000c101524 */
[----:B------:R-:W-:Y:S05]  /*4fc0*/  BRA `(.L_x_1635) ;  /* 0x0000000800ec7947 */ /* 0x000fea0003800000 */
.L_x_1631:
[----:B------:R-:W-:-:S13]  /*4fd0*/  ISETP.GT.AND P0, PT, R0, 0x6, PT ;  /* 0x000000060000780c */ /* 0x000fda0003f04270 */
[----:B------:R-:W-:Y:S05]  /*4fe0*/  @P0 BRA `(.L_x_1638) ;  /* 0x0000000000240947 */ /* 0x000fea0003800000 */
[----:B------:R-:W-:-:S13]  /*4ff0*/  ISETP.NE.AND P0, PT, R0, 0x5, PT ;  /* 0x000000050000780c */ /* 0x000fda0003f05270 */
[----:B------:R-:W-:Y:S05]  /*5000*/  @!P0 BRA `(.L_x_1639) ;  /* 0x0000000000108947 */ /* 0x000fea0003800000 */
[----:B------:R-:W-:-:S13]  /*5010*/  ISETP.NE.AND P0, PT, R0, 0x6, PT ;  /* 0x000000060000780c */ /* 0x000fda0003f05270 */
[----:B------:R-:W-:Y:S05]  /*5020*/  @P0 BRA `(.L_x_1634) ;  /* 0x0000000400fc0947 */ /* 0x000fea0003800000 */
[----:B------:R0:W-:Y:S01]  /*5030*/  STG.E desc[UR36][R8.64], R18 ;  /* 0x0000001208007986 */ /* 0x0001e2000c101924 */
[----:B------:R-:W-:Y:S05]  /*5040*/  BRA `(.L_x_1635) ;  /* 0x0000000800cc7947 */ /* 0x000fea0003800000 */
.L_x_1639:
[----:B------:R-:W-:-:S05]  /*5050*/  F2FP.F16.F32.PACK_AB R18, RZ, R18 ;  /* 0x00000012ff12723e */ /* 0x000fca00000000ff */
[----:B------:R0:W-:Y:S01]  /*5060*/  STG.E.U16 desc[UR36][R8.64], R18 ;  /* 0x0000001208007986 */ /* 0x0001e2000c101524 */
[----:B------:R-:W-:Y:S05]  /*5070*/  BRA `(.L_x_1635) ;  /* 0x0000000800c07947 */ /* 0x000fea0003800000 */
.L_x_1638:
[----:B------:R-:W-:-:S13]  /*5080*/  ISETP.NE.AND P0, PT, R0, 0x7, PT ;  /* 0x000000070000780c */ /* 0x000fda0003f05270 */
[----:B------:R-:W-:Y:S05]  /*5090*/  @!P0 BRA `(.L_x_1640) ;  /* 0x00000000002c8947 */ /* 0x000fea0003800000 */
[----:B------:R-:W-:-:S13]  /*50a0*/  ISETP.NE.AND P0, PT, R0, 0x8, PT ;  /* 0x000000080000780c */ /* 0x000fda0003f05270 */
[----:B------:R-:W-:Y:S05]  /*50b0*/  @!P0 BRA `(.L_x_1641) ;  /* 0x0000000000148947 */ /* 0x000fea0003800000 */
[----:B------:R-:W-:-:S13]  /*50c0*/  ISETP.NE.AND P0, PT, R0, 0x9, PT ;  /* 0x000000090000780c */ /* 0x000fda0003f05270 */
[----:B------:R-:W-:Y:S05]  /*50d0*/  @P0 BRA `(.L_x_1634) ;  /* 0x0000000400d00947 */ /* 0x000fea0003800000 */
[----:B------:R-:W-:-:S05]  /*50e0*/  IMAD.MOV.U32 R19, RZ, RZ, RZ ;  /* 0x000000ffff137224 */ /* 0x000fca00078e00ff */
[----:B------:R0:W-:Y:S01]  /*50f0*/  STG.E.64 desc[UR36][R8.64], R18 ;  /* 0x0000001208007986 */ /* 0x0001e2000c101b24 */
[----:B------:R-:W-:Y:S05]  /*5100*/  BRA `(.L_x_1635) ;  /* 0x00000008009c7947 */ /* 0x000fea0003800000 */
.L_x_1641:
[----:B------:R-:W-:-:S04]  /*5110*/  F2FP.F16.F32.PACK_AB R3, RZ, R18 ;  /* 0x00000012ff03723e */ /* 0x000fc800000000ff */
[----:B------:R-:W-:-:S05]  /*5120*/  PRMT R3, R3, 0x5410, RZ ;  /* 0x0000541003037816 */ /* 0x000fca00000000ff */
[----:B------:R0:W-:Y:S01]  /*5130*/  STG.E desc[UR36][R8.64], R3 ;  /* 0x0000000308007986 */ /* 0x0001e2000c101924 */
[----:B------:R-:W-:Y:S05]  /*5140*/  BRA `(.L_x_1635) ;  /* 0x00000008008c7947 */ /* 0x000fea0003800000 */
.L_x_1640:
[----:B------:R-:W-:-:S06]  /*5150*/  FMUL.FTZ R4, R18, 1 ;  /* 0x3f80000012047820 */ /* 0x000fcc0000410000 */
[----:B------:R-:W0:Y:S02]  /*5160*/  F2F.F64.F32 R4, R4 ;  /* 0x0000000400047310 */ /* 0x000e240000201800 */
[----:B0-----:R0:W-:Y:S01]  /*5170*/  STG.E.64 desc[UR36][R8.64], R4 ;  /* 0x0000000408007986 */ /* 0x0011e2000c101b24 */
[----:B------:R-:W-:Y:S05]  /*5180*/  BRA `(.L_x_1635) ;  /* 0x00000008007c7947 */ /* 0x000fea0003800000 */
.L_x_1630:
        /* <DEDUP_REMOVED lines=10> */
[----:B------:R-:W0:Y:S02]  /*5230*/  F2I.FTZ.U32.TRUNC.NTZ R3, R18 ;  /* 0x0000001200037305 */ /* 0x000e24000021f000 */
[----:B0-----:R0:W-:Y:S01]  /*5240*/  STG.E.U16 desc[UR36][R8.64], R3 ;  /* 0x0000000308007986 */ /* 0x0011e2000c101524 */
[----:B------:R-:W-:Y:S05]  /*5250*/  BRA `(.L_x_1635) ;  /* 0x0000000800487947 */ /* 0x000fea0003800000 */
.L_x_1645:
[----:B------:R-:W-:Y:S01]  /*5260*/  LOP3.LUT R5, R18, 0x7fffffff, RZ, 0xc0, !PT ;  /* 0x7fffffff12057812 */ /* 0x000fe200078ec0ff */
        /* <DEDUP_REMOVED lines=15> */
.L_x_1648:
[----:B------:R-:W-:-:S04]  /*5360*/  SHF.R.U32.HI R18, RZ, 0x18, R18 ;  /* 0x00000018ff127819 */ /* 0x000fc80000011612 */
[----:B------:R-:W-:-:S04]  /*5370*/  LOP3.LUT R3, R3, 0x80, R18, 0xf8, !PT ;  /* 0x0000008003037812 */ /* 0x000fc800078ef812 */
[----:B------:R-:W-:-:S07]  /*5380*/  PRMT R4, R3, 0x7610, R4 ;  /* 0x0000761003047816 */ /* 0x000fce0000000004 */
.L_x_1647:
[----:B------:R-:W-:Y:S05]  /*5390*/  BSYNC.RECONVERGENT B0 ;  /* 0x0000000000007941 */ /* 0x000fea0003800200 */
.L_x_1646:
[----:B------:R0:W-:Y:S01]  /*53a0*/  STG.E.U8 desc[UR36][R8.64], R4 ;  /* 0x0000000408007986 */ /* 0x0001e2000c101124 */
[----:B------:R-:W-:Y:S05]  /*53b0*/  BRA `(.L_x_1635) ;  /* 0x0000000400f07947 */ /* 0x000fea0003800000 */
.L_x_1644:
        /* <DEDUP_REMOVED lines=16> */
.L_x_1651:
[----:B------:R-:W-:-:S04]  /*54c0*/  SHF.R.U32.HI R18, RZ, 0x18, R18 ;  /* 0x00000018ff127819 */ /* 0x000fc80000011612 */
[----:B------:R-:W-:-:S04]  /*54d0*/  LOP3.LUT R3, R3, 0x80, R18, 0xf8, !PT ;  /* 0x0000008003037812 */ /* 0x000fc800078ef812 */
[----:B------:R-:W-:-:S07]  /*54e0*/  PRMT R4, R3, 0x7610, R4 ;  /* 0x0000761003047816 */ /* 0x000fce0000000004 */
.L_x_1650:
[----:B------:R-:W-:Y:S05]  /*54f0*/  BSYNC.RECONVERGENT B0 ;  /* 0x0000000000007941 */ /* 0x000fea0003800200 */
.L_x_1649:
[----:B------:R0:W-:Y:S01]  /*5500*/  STG.E.U8 desc[UR36][R8.64], R4 ;  /* 0x0000000408007986 */ /* 0x0001e2000c101124 */
[----:B------:R-:W-:Y:S05]  /*5510*/  BRA `(.L_x_1635) ;  /* 0x0000000400987947 */ /* 0x000fea0003800000 */
.L_x_1643:
[----:B------:R-:W-:-:S13]  /*5520*/  ISETP.NE.AND P0, PT, R0, 0x1c, PT ;  /* 0x0000001c0000780c */ /* 0x000fda0003f05270 */
[----:B------:R-:W-:Y:S05]  /*5530*/  @!P0 BRA `(.L_x_1652) ;  /* 0x0000000000588947 */ /* 0x000fea0003800000 */
[----:B------:R-:W-:-:S13]  /*5540*/  ISETP.NE.AND P0, PT, R0, 0x1d, PT ;  /* 0x0000001d0000780c */ /* 0x000fda0003f05270 */
[----:B------:R-:W-:Y:S05]  /*5550*/  @!P0 BRA `(.L_x_1653) ;  /* 0x0000000000448947 */ /* 0x000fea0003800000 */
[----:B------:R-:W-:-:S13]  /*5560*/  ISETP.NE.AND P0, PT, R0, 0x2c, PT ;  /* 0x0000002c0000780c */ /* 0x000fda0003f05270 */
[----:B------:R-:W-:Y:S05]  /*5570*/  @P0 BRA `(.L_x_1634) ;  /* 0x0000000000a80947 */ /* 0x000fea0003800000 */
        /* <DEDUP_REMOVED lines=15> */
.L_x_1653:
[----:B------:R-:W0:Y:S02]  /*5670*/  F2I.U64.TRUNC R18, R18 ;  /* 0x0000001200127311 */ /* 0x000e24000020d800 */
[----:B0-----:R0:W-:Y:S01]  /*5680*/  STG.E.64 desc[UR36][R8.64], R18 ;  /* 0x0000001208007986 */ /* 0x0011e2000c101b24 */
[----:B------:R-:W-:Y:S05]  /*5690*/  BRA `(.L_x_1635) ;  /* 0x0000000400387947 */ /* 0x000fea0003800000 */
.L_x_1652:
[----:B------:R-:W0:Y:S02]  /*56a0*/  F2I.FTZ.U32.TRUNC.NTZ R3, R18 ;  /* 0x0000001200037305 */ /* 0x000e24000021f000 */
[----:B0-----:R0:W-:Y:S01]  /*56b0*/  STG.E desc[UR36][R8.64], R3 ;  /* 0x0000000308007986 */ /* 0x0011e2000c101924 */
[----:B------:R-:W-:Y:S05]  /*56c0*/  BRA `(.L_x_1635) ;  /* 0x00000004002c7947 */ /* 0x000fea0003800000 */
.L_x_1642:
[----:B------:R-:W-:-:S13]  /*56d0*/  ISETP.GT.AND P0, PT, R0, 0xe, PT ;  /* 0x0000000e0000780c */ /* 0x000fda0003f04270 */
[----:B------:R-:W-:Y:S05]  /*56e0*/  @P0 BRA `(.L_x_1654) ;  /* 0x0000000000340947 */ /* 0x000fea0003800000 */
[----:B------:R-:W-:-:S13]  /*56f0*/  ISETP.NE.AND P0, PT, R0, 0xa, PT ;  /* 0x0000000a0000780c */ /* 0x000fda0003f05270 */
[----:B------:R-:W-:Y:S05]  /*5700*/  @!P0 BRA `(.L_x_1655) ;  /* 0x0000000000188947 */ /* 0x000fea0003800000 */
[----:B------:R-:W-:-:S13]  /*5710*/  ISETP.NE.AND P0, PT, R0, 0xb, PT ;  /* 0x0000000b0000780c */ /* 0x000fda0003f05270 */
[----:B------:R-:W-:Y:S05]  /*5720*/  @P0 BRA `(.L_x_1634) ;  /* 0x00000000003c0947 */ /* 0x000fea0003800000 */
[----:B------:R-:W-:-:S04]  /*5730*/  FSETP.NEU.FTZ.AND P0, PT, R18, RZ, PT ;  /* 0x000000ff1200720b */ /* 0x000fc80003f1d000 */
[----:B------:R-:W-:-:S05]  /*5740*/  SEL R3, RZ, 0x1, !P0 ;  /* 0x00000001ff037807 */ /* 0x000fca0004000000 */
[----:B------:R0:W-:Y:S01]  /*5750*/  STG.E.U8 desc[UR36][R8.64], R3 ;  /* 0x0000000308007986 */ /* 0x0001e2000c101124 */
[----:B------:R-:W-:Y:S05]  /*5760*/  BRA `(.L_x_1635) ;  /* 0x0000000400047947 */ /* 0x000fea0003800000 */
.L_x_1655:
[----:B------:R-:W-:Y:S01]  /*5770*/  FMUL.FTZ R4, R18, 1 ;  /* 0x3f80000012047820 */ /* 0x000fe20000410000 */
[----:B------:R-:W-:-:S05]  /*5780*/  CS2R R6, SRZ ;  /* 0x0000000000067805 */ /* 0x000fca000001ff00 */
[----:B------:R-:W0:Y:S02]  /*5790*/  F2F.F64.F32 R4, R4 ;  /* 0x0000000400047310 */ /* 0x000e240000201800 */
[----:B0-----:R0:W-:Y:S01]  /*57a0*/  STG.E.128 desc[UR36][R8.64], R4 ;  /* 0x0000000408007986 */ /* 0x0011e2000c101d24 */
[----:B------:R-:W-:Y:S05]  /*57b0*/  BRA `(.L_x_1635) ;  /* 0x0000000000f07947 */ /* 0x000fea0003800000 */
.L_x_1654:
[----:B------:R-:W-:-:S13]  /*57c0*/  ISETP.NE.AND P0, PT, R0, 0xf, PT ;  /* 0x0000000f0000780c */ /* 0x000fda0003f05270 */
[----:B------:R-:W-:Y:S05]  /*57d0*/  @!P0 BRA `(.L_x_1656) ;  /* 0x0000000000e08947 */ /* 0x000fea0003800000 */
[----:B------:R-:W-:-:S13]  /*57e0*/  ISETP.NE.AND P0, PT, R0, 0x17, PT ;  /* 0x000000170000780c */ /* 0x000fda0003f05270 */
[----:B------:R-:W-:Y:S05]  /*57f0*/  @!P0 BRA `(.L_x_1657) ;  /* 0x00000000008c8947 */ /* 0x000fea0003800000 */
[----:B------:R-:W-:-:S13]  /*5800*/  ISETP.NE.AND P0, PT, R0, 0x18, PT ;  /* 0x000000180000780c */ /* 0x000fda0003f05270 */
[----:B------:R-:W-:Y:S05]  /*5810*/  @!P0 BRA `(.L_x_1658) ;  /* 0x0000000000448947 */ /* 0x000fea0003800000 */
.L_x_1634:
        /* <DEDUP_REMOVED lines=16> */
.L_x_1659:
[----:B------:R-:W-:Y:S05]  /*5920*/  BRA `(.L_x_1635) ;  /* 0x0000000000947947 */ /* 0x000fea0003800000 */
.L_x_1658:
[----:B------:R-:W-:Y:S01]  /*5930*/  LOP3.LUT R4, R18, 0x7fffffff, RZ, 0xc0, !PT ;  /* 0x7fffffff12047812 */ /* 0x000fe200078ec0ff */
        /* <DEDUP_REMOVED lines=11> */
.L_x_1661:
[----:B------:R-:W-:Y:S05]  /*59f0*/  BSYNC.RECONVERGENT B0 ;  /* 0x0000000000007941 */ /* 0x000fea0003800200 */
.L_x_1660:
[----:B------:R-:W-:-:S05]  /*5a00*/  LOP3.LUT R3, R0, 0x80, R5, 0xf8, !PT ;  /* 0x0000008000037812 */ /* 0x000fca00078ef805 */
[----:B------:R1:W-:Y:S01]  /*5a10*/  STG.E.U8 desc[UR36][R8.64], R3 ;  /* 0x0000000308007986 */ /* 0x0003e2000c101124 */
[----:B------:R-:W-:Y:S05]  /*5a20*/  BRA `(.L_x_1635) ;  /* 0x0000000000547947 */ /* 0x000fea0003800000 */
.L_x_1657:
[----:B------:R-:W-:Y:S01]  /*5a30*/  LOP3.LUT R4, R18, 0x7fffffff, RZ, 0xc0, !PT ;  /* 0x7fffffff12047812 */ /* 0x000fe200078ec0ff */
        /* <DEDUP_REMOVED lines=10> */
.L_x_1663:
[----:B------:R-:W-:Y:S01]  /*5ae0*/  IMAD.MOV.U32 R0, RZ, RZ, 0x7f ;  /* 0x0000007fff007424 */ /* 0x000fe200078e00ff */
[----:B------:R-:W-:-:S04]  /*5af0*/  ISETP.GT.U32.AND P0, PT, R4, 0x7f800000, PT ;  /* 0x7f8000000400780c */ /* 0x000fc80003f04070 */
[----:B------:R-:W-:-:S09]  /*5b00*/  SEL R0, R0, 0x7c, P0 ;  /* 0x0000007c00007807 */ /* 0x000fd20000000000 */
.L_x_1664:
[----:B------:R-:W-:Y:S05]  /*5b10*/  BSYNC.RECONVERGENT B0 ;  /* 0x0000000000007941 */ /* 0x000fea0003800200 */
.L_x_1662:
[----:B------:R-:W-:-:S04]  /*5b20*/  SHF.R.U32.HI R3, RZ, 0x18, R18 ;  /* 0x00000018ff037819 */ /* 0x000fc80000011612 */
[----:B------:R-:W-:-:S05]  /*5b30*/  LOP3.LUT R3, R0, 0x80, R3, 0xf8, !PT ;  /* 0x0000008000037812 */ /* 0x000fca00078ef803 */
[----:B------:R2:W-:Y:S01]  /*5b40*/  STG.E.U8 desc[UR36][R8.64], R3 ;  /* 0x0000000308007986 */ /* 0x0005e2000c101124 */
[----:B------:R-:W-:Y:S05]  /*5b50*/  BRA `(.L_x_1635) ;  /* 0x0000000000087947 */ /* 0x000fea0003800000 */
.L_x_1656:
[----:B------:R-:W-:-:S05]  /*5b60*/  F2FP.BF16.F32.PACK_AB R18, RZ, R18 ;  /* 0x00000012ff12723e */ /* 0x000fca00000010ff */
[----:B------:R0:W-:Y:S02]  /*5b70*/  STG.E.U16 desc[UR36][R8.64], R18 ;  /* 0x0000001208007986 */ /* 0x0001e4000c101524 */
.L_x_1635:
[----:B------:R-:W-:-:S05]  /*5b80*/  VIADD R25, R25, 0x80 ;  /* 0x0000008019197836 */ /* 0x000fca0000000000 */
[----:B------:R-:W-:-:S13]  /*5b90*/  ISETP.GE.AND P0, PT, R25, R17, PT ;  /* 0x000000111900720c */ /* 0x000fda0003f06270 */
[----:B------:R-:W-:Y:S05]  /*5ba0*/  @P0 BRA `(.L_x_1629) ;  /* 0x0000000c00900947 */ /* 0x000fea0003800000 */
[----:B------:R-:W5:Y:S01]  /*5bb0*/  LDCU UR4, c[0x0][0x3a8] ;  /* 0x00007500ff0477ac */ /* 0x000f620008000800 */
[----:B012---:R-:W0:Y:S01]  /*5bc0*/  LDC.64 R8, c[0x0][0x388] ;  /* 0x0000e200ff087b82 */ /* 0x007e220000000a00 */
        /* <DEDUP_REMOVED lines=16> */
[----:B---3--:R-:W0:Y:S02]  /*5cd0*/  F2I.FTZ.TRUNC.NTZ R3, R22 ;  /* 0x0000001600037305 */ /* 0x008e24000021f100 */
[----:B0-----:R0:W-:Y:S01]  /*5ce0*/  STG.E.U8 desc[UR36][R8.64], R3 ;  /* 0x0000000308007986 */ /* 0x0011e2000c101124 */
[----:B------:R-:W-:Y:S05]  /*5cf0*/  BRA `(.L_x_1670) ;  /* 0x0000000c00387947 */ /* 0x000fea0003800000 */
.L_x_1668:
[----:B---3--:R-:W0:Y:S02]  /*5d00*/  F2I.S64.TRUNC R22, R22 ;  /* 0x0000001600167311 */ /* 0x008e24000020d900 */
[----:B0-----:R-:W-:-:S05]  /*5d10*/  IMAD.MOV.U32 R3, RZ, RZ, R22 ;  /* 0x000000ffff037224 */ /* 0x001fca00078e0016 */
[----:B------:R0:W-:Y:S01]  /*5d20*/  STG.E.U8 desc[UR36][R8.64], R3 ;  /* 0x0000000308007986 */ /* 0x0001e2000c101124 */
[----:B------:R-:W-:Y:S05]  /*5d30*/  BRA `(.L_x_1670) ;  /* 0x0000000c00287947 */ /* 0x000fea0003800000 */
.L_x_1667:
[----:B------:R-:W-:-:S13]  /*5d40*/  ISETP.NE.AND P0, PT, R0, 0x2, PT ;  /* 0x000000020000780c */ /* 0x000fda0003f05270 */
[----:B------:R-:W-:Y:S05]  /*5d50*/  @!P0 BRA `(.L_x_1671) ;  /* 0x0000000000288947 */ /* 0x000fea0003800000 */
[----:B------:R-:W-:-:S13]  /*5d60*/  ISETP.NE.AND P0, PT, R0, 0x3, PT ;  /* 0x000000030000780c */ /* 0x000fda0003f05270 */
[----:B------:R-:W-:Y:S05]  /*5d70*/  @!P0 BRA `(.L_x_1672) ;  /* 0x0000000000148947 */ /* 0x000fea0003800000 */
[----:B------:R-:W-:-:S13]  /*5d80*/  ISETP.NE.AND P0, PT, R0, 0x4, PT ;  /* 0x000000040000780c */ /* 0x000fda0003f05270 */
[----:B------:R-:W-:Y:S05]  /*5d90*/  @P0 BRA `(.L_x_1669) ;  /* 0x0000000800380947 */ /* 0x000fea0003800000 */
[----:B---3--:R-:W0:Y:S02]  /*5da0*/  F2I.S64.TRUNC R22, R22 ;  /* 0x0000001600167311 */ /* 0x008e24000020d900 */
[----:B0-----:R0:W-:Y:S01]  /*5db0*/  STG.E.64 desc[UR36][R8.64], R22 ;  /* 0x0000001608007986 */ /* 0x0011e2000c101b24 */
[----:B------:R-:W-:Y:S05]  /*5dc0*/  BRA `(.L_x_1670) ;  /* 0x0000000c00047947 */ /* 0x000fea0003800000 */
.L_x_1672:
[----:B---3--:R-:W0:Y:S02]  /*5dd0*/  F2I.FTZ.TRUNC.NTZ R3, R22 ;  /* 0x0000001600037305 */ /* 0x008e24000021f100 */
[----:B0-----:R0:W-:Y:S01]  /*5de0*/  STG.E desc[UR36][R8.64], R3 ;  /* 0x0000000308007986 */ /* 0x0011e2000c101924 */
[----:B------:R-:W-:Y:S05]  /*5df0*/  BRA `(.L_x_1670) ;  /* 0x0000000800f87947 */ /* 0x000fea0003800000 */
.L_x_1671:
[----:B---3--:R-:W0:Y:S02]  /*5e00*/  F2I.FTZ.TRUNC.NTZ R3, R22 ;  /* 0x0000001600037305 */ /* 0x008e24000021f100 */
[----:B0-----:R0:W-:Y:S01]  /*5e10*/  STG.E.U16 desc[UR36][R8.64], R3 ;  /* 0x0000000308007986 */ /* 0x0011e2000c101524 */
[----:B------:R-:W-:Y:S05]  /*5e20*/  BRA `(.L_x_1670) ;  /* 0x0000000800ec7947 */ /* 0x000fea0003800000 */
.L_x_1666:
[----:B------:R-:W-:-:S13]  /*5e30*/  ISETP.GT.AND P0, PT, R0, 0x6, PT ;  /* 0x000000060000780c */ /* 0x000fda0003f04270 */
[----:B------:R-:W-:Y:S05]  /*5e40*/  @P0 BRA `(.L_x_1673) ;  /* 0x0000000000240947 */ /* 0x000fea0003800000 */
[----:B------:R-:W-:-:S13]  /*5e50*/  ISETP.NE.AND P0, PT, R0, 0x5, PT ;  /* 0x000000050000780c */ /* 0x000fda0003f05270 */
[----:B------:R-:W-:Y:S05]  /*5e60*/  @!P0 BRA `(.L_x_1674) ;  /* 0x0000000000108947 */ /* 0x000fea0003800000 */
[----:B------:R-:W-:-:S13]  /*5e70*/  ISETP.NE.AND P0, PT, R0, 0x6, PT ;  /* 0x000000060000780c */ /* 0x000fda0003f05270 */
[----:B------:R-:W-:Y:S05]  /*5e80*/  @P0 BRA `(.L_x_1669) ;  /* 0x0000000400fc0947 */ /* 0x000fea0003800000 */
[----:B---3--:R0:W-:Y:S01]  /*5e90*/  STG.E desc[UR36][R8.64], R22 ;  /* 0x0000001608007986 */ /* 0x0081e2000c101924 */
[----:B------:R-:W-:Y:S05]  /*5ea0*/  BRA `(.L_x_1670) ;  /* 0x0000000800cc7947 */ /* 0x000fea0003800000 */
.L_x_1674:
[----:B---3--:R-:W-:-:S05]  /*5eb0*/  F2FP.F16.F32.PACK_AB R22, RZ, R22 ;  /* 0x00000016ff16723e */ /* 0x008fca00000000ff */
[----:B------:R0:W-:Y:S01]  /*5ec0*/  STG.E.U16 desc[UR36][R8.64], R22 ;  /* 0x0000001608007986 */ /* 0x0001e2000c101524 */
[----:B------:R-:W-:Y:S05]  /*5ed0*/  BRA `(.L_x_1670) ;  /* 0x0000000800c07947 */ /* 0x000fea0003800000 */
.L_x_1673:
[----:B------:R-:W-:-:S13]  /*5ee0*/  ISETP.NE.AND P0, PT, R0, 0x7, PT ;  /* 0x000000070000780c */ /* 0x000fda0003f05270 */
[----:B------:R-:W-:Y:S05]  /*5ef0*/  @!P0 BRA `(.L_x_1675) ;  /* 0x00000000002c8947 */ /* 0x000fea0003800000 */
[----:B------:R-:W-:-:S13]  /*5f00*/  ISETP.NE.AND P0, PT, R0, 0x8, PT ;  /* 0x000000080000780c */ /* 0x000fda0003f05270 */
[----:B------:R-:W-:Y:S05]  /*5f10*/  @!P0 BRA `(.L_x_1676) ;  /* 0x0000000000148947 */ /* 0x000fea0003800000 */
[----:B------:R-:W-:-:S13]  /*5f20*/  ISETP.NE.AND P0, PT, R0, 0x9, PT ;  /* 0x000000090000780c */ /* 0x000fda0003f05270 */
[----:B------:R-:W-:Y:S05]  /*5f30*/  @P0 BRA `(.L_x_1669) ;  /* 0x0000000400d00947 */ /* 0x000fea0003800000 */
[----:B------:R-:W-:-:S05]  /*5f40*/  IMAD.MOV.U32 R23, RZ, RZ, RZ ;  /* 0x000000ffff177224 */ /* 0x000fca00078e00ff */
[----:B---3--:R0:W-:Y:S01]  /*5f50*/  STG.E.64 desc[UR36][R8.64], R22 ;  /* 0x0000001608007986 */ /* 0x0081e2000c101b24 */
[----:B------:R-:W-:Y:S05]  /*5f60*/  BRA `(.L_x_1670) ;  /* 0x00000008009c7947 */ /* 0x000fea0003800000 */
.L_x_1676:
[----:B---3--:R-:W-:-:S04]  /*5f70*/  F2FP.F16.F32.PACK_AB R3, RZ, R22 ;  /* 0x00000016ff03723e */ /* 0x008fc800000000ff */
[----:B------:R-:W-:-:S05]  /*5f80*/  PRMT R3, R3, 0x5410, RZ ;  /* 0x0000541003037816 */ /* 0x000fca00000000ff */
[----:B------:R0:W-:Y:S01]  /*5f90*/  STG.E desc[UR36][R8.64], R3 ;  /* 0x0000000308007986 */ /* 0x0001e2000c101924 */
[----:B------:R-:W-:Y:S05]  /*5fa0*/  BRA `(.L_x_1670) ;  /* 0x00000008008c7947 */ /* 0x000fea0003800000 */
.L_x_1675:
[----:B---3--:R-:W-:-:S06]  /*5fb0*/  FMUL.FTZ R4, R22, 1 ;  /* 0x3f80000016047820 */ /* 0x008fcc0000410000 */
[----:B------:R-:W0:Y:S02]  /*5fc0*/  F2F.F64.F32 R4, R4 ;  /* 0x0000000400047310 */ /* 0x000e240000201800 */
[----:B0-----:R0:W-:Y:S01]  /*5fd0*/  STG.E.64 desc[UR36][R8.64], R4 ;  /* 0x0000000408007986 */ /* 0x0011e2000c101b24 */
[----:B------:R-:W-:Y:S05]  /*5fe0*/  BRA `(.L_x_1670) ;  /* 0x00000008007c7947 */ /* 0x000fea0003800000 */
.L_x_1665:
        /* <DEDUP_REMOVED lines=10> */
[----:B---3--:R-:W0:Y:S02]  /*6090*/  F2I.FTZ.U32.TRUNC.NTZ R3, R22 ;  /* 0x0000001600037305 */ /* 0x008e24000021f000 */
[----:B0-----:R0:W-:Y:S01]  /*60a0*/  STG.E.U16 desc[UR36][R8.64], R3 ;  /* 0x0000000308007986 */ /* 0x0011e2000c101524 */
[----:B------:R-:W-:Y:S05]  /*60b0*/  BRA `(.L_x_1670) ;  /* 0x0000000800487947 */ /* 0x000fea0003800000 */
.L_x_1680:
[----:B---3--:R-:W-:Y:S01]  /*60c0*/  LOP3.LUT R5, R22, 0x7fffffff, RZ, 0xc0, !PT ;  /* 0x7fffffff16057812 */ /* 0x008fe200078ec0ff */
        /* <DEDUP_REMOVED lines=15> */
.L_x_1683:
[----:B------:R-:W-:-:S04]  /*61c0*/  SHF.R.U32.HI R22, RZ, 0x18, R22 ;  /* 0x00000018ff167819 */ /* 0x000fc80000011616 */
[----:B------:R-:W-:-:S04]  /*61d0*/  LOP3.LUT R3, R3, 0x80, R22, 0xf8, !PT ;  /* 0x0000008003037812 */ /* 0x000fc800078ef816 */
[----:B------:R-:W-:-:S07]  /*61e0*/  PRMT R4, R3, 0x7610, R4 ;  /* 0x0000761003047816 */ /* 0x000fce0000000004 */
.L_x_1682:
[----:B------:R-:W-:Y:S05]  /*61f0*/  BSYNC.RECONVERGENT B0 ;  /* 0x0000000000007941 */ /* 0x000fea0003800200 */
.L_x_1681:
[----:B------:R0:W-:Y:S01]  /*6200*/  STG.E.U8 desc[UR36][R8.64], R4 ;  /* 0x0000000408007986 */ /* 0x0001e2000c101124 */
[----:B------:R-:W-:Y:S05]  /*6210*/  BRA `(.L_x_1670) ;  /* 0x0000000400f07947 */ /* 0x000fea0003800000 */
.L_x_1679:
        /* <DEDUP_REMOVED lines=16> */
.L_x_1686:
[----:B------:R-:W-:-:S04]  /*6320*/  SHF.R.U32.HI R22, RZ, 0x18, R22 ;  /* 0x00000018ff167819 */ /* 0x000fc80000011616 */
[----:B------:R-:W-:-:S04]  /*6330*/  LOP3.LUT R3, R3, 0x80, R22, 0xf8, !PT ;  /* 0x0000008003037812 */ /* 0x000fc800078ef816 */
[----:B------:R-:W-:-:S07]  /*6340*/  PRMT R4, R3, 0x7610, R4 ;  /* 0x0000761003047816 */ /* 0x000fce0000000004 */
.L_x_1685:
[----:B------:R-:W-:Y:S05]  /*6350*/  BSYNC.RECONVERGENT B0 ;  /* 0x0000000000007941 */ /* 0x000fea0003800200 */
.L_x_1684:
[----:B------:R0:W-:Y:S01]  /*6360*/  STG.E.U8 desc[UR36][R8.64], R4 ;  /* 0x0000000408007986 */ /* 0x0001e2000c101124 */
[----:B------:R-:W-:Y:S05]  /*6370*/  BRA `(.L_x_1670) ;  /* 0x0000000400987947 */ /* 0x000fea0003800000 */
.L_x_1678:
[----:B------:R-:W-:-:S13]  /*6380*/  ISETP.NE.AND P0, PT, R0, 0x1c, PT ;  /* 0x0000001c0000780c */ /* 0x000fda0003f05270 */
[----:B------:R-:W-:Y:S05]  /*6390*/  @!P0 BRA `(.L_x_1687) ;  /* 0x0000000000588947 */ /* 0x000fea0003800000 */
[----:B------:R-:W-:-:S13]  /*63a0*/  ISETP.NE.AND P0, PT, R0, 0x1d, PT ;  /* 0x0000001d0000780c */ /* 0x000fda0003f05270 */
[----:B------:R-:W-:Y:S05]  /*63b0*/  @!P0 BRA `(.L_x_1688) ;  /* 0x0000000000448947 */ /* 0x000fea0003800000 */
[----:B------:R-:W-:-:S13]  /*63c0*/  ISETP.NE.AND P0, PT, R0, 0x2c, PT ;  /* 0x0000002c0000780c */ /* 0x000fda0003f05270 */
[----:B------:R-:W-:Y:S05]  /*63d0*/  @P0 BRA `(.L_x_1669) ;  /* 0x0000000000a80947 */ /* 0x000fea0003800000 */
[----:B---3--:R-:W-:-:S04]  /*63e0*/  SHF.R.U32.HI R4, RZ, 0x17, R22 ;  /* 0x00000017ff047819 */ /* 0x008fc80000011616 */
        /* <DEDUP_REMOVED lines=14> */
.L_x_1688:
[----:B---3--:R-:W0:Y:S02]  /*64d0*/  F2I.U64.TRUNC R22, R22 ;  /* 0x0000001600167311 */ /* 0x008e24000020d800 */
[----:B0-----:R0:W-:Y:S01]  /*64e0*/  STG.E.64 desc[UR36][R8.64], R22 ;  /* 0x0000001608007986 */ /* 0x0011e2000c101b24 */
[----:B------:R-:W-:Y:S05]  /*64f0*/  BRA `(.L_x_1670) ;  /* 0x0000000400387947 */ /* 0x000fea0003800000 */
.L_x_1687:
[----:B---3--:R-:W0:Y:S02]  /*6500*/  F2I.FTZ.U32.TRUNC.NTZ R3, R22 ;  /* 0x0000001600037305 */ /* 0x008e24000021f000 */
[----:B0-----:R0:W-:Y:S01]  /*6510*/  STG.E desc[UR36][R8.64], R3 ;  /* 0x0000000308007986 */ /* 0x0011e2000c101924 */
[----:B------:R-:W-:Y:S05]  /*6520*/  BRA `(.L_x_1670) ;  /* 0x00000004002c7947 */ /* 0x000fea0003800000 */
.L_x_1677:
[----:B------:R-:W-:-:S13]  /*6530*/  ISETP.GT.AND P0, PT, R0, 0xe, PT ;  /* 0x0000000e0000780c */ /* 0x000fda0003f04270 */
[----:B------:R-:W-:Y:S05]  /*6540*/  @P0 BRA `(.L_x_1689) ;  /* 0x0000000000340947 */ /* 0x000fea0003800000 */
[----:B------:R-:W-:-:S13]  /*6550*/  ISETP.NE.AND P0, PT, R0, 0xa, PT ;  /* 0x0000000a0000780c */ /* 0x000fda0003f05270 */
[----:B------:R-:W-:Y:S05]  /*6560*/  @!P0 BRA `(.L_x_1690) ;  /* 0x0000000000188947 */ /* 0x000fea0003800000 */
[----:B------:R-:W-:-:S13]  /*6570*/  ISETP.NE.AND P0, PT, R0, 0xb, PT ;  /* 0x0000000b0000780c */ /* 0x000fda0003f05270 */
[----:B------:R-:W-:Y:S05]  /*6580*/  @P0 BRA `(.L_x_1669) ;  /* 0x00000000003c0947 */ /* 0x000fea0003800000 */
[----:B---3--:R-:W-:-:S04]  /*6590*/  FSETP.NEU.FTZ.AND P0, PT, R22, RZ, PT ;  /* 0x000000ff1600720b */ /* 0x008fc80003f1d000 */
[----:B------:R-:W-:-:S05]  /*65a0*/  SEL R3, RZ, 0x1, !P0 ;  /* 0x00000001ff037807 */ /* 0x000fca0004000000 */
[----:B------:R1:W-:Y:S01]  /*65b0*/  STG.E.U8 desc[UR36][R8.64], R3 ;  /* 0x0000000308007986 */ /* 0x0003e2000c101124 */
[----:B------:R-:W-:Y:S05]  /*65c0*/  BRA `(.L_x_1670) ;  /* 0x0000000400047947 */ /* 0x000fea0003800000 */
.L_x_1690:
[----:B---3--:R-:W-:Y:S01]  /*65d0*/  FMUL.FTZ R4, R22, 1 ;  /* 0x3f80000016047820 */ /* 0x008fe20000410000 */
[----:B------:R-:W-:-:S05]  /*65e0*/  CS2R R6, SRZ ;  /* 0x0000000000067805 */ /* 0x000fca000001ff00 */
[----:B------:R-:W0:Y:S02]  /*65f0*/  F2F.F64.F32 R4, R4 ;  /* 0x0000000400047310 */ /* 0x000e240000201800 */
[----:B0-----:R0:W-:Y:S01]  /*6600*/  STG.E.128 desc[UR36][R8.64], R4 ;  /* 0x0000000408007986 */ /* 0x0011e2000c101d24 */
[----:B------:R-:W-:Y:S05]  /*6610*/  BRA `(.L_x_1670) ;  /* 0x0000000000f07947 */ /* 0x000fea0003800000 */
.L_x_1689:
[----:B------:R-:W-:-:S13]  /*6620*/  ISETP.NE.AND P0, PT, R0, 0xf, PT ;  /* 0x0000000f0000780c */ /* 0x000fda0003f05270 */
[----:B------:R-:W-:Y:S05]  /*6630*/  @!P0 BRA `(.L_x_1691) ;  /* 0x0000000000e08947 */ /* 0x000fea0003800000 */
[----:B------:R-:W-:-:S13]  /*6640*/  ISETP.NE.AND P0, PT, R0, 0x17, PT ;  /* 0x000000170000780c */ /* 0x000fda0003f05270 */
[----:B------:R-:W-:Y:S05]  /*6650*/  @!P0 BRA `(.L_x_1692) ;  /* 0x00000000008c8947 */ /* 0x000fea0003800000 */
[----:B------:R-:W-:-:S13]  /*6660*/  ISETP.NE.AND P0, PT, R0, 0x18, PT ;  /* 0x000000180000780c */ /* 0x000fda0003f05270 */
[----:B------:R-:W-:Y:S05]  /*6670*/  @!P0 BRA `(.L_x_1693) ;  /* 0x0000000000448947 */ /* 0x000fea0003800000 */
.L_x_1669:
        /* <DEDUP_REMOVED lines=16> */
.L_x_1694:
[----:B------:R-:W-:Y:S05]  /*6780*/  BRA `(.L_x_1670) ;  /* 0x0000000000947947 */ /* 0x000fea0003800000 */
.L_x_1693:
[----:B---3--:R-:W-:Y:S01]  /*6790*/  LOP3.LUT R4, R22, 0x7fffffff, RZ, 0xc0, !PT ;  /* 0x7fffffff16047812 */ /* 0x008fe200078ec0ff */
        /* <DEDUP_REMOVED lines=11> */
.L_x_1696:
[----:B------:R-:W-:Y:S05]  /*6850*/  BSYNC.RECONVERGENT B0 ;  /* 0x0000000000007941 */ /* 0x000fea0003800200 */
.L_x_1695:
[----:B------:R-:W-:-:S05]  /*6860*/  LOP3.LUT R3, R0, 0x80, R5, 0xf8, !PT ;  /* 0x0000008000037812 */ /* 0x000fca00078ef805 */
[----:B------:R3:W-:Y:S01]  /*6870*/  STG.E.U8 desc[UR36][R8.64], R3 ;  /* 0x0000000308007986 */ /* 0x0007e2000c101124 */
[----:B------:R-:W-:Y:S05]  /*6880*/  BRA `(.L_x_1670) ;  /* 0x0000000000547947 */ /* 0x000fea0003800000 */
.L_x_1692:
[----:B---3--:R-:W-:Y:S01]  /*6890*/  LOP3.LUT R4, R22, 0x7fffffff, RZ, 0xc0, !PT ;  /* 0x7fffffff16047812 */ /* 0x008fe200078ec0ff */
        /* <DEDUP_REMOVED lines=10> */
.L_x_1698:
[----:B------:R-:W-:Y:S01]  /*6940*/  IMAD.MOV.U32 R0, RZ, RZ, 0x7f ;  /* 0x0000007fff007424 */ /* 0x000fe200078e00ff */
[----:B------:R-:W-:-:S04]  /*6950*/  ISETP.GT.U32.AND P0, PT, R4, 0x7f800000, PT ;  /* 0x7f8000000400780c */ /* 0x000fc80003f04070 */
[----:B------:R-:W-:-:S09]  /*6960*/  SEL R0, R0, 0x7c, P0 ;  /* 0x0000007c00007807 */ /* 0x000fd20000000000 */
.L_x_1699:
[----:B------:R-:W-:Y:S05]  /*6970*/  BSYNC.RECONVERGENT B0 ;  /* 0x0000000000007941 */ /* 0x000fea0003800200 */
.L_x_1697:
[----:B------:R-:W-:-:S04]  /*6980*/  SHF.R.U32.HI R3, RZ, 0x18, R22 ;  /* 0x00000018ff037819 */ /* 0x000fc80000011616 */
[----:B------:R-:W-:-:S05]  /*6990*/  LOP3.LUT R3, R0, 0x80, R3, 0xf8, !PT ;  /* 0x0000008000037812 */ /* 0x000fca00078ef803 */
[----:B------:R2:W-:Y:S01]  /*69a0*/  STG.E.U8 desc[UR36][R8.64], R3 ;  /* 0x0000000308007986 */ /* 0x0005e2000c101124 */
[----:B------:R-:W-:Y:S05]  /*69b0*/  BRA `(.L_x_1670) ;  /* 0x0000000000087947 */ /* 0x000fea0003800000 */
.L_x_1691:
[----:B---3--:R-:W-:-:S05]  /*69c0*/  F2FP.BF16.F32.PACK_AB R22, RZ, R22 ;  /* 0x00000016ff16723e */ /* 0x008fca00000010ff */
[----:B------:R0:W-:Y:S02]  /*69d0*/  STG.E.U16 desc[UR36][R8.64], R22 ;  /* 0x0000001608007986 */ /* 0x0001e4000c101524 */
.L_x_1670:
[----:B------:R-:W-:-:S07]  /*69e0*/  VIADD R25, R25, 0x80 ;  /* 0x0000008019197836 */ /* 0x000fce0000000000 */
.L_x_1629:
[----:B------:R-:W-:Y:S05]  /*69f0*/  BSYNC.RECONVERGENT B6 ;  /* 0x0000000000067941 */ /* 0x000fea0003800200 */
.L_x_1628:
[----:B------:R-:W-:-:S13]  /*6a00*/  ISETP.GE.AND P0, PT, R25, R17, PT ;  /* 0x000000111900720c */ /* 0x000fda0003f06270 */
[----:B------:R-:W-:Y:S05]  /*6a10*/  @P0 EXIT ;  /* 0x000000000000094d */ /* 0x000fea0003800000 */
[----:B0-----:R-:W0:Y:S01]  /*6a20*/  LDC.64 R4, c[0x0][0x388] ;  /* 0x0000e200ff047b82 */ /* 0x001e220000000a00 */
[----:B------:R-:W1:Y:S01]  /*6a30*/  LDCU UR4, c[0x0][0x3a8] ;  /* 0x00007500ff0477ac */ /* 0x000e620008000800 */
[----:B--2---:R-:W-:Y:S01]  /*6a40*/  PRMT R0, R16, 0x9910, RZ ;  /* 0x0000991010007816 */ /* 0x004fe200000000ff */
[----:B------:R-:W-:-:S03]  /*6a50*/  IMAD R2, R2, 0x200, R25 ;  /* 0x0000020002027824 */ /* 0x000fc600078e0219 */
[----:B------:R-:W-:Y:S01]  /*6a60*/  ISETP.GT.AND P1, PT, R0, 0x9, PT ;  /* 0x000000090000780c */ /* 0x000fe20003f24270 */
[----:B-1-3--:R-:W-:-:S05]  /*6a70*/  IMAD R3, R2, UR4, RZ ;  /* 0x0000000402037c24 */ /* 0x00afca000f8e02ff */
        /* <DEDUP_REMOVED lines=11> */
[----:B----4-:R-:W0:Y:S02]  /*6b30*/  F2I.FTZ.TRUNC.NTZ R5, R24 ;  /* 0x0000001800057305 */ /* 0x010e24000021f100 */
[----:B0-----:R-:W-:Y:S01]  /*6b40*/  STG.E.U8 desc[UR36][R2.64], R5 ;  /* 0x0000000502007986 */ /* 0x001fe2000c101124 */
[----:B------:R-:W-:Y:S05]  /*6b50*/  EXIT ;  /* 0x000000000000794d */ /* 0x000fea0003800000 */
.L_x_1703:
[----:B----4-:R-:W0:Y:S02]  /*6b60*/  F2I.S64.TRUNC R24, R24 ;  /* 0x0000001800187311 */ /* 0x010e24000020d900 */
[----:B0-----:R-:W-:-:S05]  /*6b70*/  IMAD.MOV.U32 R5, RZ, RZ, R24 ;  /* 0x000000ffff057224 */ /* 0x001fca00078e0018 */
[----:B------:R-:W-:Y:S01]  /*6b80*/  STG.E.U8 desc[UR36][R2.64], R5 ;  /* 0x0000000502007986 */ /* 0x000fe2000c101124 */
[----:B------:R-:W-:Y:S05]  /*6b90*/  EXIT ;  /* 0x000000000000794d */ /* 0x000fea0003800000 */
.L_x_1702:
[----:B------:R-:W-:-:S13]  /*6ba0*/  ISETP.NE.AND P0, PT, R0, 0x2, PT ;  /* 0x000000020000780c */ /* 0x000fda0003f05270 */
[----:B------:R-:W-:Y:S05]  /*6bb0*/  @!P0 BRA `(.L_x_1705) ;  /* 0x0000000000288947 */ /* 0x000fea0003800000 */
[----:B------:R-:W-:-:S13]  /*6bc0*/  ISETP.NE.AND P0, PT, R0, 0x3, PT ;  /* 0x000000030000780c */ /* 0x000fda0003f05270 */
[----:B------:R-:W-:Y:S05]  /*6bd0*/  @!P0 BRA `(.L_x_1706) ;  /* 0x0000000000148947 */ /* 0x000fea0003800000 */
[----:B------:R-:W-:-:S13]  /*6be0*/  ISETP.NE.AND P0, PT, R0, 0x4, PT ;  /* 0x000000040000780c */ /* 0x000fda0003f05270 */
[----:B------:R-:W-:Y:S05]  /*6bf0*/  @P0 BRA `(.L_x_1704) ;  /* 0x0000000800380947 */ /* 0x000fea0003800000 */
[----:B----4-:R-:W0:Y:S02]  /*6c00*/  F2I.S64.TRUNC R24, R24 ;  /* 0x0000001800187311 */ /* 0x010e24000020d900 */
[----:B0-----:R-:W-:Y:S01]  /*6c10*/  STG.E.64 desc[UR36][R2.64], R24 ;  /* 0x0000001802007986 */ /* 0x001fe2000c101b24 */
[----:B------:R-:W-:Y:S05]  /*6c20*/  EXIT ;  /* 0x000000000000794d */ /* 0x000fea0003800000 */
.L_x_1706:
[----:B----4-:R-:W0:Y:S02]  /*6c30*/  F2I.FTZ.TRUNC.NTZ R5, R24 ;  /* 0x0000001800057305 */ /* 0x010e24000021f100 */
[----:B0-----:R-:W-:Y:S01]  /*6c40*/  STG.E desc[UR36][R2.64], R5 ;  /* 0x0000000502007986 */ /* 0x001fe2000c101924 */
[----:B------:R-:W-:Y:S05]  /*6c50*/  EXIT ;  /* 0x000000000000794d */ /* 0x000fea0003800000 */
.L_x_1705:
[----:B----4-:R-:W0:Y:S02]  /*6c60*/  F2I.FTZ.TRUNC.NTZ R5, R24 ;  /* 0x0000001800057305 */ /* 0x010e24000021f100 */
[----:B0-----:R-:W-:Y:S01]  /*6c70*/  STG.E.U16 desc[UR36][R2.64], R5 ;  /* 0x0000000502007986 */ /* 0x001fe2000c101524 */
[----:B------:R-:W-:Y:S05]  /*6c80*/  EXIT ;  /* 0x000000000000794d */ /* 0x000fea0003800000 */
.L_x_1701:
[----:B------:R-:W-:-:S13]  /*6c90*/  ISETP.GT.AND P0, PT, R0, 0x6, PT ;  /* 0x000000060000780c */ /* 0x000fda0003f04270 */
[----:B------:R-:W-:Y:S05]  /*6ca0*/  @P0 BRA `(.L_x_1707) ;  /* 0x0000000000240947 */ /* 0x000fea0003800000 */
[----:B------:R-:W-:-:S13]  /*6cb0*/  ISETP.NE.AND P0, PT, R0, 0x5, PT ;  /* 0x000000050000780c */ /* 0x000fda0003f05270 */
[----:B------:R-:W-:Y:S05]  /*6cc0*/  @!P0 BRA `(.L_x_1708) ;  /* 0x0000000000108947 */ /* 0x000fea0003800000 */
[----:B------:R-:W-:-:S13]  /*6cd0*/  ISETP.NE.AND P0, PT, R0, 0x6, PT ;  /* 0x000000060000780c */ /* 0x000fda0003f05270 */
[----:B------:R-:W-:Y:S05]  /*6ce0*/  @P0 BRA `(.L_x_1704) ;  /* 0x0000000400fc0947 */ /* 0x000fea0003800000 */
[----:B----4-:R-:W-:Y:S01]  /*6cf0*/  STG.E desc[UR36][R2.64], R24 ;  /* 0x0000001802007986 */ /* 0x010fe2000c101924 */
[----:B------:R-:W-:Y:S05]  /*6d00*/  EXIT ;  /* 0x000000000000794d */ /* 0x000fea0003800000 */
.L_x_1708:
[----:B----4-:R-:W-:-:S05]  /*6d10*/  F2FP.F16.F32.PACK_AB R24, RZ, R24 ;  /* 0x00000018ff18723e */ /* 0x010fca00000000ff */
[----:B------:R-:W-:Y:S01]  /*6d20*/  STG.E.U16 desc[UR36][R2.64], R24 ;  /* 0x0000001802007986 */ /* 0x000fe2000c101524 */
[----:B------:R-:W-:Y:S05]  /*6d30*/  EXIT ;  /* 0x000000000000794d */ /* 0x000fea0003800000 */
.L_x_1707:
[----:B------:R-:W-:-:S13]  /*6d40*/  ISETP.NE.AND P0, PT, R0, 0x7, PT ;  /* 0x000000070000780c */ /* 0x000fda0003f05270 */
[----:B------:R-:W-:Y:S05]  /*6d50*/  @!P0 BRA `(.L_x_1709) ;  /* 0x00000000002c8947 */ /* 0x000fea0003800000 */
[----:B------:R-:W-:-:S13]  /*6d60*/  ISETP.NE.AND P0, PT, R0, 0x8, PT ;  /* 0x000000080000780c */ /* 0x000fda0003f05270 */
[----:B------:R-:W-:Y:S05]  /*6d70*/  @!P0 BRA `(.L_x_1710) ;  /* 0x0000000000148947 */ /* 0x000fea0003800000 */
[----:B------:R-:W-:-:S13]  /*6d80*/  ISETP.NE.AND P0, PT, R0, 0x9, PT ;  /* 0x000000090000780c */ /* 0x000fda0003f05270 */
[----:B------:R-:W-:Y:S05]  /*6d90*/  @P0 BRA `(.L_x_1704) ;  /* 0x0000000400d00947 */ /* 0x000fea0003800000 */
[----:B------:R-:W-:-:S05]  /*6da0*/  IMAD.MOV.U32 R25, RZ, RZ, RZ ;  /* 0x000000ffff197224 */ /* 0x000fca00078e00ff */
[----:B----4-:R-:W-:Y:S01]  /*6db0*/  STG.E.64 desc[UR36][R2.64], R24 ;  /* 0x0000001802007986 */ /* 0x010fe2000c101b24 */
[----:B------:R-:W-:Y:S05]  /*6dc0*/  EXIT ;  /* 0x000000000000794d */ /* 0x000fea0003800000 */
.L_x_1710:
[----:B----4-:R-:W-:-:S04]  /*6dd0*/  F2FP.F16.F32.PACK_AB R5, RZ, R24 ;  /* 0x00000018ff05723e */ /* 0x010fc800000000ff */
[----:B------:R-:W-:-:S05]  /*6de0*/  PRMT R5, R5, 0x5410, RZ ;  /* 0x0000541005057816 */ /* 0x000fca00000000ff */
[----:B------:R-:W-:Y:S01]  /*6df0*/  STG.E desc[UR36][R2.64], R5 ;  /* 0x0000000502007986 */ /* 0x000fe2000c101924 */
[----:B------:R-:W-:Y:S05]  /*6e00*/  EXIT ;  /* 0x000000000000794d */ /* 0x000fea0003800000 */
.L_x_1709:
[----:B----4-:R-:W-:-:S06]  /*6e10*/  FMUL.FTZ R4, R24, 1 ;  /* 0x3f80000018047820 */ /* 0x010fcc0000410000 */
[----:B------:R-:W0:Y:S02]  /*6e20*/  F2F.F64.F32 R4, R4 ;  /* 0x0000000400047310 */ /* 0x000e240000201800 */
[----:B0-----:R-:W-:Y:S01]  /*6e30*/  STG.E.64 desc[UR36][R2.64], R4 ;  /* 0x0000000402007986 */ /* 0x001fe2000c101b24 */
[----:B------:R-:W-:Y:S05]  /*6e40*/  EXIT ;  /* 0x000000000000794d */ /* 0x000fea0003800000 */
.L_x_1700:
        /* <DEDUP_REMOVED lines=10> */
[----:B----4-:R-:W0:Y:S02]  /*6ef0*/  F2I.FTZ.U32.TRUNC.NTZ R5, R24 ;  /* 0x0000001800057305 */ /* 0x010e24000021f000 */
[----:B0-----:R-:W-:Y:S01]  /*6f00*/  STG.E.U16 desc[UR36][R2.64], R5 ;  /* 0x0000000502007986 */ /* 0x001fe2000c101524 */
[----:B------:R-:W-:Y:S05]  /*6f10*/  EXIT ;  /* 0x000000000000794d */ /* 0x000fea0003800000 */
.L_x_1714:
[----:B----4-:R-:W-:Y:S01]  /*6f20*/  LOP3.LUT R4, R24, 0x7fffffff, RZ, 0xc0, !PT ;  /* 0x7fffffff18047812 */ /* 0x010fe200078ec0ff */
        /* <DEDUP_REMOVED lines=15> */
.L_x_1717:
[----:B------:R-:W-:-:S04]  /*7020*/  SHF.R.U32.HI R24, RZ, 0x18, R24 ;  /* 0x00000018ff187819 */ /* 0x000fc80000011618 */
[----:B------:R-:W-:-:S04]  /*7030*/  LOP3.LUT R5, R5, 0x80, R24, 0xf8, !PT ;  /* 0x0000008005057812 */ /* 0x000fc800078ef818 */
[----:B------:R-:W-:-:S07]  /*7040*/  PRMT R0, R5, 0x7610, R0 ;  /* 0x0000761005007816 */ /* 0x000fce0000000000 */
.L_x_1716:
[----:B------:R-:W-:Y:S05]  /*7050*/  BSYNC.RECONVERGENT B0 ;  /* 0x0000000000007941 */ /* 0x000fea0003800200 */
.L_x_1715:
[----:B------:R-:W-:Y:S01]  /*7060*/  STG.E.U8 desc[UR36][R2.64], R0 ;  /* 0x0000000002007986 */ /* 0x000fe2000c101124 */
[----:B------:R-:W-:Y:S05]  /*7070*/  EXIT ;  /* 0x000000000000794d */ /* 0x000fea0003800000 */
.L_x_1713:
        /* <DEDUP_REMOVED lines=16> */
.L_x_1720:
[----:B------:R-:W-:-:S04]  /*7180*/  SHF.R.U32.HI R24, RZ, 0x18, R24 ;  /* 0x00000018ff187819 */ /* 0x000fc80000011618 */
[----:B------:R-:W-:-:S04]  /*7190*/  LOP3.LUT R5, R5, 0x80, R24, 0xf8, !PT ;  /* 0x0000008005057812 */ /* 0x000fc800078ef818 */
[----:B------:R-:W-:-:S07]  /*71a0*/  PRMT R0, R5, 0x7610, R0 ;  /* 0x0000761005007816 */ /* 0x000fce0000000000 */
.L_x_1719:
[----:B------:R-:W-:Y:S05]  /*71b0*/  BSYNC.RECONVERGENT B0 ;  /* 0x0000000000007941 */ /* 0x000fea0003800200 */
.L_x_1718:
[----:B------:R-:W-:Y:S01]  /*71c0*/  STG.E.U8 desc[UR36][R2.64], R0 ;  /* 0x0000000002007986 */ /* 0x000fe2000c101124 */
[----:B------:R-:W-:Y:S05]  /*71d0*/  EXIT ;  /* 0x000000000000794d */ /* 0x000fea0003800000 */
.L_x_1712:
[----:B------:R-:W-:-:S13]  /*71e0*/  ISETP.NE.AND P0, PT, R0, 0x1c, PT ;  /* 0x0000001c0000780c */ /* 0x000fda0003f05270 */
[----:B------:R-:W-:Y:S05]  /*71f0*/  @!P0 BRA `(.L_x_1721) ;  /* 0x0000000000588947 */ /* 0x000fea0003800000 */
[----:B------:R-:W-:-:S13]  /*7200*/  ISETP.NE.AND P0, PT, R0, 0x1d, PT ;  /* 0x0000001d0000780c */ /* 0x000fda0003f05270 */
[----:B------:R-:W-:Y:S05]  /*7210*/  @!P0 BRA `(.L_x_1722) ;  /* 0x0000000000448947 */ /* 0x000fea0003800000 */
[----:B------:R-:W-:-:S13]  /*7220*/  ISETP.NE.AND P0, PT, R0, 0x2c, PT ;  /* 0x0000002c0000780c */ /* 0x000fda0003f05270 */
[----:B------:R-:W-:Y:S05]  /*7230*/  @P0 BRA `(.L_x_1704) ;  /* 0x0000000000a80947 */ /* 0x000fea0003800000 */
[----:B----4-:R-:W-:-:S04]  /*7240*/  SHF.R.U32.HI R4, RZ, 0x17, R24 ;  /* 0x00000017ff047819 */ /* 0x010fc80000011618 */
        /* <DEDUP_REMOVED lines=14> */
.L_x_1722:
[----:B----4-:R-:W0:Y:S02]  /*7330*/  F2I.U64.TRUNC R24, R24 ;  /* 0x0000001800187311 */ /* 0x010e24000020d800 */
[----:B0-----:R-:W-:Y:S01]  /*7340*/  STG.E.64 desc[UR36][R2.64], R24 ;  /* 0x0000001802007986 */ /* 0x001fe2000c101b24 */
[----:B------:R-:W-:Y:S05]  /*7350*/  EXIT ;  /* 0x000000000000794d */ /* 0x000fea0003800000 */
.L_x_1721:
[----:B----4-:R-:W0:Y:S02]  /*7360*/  F2I.FTZ.U32.TRUNC.NTZ R5, R24 ;  /* 0x0000001800057305 */ /* 0x010e24000021f000 */
[----:B0-----:R-:W-:Y:S01]  /*7370*/  STG.E desc[UR36][R2.64], R5 ;  /* 0x0000000502007986 */ /* 0x001fe2000c101924 */
[----:B------:R-:W-:Y:S05]  /*7380*/  EXIT ;  /* 0x000000000000794d */ /* 0x000fea0003800000 */
.L_x_1711:
[----:B------:R-:W-:-:S13]  /*7390*/  ISETP.GT.AND P0, PT, R0, 0xe, PT ;  /* 0x0000000e0000780c */ /* 0x000fda0003f04270 */
[----:B------:R-:W-:Y:S05]  /*73a0*/  @P0 BRA `(.L_x_1723) ;  /* 0x0000000000340947 */ /* 0x000fea0003800000 */
[----:B------:R-:W-:-:S13]  /*73b0*/  ISETP.NE.AND P0, PT, R0, 0xa, PT ;  /* 0x0000000a0000780c */ /* 0x000fda0003f05270 */
[----:B------:R-:W-:Y:S05]  /*73c0*/  @!P0 BRA `(.L_x_1724) ;  /* 0x0000000000188947 */ /* 0x000fea0003800000 */
[----:B------:R-:W-:-:S13]  /*73d0*/  ISETP.NE.AND P0, PT, R0, 0xb, PT ;  /* 0x0000000b0000780c */ /* 0x000fda0003f05270 */
[----:B------:R-:W-:Y:S05]  /*73e0*/  @P0 BRA `(.L_x_1704) ;  /* 0x00000000003c0947 */ /* 0x000fea0003800000 */
[----:B----4-:R-:W-:-:S04]  /*73f0*/  FSETP.NEU.FTZ.AND P0, PT, R24, RZ, PT ;  /* 0x000000ff1800720b */ /* 0x010fc80003f1d000 */
[----:B------:R-:W-:-:S05]  /*7400*/  SEL R5, RZ, 0x1, !P0 ;  /* 0x00000001ff057807 */ /* 0x000fca0004000000 */
[----:B------:R-:W-:Y:S01]  /*7410*/  STG.E.U8 desc[UR36][R2.64], R5 ;  /* 0x0000000502007986 */ /* 0x000fe2000c101124 */
[----:B------:R-:W-:Y:S05]  /*7420*/  EXIT ;  /* 0x000000000000794d */ /* 0x000fea0003800000 */
.L_x_1724:
[----:B----4-:R-:W-:Y:S01]  /*7430*/  FMUL.FTZ R4, R24, 1 ;  /* 0x3f80000018047820 */ /* 0x010fe20000410000 */
[----:B------:R-:W-:-:S05]  /*7440*/  CS2R R6, SRZ ;  /* 0x0000000000067805 */ /* 0x000fca000001ff00 */
[----:B------:R-:W0:Y:S02]  /*7450*/  F2F.F64.F32 R4, R4 ;  /* 0x0000000400047310 */ /* 0x000e240000201800 */
[----:B0-----:R-:W-:Y:S01]  /*7460*/  STG.E.128 desc[UR36][R2.64], R4 ;  /* 0x0000000402007986 */ /* 0x001fe2000c101d24 */
[----:B------:R-:W-:Y:S05]  /*7470*/  EXIT ;  /* 0x000000000000794d */ /* 0x000fea0003800000 */
.L_x_1723:
[----:B------:R-:W-:-:S13]  /*7480*/  ISETP.NE.AND P0, PT, R0, 0xf, PT ;  /* 0x0000000f0000780c */ /* 0x000fda0003f05270 */
[----:B------:R-:W-:Y:S05]  /*7490*/  @!P0 BRA `(.L_x_1725) ;  /* 0x0000000000e08947 */ /* 0x000fea0003800000 */
[----:B------:R-:W-:-:S13]  /*74a0*/  ISETP.NE.AND P0, PT, R0, 0x17, PT ;  /* 0x000000170000780c */ /* 0x000fda0003f05270 */
[----:B------:R-:W-:Y:S05]  /*74b0*/  @!P0 BRA `(.L_x_1726) ;  /* 0x00000000008c8947 */ /* 0x000fea0003800000 */
[----:B------:R-:W-:-:S13]  /*74c0*/  ISETP.NE.AND P0, PT, R0, 0x18, PT ;  /* 0x000000180000780c */ /* 0x000fda0003f05270 */
[----:B------:R-:W-:Y:S05]  /*74d0*/  @!P0 BRA `(.L_x_1727) ;  /* 0x0000000000448947 */ /* 0x000fea0003800000 */
.L_x_1704:
[----:B------:R-:W-:Y:S01]  /*74e0*/  MOV R0, 0x0 ;  /* 0x0000000000007802 */ /* 0x000fe20000000f00 */
[----:B------:R-:W0:Y:S01]  /*74f0*/  LDCU.64 UR4, c[0x4][0x128] ;  /* 0x01002500ff0477ac */ /* 0x000e220008000a00 */
[----:B------:R-:W-:Y:S02]  /*7500*/  IMAD.MOV.U32 R8, RZ, RZ, 0x65 ;  /* 0x00000065ff087424 */ /* 0x000fe400078e00ff */
[----:B------:R1:W2:Y:S01]  /*7510*/  LDC.64 R2, c[0x4][R0] ;  /* 0x0100000000027b82 */ /* 0x0002a20000000a00 */
[----:B------:R-:W3:Y:S01]  /*7520*/  LDCU.64 UR6, c[0x4][0x130] ;  /* 0x01002600ff0677ac */ /* 0x000ee20008000a00 */
[----:B------:R-:W-:Y:S02]  /*7530*/  IMAD.MOV.U32 R12, RZ, RZ, 0x1 ;  /* 0x00000001ff0c7424 */ /* 0x000fe400078e00ff */
[----:B------:R-:W-:Y:S01]  /*7540*/  IMAD.MOV.U32 R13, RZ, RZ, RZ ;  /* 0x000000ffff0d7224 */ /* 0x000fe200078e00ff */
[----:B------:R-:W5:Y:S01]  /*7550*/  LDCU.64 UR8, c[0x4][0x20] ;  /* 0x01000400ff0877ac */ /* 0x000f620008000a00 */
[----:B0-----:R-:W-:-:S02]  /*7560*/  IMAD.U32 R4, RZ, RZ, UR4 ;  /* 0x00000004ff047e24 */ /* 0x001fc4000f8e00ff */
[----:B------:R-:W-:Y:S02]  /*7570*/  IMAD.U32 R5, RZ, RZ, UR5 ;  /* 0x00000005ff057e24 */ /* 0x000fe4000f8e00ff */
[----:B---3--:R-:W-:Y:S02]  /*7580*/  IMAD.U32 R6, RZ, RZ, UR6 ;  /* 0x00000006ff067e24 */ /* 0x008fe4000f8e00ff */
[----:B------:R-:W-:Y:S02]  /*7590*/  IMAD.U32 R7, RZ, RZ, UR7 ;  /* 0x00000007ff077e24 */ /* 0x000fe4000f8e00ff */
[----:B-----5:R-:W-:Y:S02]  /*75a0*/  IMAD.U32 R10, RZ, RZ, UR8 ;  /* 0x00000008ff0a7e24 */ /* 0x020fe4000f8e00ff */
[----:B-1----:R-:W-:-:S07]  /*75b0*/  IMAD.U32 R11, RZ, RZ, UR9 ;  /* 0x00000009ff0b7e24 */ /* 0x002fce000f8e00ff */
[----:B------:R-:W-:-:S07]  /*75c0*/  LEPC R20, `(.L_x_1728) ;  /* 0x000000001014794e */ /* 0x000fce0000000000 */
[----:B--2-4-:R-:W-:Y:S05]  /*75d0*/  CALL.ABS.NOINC R2 ;  /* 0x0000000002007343 */ /* 0x014fea0003c00000 */
.L_x_1728:
[----:B------:R-:W-:Y:S05]  /*75e0*/  EXIT ;  /* 0x000000000000794d */ /* 0x000fea0003800000 */
.L_x_1727:
[----:B----4-:R-:W-:Y:S01]  /*75f0*/  LOP3.LUT R4, R24, 0x7fffffff, RZ, 0xc0, !PT ;  /* 0x7fffffff18047812 */ /* 0x010fe200078ec0ff */
        /* <DEDUP_REMOVED lines=11> */
.L_x_1730:
[----:B------:R-:W-:Y:S05]  /*76b0*/  BSYNC.RECONVERGENT B0 ;  /* 0x0000000000007941 */ /* 0x000fea0003800200 */
.L_x_1729:
[----:B------:R-:W-:-:S05]  /*76c0*/  LOP3.LUT R5, R0, 0x80, R7, 0xf8, !PT ;  /* 0x0000008000057812 */ /* 0x000fca00078ef807 */
[----:B------:R-:W-:Y:S01]  /*76d0*/  STG.E.U8 desc[UR36][R2.64], R5 ;  /* 0x0000000502007986 */ /* 0x000fe2000c101124 */
[----:B------:R-:W-:Y:S05]  /*76e0*/  EXIT ;  /* 0x000000000000794d */ /* 0x000fea0003800000 */
.L_x_1726:
[----:B----4-:R-:W-:Y:S01]  /*76f0*/  LOP3.LUT R4, R24, 0x7fffffff, RZ, 0xc0, !PT ;  /* 0x7fffffff18047812 */ /* 0x010fe200078ec0ff */
        /* <DEDUP_REMOVED lines=10> */
.L_x_1732:
[----:B------:R-:W-:Y:S01]  /*77a0*/  IMAD.MOV.U32 R0, RZ, RZ, 0x7f ;  /* 0x0000007fff007424 */ /* 0x000fe200078e00ff */
[----:B------:R-:W-:-:S04]  /*77b0*/  ISETP.GT.U32.AND P0, PT, R4, 0x7f800000, PT ;  /* 0x7f8000000400780c */ /* 0x000fc80003f04070 */
[----:B------:R-:W-:-:S09]  /*77c0*/  SEL R0, R0, 0x7c, P0 ;  /* 0x0000007c00007807 */ /* 0x000fd20000000000 */
.L_x_1733:
[----:B------:R-:W-:Y:S05]  /*77d0*/  BSYNC.RECONVERGENT B0 ;  /* 0x0000000000007941 */ /* 0x000fea0003800200 */
.L_x_1731:
[----:B------:R-:W-:-:S04]  /*77e0*/  SHF.R.U32.HI R5, RZ, 0x18, R24 ;  /* 0x00000018ff057819 */ /* 0x000fc80000011618 */
[----:B------:R-:W-:-:S05]  /*77f0*/  LOP3.LUT R5, R0, 0x80, R5, 0xf8, !PT ;  /* 0x0000008000057812 */ /* 0x000fca00078ef805 */
[----:B------:R-:W-:Y:S01]  /*7800*/  STG.E.U8 desc[UR36][R2.64], R5 ;  /* 0x0000000502007986 */ /* 0x000fe2000c101124 */
[----:B------:R-:W-:Y:S05]  /*7810*/  EXIT ;  /* 0x000000000000794d */ /* 0x000fea0003800000 */
.L_x_1725:
[----:B----4-:R-:W-:-:S05]  /*7820*/  F2FP.BF16.F32.PACK_AB R24, RZ, R24 ;  /* 0x00000018ff18723e */ /* 0x010fca00000010ff */
[----:B------:R-:W-:Y:S01]  /*7830*/  STG.E.U16 desc[UR36][R2.64], R24 ;  /* 0x0000001802007986 */ /* 0x000fe2000c101524 */
[----:B------:R-:W-:Y:S05]  /*7840*/  EXIT ;  /* 0x000000000000794d */ /* 0x000fea0003800000 */
.L_x_1734:
        /* <DEDUP_REMOVED lines=11> */
.L_x_2668:


//--------------------- .text._ZN2at6native18elementwise_kernelILi128ELi2EZNS0_22gpu_kernel_impl_nocastIZZZNS0_15cos_kernel_cudaERNS_18TensorIteratorBaseEENKUlvE0_clEvENKUlvE0_clEvEUlfE_EEvS4_RKT_EUliE_EEviT1_ --------------------------
	.section	.text._ZN2at6native18elementwise_kernelILi128ELi2EZNS0_22gpu_kernel_impl_nocastIZZZNS0_15cos_kernel_cudaERNS_18TensorIteratorBaseEENKUlvE0_clEvENKUlvE0_clEvEUlfE_EEvS4_RKT_EUliE_EEviT1_,"ax",@progbits
	.align	128
        .global         _ZN2at6native18elementwise_kernelILi128ELi2EZNS0_22gpu_kernel_impl_nocastIZZZNS0_15cos_kernel_cudaERNS_18TensorIteratorBaseEENKUlvE0_clEvENKUlvE0_clEvEUlfE_EEvS4_RKT_EUliE_EEviT1_
        .type           _ZN2at6native18elementwise_kernelILi128ELi2EZNS0_22gpu_kernel_impl_nocastIZZZNS0_15cos_kernel_cudaERNS_18TensorIteratorBaseEENKUlvE0_clEvENKUlvE0_clEvEUlfE_EEvS4_RKT_EUliE_EEviT1_,@function
        .size           _ZN2at6native18elementwise_kernelILi128ELi2EZNS0_22gpu_kernel_impl_nocastIZZZNS0_15cos_kernel_cudaERNS_18TensorIteratorBaseEENKUlvE0_clEvENKUlvE0_clEvEUlfE_EEvS4_RKT_EUliE_EEviT1_,(.L_x_2669 - _ZN2at6native18elementwise_kernelILi128ELi2EZNS0_22gpu_kernel_impl_nocastIZZZNS0_15cos_kernel_cudaERNS_18TensorIteratorBaseEENKUlvE0_clEvENKUlvE0_clEvEUlfE_EEvS4_RKT_EUliE_EEviT1_)
        .other          _ZN2at6native18elementwise_kernelILi128ELi2EZNS0_22gpu_kernel_impl_nocastIZZZNS0_15cos_kernel_cudaERNS_18TensorIteratorBaseEENKUlvE0_clEvENKUlvE0_clEvEUlfE_EEvS4_RKT_EUliE_EEviT1_,@"STO_CUDA_ENTRY STV_DEFAULT"
_ZN2at6native18elementwise_kernelILi128ELi2EZNS0_22gpu_kernel_impl_nocastIZZZNS0_15cos_kernel_cudaERNS_18TensorIteratorBaseEENKUlvE0_clEvENKUlvE0_clEvEUlfE_EEvS4_RKT_EUliE_EEviT1_:
.text._ZN2at6native18elementwise_kernelILi128ELi2EZNS0_22gpu_kernel_impl_nocastIZZZNS0_15cos_kernel_cudaERNS_18TensorIteratorBaseEENKUlvE0_clEvENKUlvE0_clEvEUlfE_EEvS4_RKT_EUliE_EEviT1_:
        /* <DEDUP_REMOVED lines=10> */
[----:B------:R-:W-:Y:S01]  /*00a0*/  BSSY.RECONVERGENT B0, `(.L_x_1736) ;  /* 0x000000a000007945 */ /* 0x000fe20003800200 */
[----:B0-----:R-:W-:-:S13]  /*00b0*/  ISETP.GE.AND P0, PT, R3, UR4, PT ;  /* 0x0000000403007c0c */ /* 0x001fda000bf06270 */
[----:B------:R-:W-:Y:S05]  /*00c0*/  @P0 BRA `(.L_x_1737) ;  /* 0x00000000001c0947 */ /* 0x000fea0003800000 */
[----:B------:R-:W0:Y:S02]  /*00d0*/  LDC.64 R4, c[0x0][0x588] ;  /* 0x00016200ff047b82 */ /* 0x000e240000000a00 */
[----:B0-----:R-:W2:Y:S06]  /*00e0*/  LDG.E R4, desc[UR6][R4.64] ;  /* 0x0000000604047981 */ /* 0x001eac000c1e1900 */
[----:B------:R-:W0:Y:S01]  /*00f0*/  LDC.64 R6, c[0x0][0x580] ;  /* 0x00016000ff067b82 */ /* 0x000e220000000a00 */
[----:B------:R-:W-:Y:S01]  /*0100*/  IADD3 R3, PT, PT, R3, 0x80, RZ ;  /* 0x0000008003037810 */ /* 0x000fe20007ffe0ff */
[----:B--2---:R-:W-:-:S06]  /*0110*/  FMUL.RZ R9, R4, 0.15915493667125701904 ;  /* 0x3e22f98304097820 */ /* 0x004fcc000040c000 */
[----:B------:R-:W0:Y:S02]  /*0120*/  MUFU.COS R9, R9 ;  /* 0x0000000900097308 */ /* 0x000e240000000000 */
[----:B0-----:R0:W-:Y:S02]  /*0130*/  STG.E desc[UR6][R6.64], R9 ;  /* 0x0000000906007986 */ /* 0x0011e4000c101906 */
.L_x_1737:
[----:B------:R-:W-:Y:S05]  /*0140*/  BSYNC.RECONVERGENT B0 ;  /* 0x0000000000007941 */ /* 0x000fea0003800200 */
.L_x_1736:
[----:B------:R-:W-:-:S13]  /*0150*/  ISETP.GE.AND P0, PT, R3, UR4, PT ;  /* 0x0000000403007c0c */ /* 0x000fda000bf06270 */
[----:B------:R-:W-:Y:S05]  /*0160*/  @P0 EXIT ;  /* 0x000000000000094d */ /* 0x000fea0003800000 */
[----:B------:R-:W1:Y:S02]  /*0170*/  LDC.64 R2, c[0x0][0x588] ;  /* 0x00016200ff027b82 */ /* 0x000e640000000a00 */
[----:B-1----:R-:W0:Y:S06]  /*0180*/  LDG.E R2, desc[UR6][R2.64] ;  /* 0x0000000602027981 */ /* 0x002e2c000c1e1900 */
[----:B------:R-:W1:Y:S01]  /*0190*/  LDC.64 R4, c[0x0][0x580] ;  /* 0x00016000ff047b82 */ /* 0x000e620000000a00 */
[----:B0-----:R-:W-:-:S06]  /*01a0*/  FMUL.RZ R7, R2, 0.15915493667125701904 ;  /* 0x3e22f98302077820 */ /* 0x001fcc000040c000 */
[----:B------:R-:W1:Y:S02]  /*01b0*/  MUFU.COS R7, R7 ;  /* 0x0000000700077308 */ /* 0x000e640000000000 */
[----:B-1----:R-:W-:Y:S01]  /*01c0*/  STG.E desc[UR6][R4.64], R7 ;  /* 0x0000000704007986 */ /* 0x002fe2000c101906 */
[----:B------:R-:W-:Y:S05]  /*01d0*/  EXIT ;  /* 0x000000000000794d */ /* 0x000fea0003800000 */
.L_x_1735:
[----:B------:R-:W0:Y:S01]  /*01e0*/  LDCU UR4, c[0x0][0x380] ;  /* 0x00007000ff0477ac */ /* 0x000e220008000800 */
[----:B------:R-:W-:Y:S01]  /*01f0*/  IADD3 R2, PT, PT, R2, -0x1, RZ ;  /* 0xffffffff02027810 */ /* 0x000fe20007ffe0ff */
[----:B------:R-:W-:Y:S03]  /*0200*/  BSSY.RECONVERGENT B0, `(.L_x_1738) ;  /* 0x0000139000007945 */ /* 0x000fe60003800200 */
        /* <DEDUP_REMOVED lines=302> */
.L_x_1740:
[----:B------:R-:W0:Y:S02]  /*14f0*/  LDCU.128 UR8, c[0x0][0x580] ;  /* 0x0000b000ff0877ac */ /* 0x000e240008000c00 */
[----:B0-----:R-:W-:-:S05]  /*1500*/  IADD3 R6, P0, PT, R4, UR10, RZ ;  /* 0x0000000a04067c10 */ /* 0x001fca000ff1e0ff */
[----:B------:R-:W-:-:S05]  /*1510*/  IMAD.X R7, RZ, RZ, UR11, P0 ;  /* 0x0000000bff077e24 */ /* 0x000fca00080e06ff */
[----:B------:R-:W2:Y:S01]  /*1520*/  LDG.E R6, desc[UR6][R6.64] ;  /* 0x0000000606067981 */ /* 0x000ea2000c1e1900 */
[----:B------:R-:W-:Y:S02]  /*1530*/  IADD3 R4, P0, PT, R5, UR8, RZ ;  /* 0x0000000805047c10 */ /* 0x000fe4000ff1e0ff */
[----:B------:R-:W-:Y:S02]  /*1540*/  IADD3 R3, PT, PT, R3, 0x80, RZ ;  /* 0x0000008003037810 */ /* 0x000fe40007ffe0ff */
[----:B------:R-:W-:Y:S01]  /*1550*/  IADD3.X R5, PT, PT, RZ, UR9, RZ, P0, !PT ;  /* 0x00000009ff057c10 */ /* 0x000fe200087fe4ff */
[----:B--2---:R-:W-:-:S06]  /*1560*/  FMUL.RZ R9, R6, 0.15915493667125701904 ;  /* 0x3e22f98306097820 */ /* 0x004fcc000040c000 */
[----:B------:R-:W0:Y:S02]  /*1570*/  MUFU.COS R9, R9 ;  /* 0x0000000900097308 */ /* 0x000e240000000000 */
[----:B0-----:R0:W-:Y:S02]  /*1580*/  STG.E desc[UR6][R4.64], R9 ;  /* 0x0000000904007986 */ /* 0x0011e4000c101906 */
.L_x_1739:
[----:B------:R-:W-:Y:S05]  /*1590*/  BSYNC.RECONVERGENT B0 ;  /* 0x0000000000007941 */ /* 0x000fea0003800200 */
.L_x_1738:
[----:B------:R-:W-:-:S13]  /*15a0*/  ISETP.GE.AND P0, PT, R3, UR4, PT ;  /* 0x0000000403007c0c */ /* 0x000fda000bf06270 */
[----:B------:R-:W-:Y:S05]  /*15b0*/  @P0 EXIT ;  /* 0x000000000000094d */ /* 0x000fea0003800000 */
        /* <DEDUP_REMOVED lines=298> */
.L_x_1741:
[----:B------:R-:W0:Y:S02]  /*2860*/  LDCU.128 UR8, c[0x0][0x580] ;  /* 0x0000b000ff0877ac */ /* 0x000e240008000c00 */
[----:B0-----:R-:W-:-:S04]  /*2870*/  IADD3 R4, P0, PT, R2, UR10, RZ ;  /* 0x0000000a02047c10 */ /* 0x001fc8000ff1e0ff */
[----:B------:R-:W-:-:S05]  /*2880*/  IADD3.X R5, PT, PT, RZ, UR11, RZ, P0, !PT ;  /* 0x0000000bff057c10 */ /* 0x000fca00087fe4ff */
[----:B------:R-:W2:Y:S01]  /*2890*/  LDG.E R4, desc[UR6][R4.64] ;  /* 0x0000000604047981 */ /* 0x000ea2000c1e1900 */
[----:B------:R-:W-:-:S04]  /*28a0*/  IADD3 R2, P0, PT, R3, UR8, RZ ;  /* 0x0000000803027c10 */ /* 0x000fc8000ff1e0ff */
[----:B------:R-:W-:Y:S01]  /*28b0*/  IADD3.X R3, PT, PT, RZ, UR9, RZ, P0, !PT ;  /* 0x00000009ff037c10 */ /* 0x000fe200087fe4ff */
[----:B--2---:R-:W-:-:S06]  /*28c0*/  FMUL.RZ R7, R4, 0.15915493667125701904 ;  /* 0x3e22f98304077820 */ /* 0x004fcc000040c000 */
[----:B------:R-:W0:Y:S02]  /*28d0*/  MUFU.COS R7, R7 ;  /* 0x0000000700077308 */ /* 0x000e240000000000 */
[----:B0-----:R-:W-:Y:S01]  /*28e0*/  STG.E desc[UR6][R2.64], R7 ;  /* 0x0000000702007986 */ /* 0x001fe2000c101906 */
[----:B------:R-:W-:Y:S05]  /*28f0*/  EXIT ;  /* 0x000000000000794d */ /* 0x000fea0003800000 */
.L_x_1742:
        /* <DEDUP_REMOVED lines=16> */
.L_x_2669:


//--------------------- .text._ZN2at6native27unrolled_elementwise_kernelIZZZNS0_15cos_kernel_cudaERNS_18TensorIteratorBaseEENKUlvE0_clEvENKUlvE0_clEvEUlfE_St5arrayIPcLm2EELi4E23TrivialOffsetCalculatorILi1EjESB_NS0_6memory15LoadWithoutCastENSC_16StoreWithoutCastEEEviT_T0_T2_T3_T4_T5_ --------------------------
	.section	.text._ZN2at6native27unrolled_elementwise_kernelIZZZNS0_15cos_kernel_cudaERNS_18TensorIteratorBaseEENKUlvE0_clEvENKUlvE0_clEvEUlfE_St5arrayIPcLm2EELi4E23TrivialOffsetCalculatorILi1EjESB_NS0_6memory15LoadWithoutCastENSC_16StoreWithoutCastEEEviT_T0_T2_T3_T4_T5_,"ax",@progbits
	.align	128
        .global         _ZN2at6native27unrolled_elementwise_kernelIZZZNS0_15cos_kernel_cudaERNS_18TensorIteratorBaseEENKUlvE0_clEvENKUlvE0_clEvEUlfE_St5arrayIPcLm2EELi4E23TrivialOffsetCalculatorILi1EjESB_NS0_6memory15LoadWithoutCastENSC_16StoreWithoutCastEEEviT_T0_T2_T3_T4_T5_
        .type           _ZN2at6native27unrolled_elementwise_kernelIZZZNS0_15cos_kernel_cudaERNS_18TensorIteratorBaseEENKUlvE0_clEvENKUlvE0_clEvEUlfE_St5arrayIPcLm2EELi4E23TrivialOffsetCalculatorILi1EjESB_NS0_6memory15LoadWithoutCastENSC_16StoreWithoutCastEEEviT_T0_T2_T3_T4_T5_,@function
        .size           _ZN2at6native27unrolled_elementwise_kernelIZZZNS0_15cos_kernel_cudaERNS_18TensorIteratorBaseEENKUlvE0_clEvENKUlvE0_clEvEUlfE_St5arrayIPcLm2EELi4E23TrivialOffsetCalculatorILi1EjESB_NS0_6memory15LoadWithoutCastENSC_16StoreWithoutCastEEEviT_T0_T2_T3_T4_T5_,(.L_x_2670 - _ZN2at6native27unrolled_elementwise_kernelIZZZNS0_15cos_kernel_cudaERNS_18TensorIteratorBaseEENKUlvE0_clEvENKUlvE0_clEvEUlfE_St5arrayIPcLm2EELi4E23TrivialOffsetCalculatorILi1EjESB_NS0_6memory15LoadWithoutCastENSC_16StoreWithoutCastEEEviT_T0_T2_T3_T4_T5_)
        .other          _ZN2at6native27unrolled_elementwise_kernelIZZZNS0_15cos_kernel_cudaERNS_18TensorIteratorBaseEENKUlvE0_clEvENKUlvE0_clEvEUlfE_St5arrayIPcLm2EELi4E23TrivialOffsetCalculatorILi1EjESB_NS0_6memory15LoadWithoutCastENSC_16StoreWithoutCastEEEviT_T0_T2_T3_T4_T5_,@"STO_CUDA_ENTRY STV_DEFAULT"
_ZN2at6native27unrolled_elementwise_kernelIZZZNS0_15cos_kernel_cudaERNS_18TensorIteratorBaseEENKUlvE0_clEvENKUlvE0_clEvEUlfE_St5arrayIPcLm2EELi4E23TrivialOffsetCalculatorILi1EjESB_NS0_6memory15LoadWithoutCastENSC_16StoreWithoutCastEEEviT_T0_T2_T3_T4_T5_:
.text._ZN2at6native27unrolled_elementwise_kernelIZZZNS0_15cos_kernel_cudaERNS_18TensorIteratorBaseEENKUlvE0_clEvENKUlvE0_clEvEUlfE_St5arrayIPcLm2EELi4E23TrivialOffsetCalculatorILi1EjESB_NS0_6memory15LoadWithoutCastENSC_16StoreWithoutCastEEEviT_T0_T2_T3_T4_T5_:
[----:B------:R-:W-:Y:S01]  /*0000*/  LDC R1, c[0x0][0x37c] ;  /* 0x0000df00ff017b82 */ /* 0x000fe20000000800 */
[----:B------:R-:W0:Y:S07]  /*0010*/  S2R R3, SR_CTAID.X ;  /* 0x0000000000037919 */ /* 0x000e2e0000002500 */
[----:B------:R-:W0:Y:S01]  /*0020*/  LDC R0, c[0x0][0x380] ;  /* 0x0000e000ff007b82 */ /* 0x000e220000000800 */
[----:B------:R-:W1:Y:S01]  /*0030*/  LDCU.64 UR4, c[0x0][0x358] ;  /* 0x00006b00ff0477ac */ /* 0x000e620008000a00 */
[----:B------:R-:W2:Y:S01]  /*0040*/  S2R R10, SR_TID.X ;  /* 0x00000000000a7919 */ /* 0x000ea20000002100 */
[----:B0-----:R-:W-:Y:S01]  /*0050*/  IMAD R5, R3, -0x200, R0 ;  /* 0xfffffe0003057824 */ /* 0x001fe200078e0200 */
[----:B--2---:R-:W-:-:S04]  /*0060*/  MOV R0, R10 ;  /* 0x0000000a00007202 */ /* 0x004fc80000000f00 */
        /* <DEDUP_REMOVED lines=9> */
[----:B0-----:R-:W-:-:S04]  /*0100*/  @!P2 IMAD.WIDE.U32 R12, R7, 0x4, R12 ;  /* 0x00000004070ca825 */ /* 0x001fc800078e000c */
[----:B------:R-:W-:-:S06]  /*0110*/  IMAD.MOV.U32 R7, RZ, RZ, RZ ;  /* 0x000000ffff077224 */ /* 0x000fcc00078e00ff */
[----:B-1----:R0:W3:Y:S02]  /*0120*/  @!P2 LDG.E R7, desc[UR4][R12.64] ;  /* 0x000000040c07a981 */ /* 0x0020e4000c1e1900 */
[----:B------:R-:W1:Y:S01]  /*0130*/  @!P0 LDC.64 R8, c[0x0][0x390] ;  /* 0x0000e400ff088b82 */ /* 0x000e620000000a00 */
[----:B------:R-:W-:Y:S02]  /*0140*/  @!P0 IMAD R17, R3, 0x200, R10 ;  /* 0x0000020003118824 */ /* 0x000fe400078e020a */
[----:B--2---:R-:W-:-:S04]  /*0150*/  @!P1 IMAD.WIDE.U32 R14, R11, 0x4, R14 ;  /* 0x000000040b0e9825 */ /* 0x004fc800078e000e */
[----:B------:R-:W-:Y:S02]  /*0160*/  HFMA2 R11, -RZ, RZ, 0, 0 ;  /* 0x00000000ff0b7431 */ /* 0x000fe400000001ff */
[----:B------:R-:W-:-:S04]  /*0170*/  IMAD.MOV.U32 R18, RZ, RZ, RZ ;  /* 0x000000ffff127224 */ /* 0x000fc800078e00ff */
[----:B------:R2:W4:Y:S01]  /*0180*/  @!P1 LDG.E R11, desc[UR4][R14.64] ;  /* 0x000000040e0b9981 */ /* 0x000522000c1e1900 */
[----:B-1----:R-:W-:-:S05]  /*0190*/  @!P0 IMAD.WIDE.U32 R16, R17, 0x4, R8 ;  /* 0x0000000411108825 */ /* 0x002fca00078e0008 */
[----:B------:R-:W4:Y:S01]  /*01a0*/  @!P0 LDG.E R18, desc[UR4][R16.64] ;  /* 0x0000000410128981 */ /* 0x000f22000c1e1900 */
[----:B------:R-:W-:-:S04]  /*01b0*/  @!P0 IADD3 R10, PT, PT, R10, 0x80, RZ ;  /* 0x000000800a0a8810 */ /* 0x000fc80007ffe0ff */
[----:B------:R-:W-:-:S13]  /*01c0*/  ISETP.GE.AND P2, PT, R10, R5, PT ;  /* 0x000000050a00720c */ /* 0x000fda0003f46270 */
[----:B------:R-:W1:Y:S01]  /*01d0*/  @!P2 LDC.64 R8, c[0x0][0x390] ;  /* 0x0000e400ff08ab82 */ /* 0x000e620000000a00 */
[C---:B------:R-:W-:Y:S02]  /*01e0*/  ISETP.GE.AND P0, PT, R0.reuse, R5, PT ;  /* 0x000000050000720c */ /* 0x040fe40003f06270 */
[----:B0-----:R-:W-:Y:S01]  /*01f0*/  @!P2 LEA R13, R3, R10, 0x9 ;  /* 0x0000000a030da211 */ /* 0x001fe200078e48ff */
[----:B------:R-:W-:Y:S01]  /*0200*/  IMAD.MOV.U32 R10, RZ, RZ, RZ ;  /* 0x000000ffff0a7224 */ /* 0x000fe200078e00ff */
[C---:B------:R-:W-:Y:S01]  /*0210*/  IADD3 R20, PT, PT, R0.reuse, 0x80, RZ ;  /* 0x0000008000147810 */ /* 0x040fe20007ffe0ff */
[----:B--2---:R-:W-:Y:S02]  /*0220*/  VIADD R14, R0, 0x100 ;  /* 0x00000100000e7836 */ /* 0x004fe40000000000 */
[----:B-1----:R-:W-:-:S06]  /*0230*/  @!P2 IMAD.WIDE.U32 R12, R13, 0x4, R8 ;  /* 0x000000040d0ca825 */ /* 0x002fcc00078e0008 */
[----:B------:R-:W0:Y:S01]  /*0240*/  @!P0 LDC.64 R8, c[0x0][0x388] ;  /* 0x0000e200ff088b82 */ /* 0x000e220000000a00 */
[----:B------:R1:W5:Y:S01]  /*0250*/  @!P2 LDG.E R10, desc[UR4][R12.64] ;  /* 0x000000040c0aa981 */ /* 0x000362000c1e1900 */
[-C--:B------:R-:W-:Y:S01]  /*0260*/  ISETP.GE.AND P2, PT, R20, R5.reuse, PT ;  /* 0x000000051400720c */ /* 0x080fe20003f46270 */
[----:B------:R-:W-:Y:S01]  /*0270*/  @!P0 IMAD R15, R3, 0x200, R0 ;  /* 0x00000200030f8824 */ /* 0x000fe200078e0200 */
[----:B------:R-:W-:Y:S02]  /*0280*/  ISETP.GE.AND P1, PT, R14, R5, PT ;  /* 0x000000050e00720c */ /* 0x000fe40003f26270 */
[----:B------:R-:W-:Y:S02]  /*0290*/  IADD3 R14, PT, PT, R0, 0x180, RZ ;  /* 0x00000180000e7810 */ /* 0x000fe40007ffe0ff */
[----:B------:R-:W-:Y:S01]  /*02a0*/  @!P0 MOV R0, R20 ;  /* 0x0000001400008202 */ /* 0x000fe20000000f00 */
[----:B0-----:R-:W-:Y:S01]  /*02b0*/  @!P0 IMAD.WIDE.U32 R8, R15, 0x4, R8 ;  /* 0x000000040f088825 */ /* 0x001fe200078e0008 */
[----:B------:R-:W-:Y:S03]  /*02c0*/  BSSY.RECONVERGENT B0, `(.L_x_1743) ;  /* 0x0000014000007945 */ /* 0x000fe60003800200 */
[----:B---3--:R-:W-:-:S04]  /*02d0*/  @!P0 FMUL.RZ R7, R7, 0.15915493667125701904 ;  /* 0x3e22f98307078820 */ /* 0x008fc8000040c000 */
[----:B------:R-:W0:Y:S01]  /*02e0*/  @!P0 MUFU.COS R6, R7 ;  /* 0x0000000700068308 */ /* 0x000e220000000000 */
[----:B----4-:R-:W-:Y:S01]  /*02f0*/  @!P2 FMUL.RZ R11, R11, 0.15915493667125701904 ;  /* 0x3e22f9830b0ba820 */ /* 0x010fe2000040c000 */
[----:B0-----:R1:W-:Y:S06]  /*0300*/  @!P0 STG.E desc[UR4][R8.64], R6 ;  /* 0x0000000608008986 */ /* 0x0013ec000c101904 */
[----:B------:R1:W0:Y:S01]  /*0310*/  @!P2 MUFU.COS R4, R11 ;  /* 0x0000000b0004a308 */ /* 0x0002220000000000 */
[----:B------:R-:W-:Y:S01]  /*0320*/  ISETP.GE.AND P2, PT, R0, R5, PT ;  /* 0x000000050000720c */ /* 0x000fe20003f46270 */
[----:B------:R-:W-:-:S06]  /*0330*/  @!P1 FMUL.RZ R18, R18, 0.15915493667125701904 ;  /* 0x3e22f98312129820 */ /* 0x000fcc000040c000 */
[----:B------:R1:W2:Y:S06]  /*0340*/  @!P1 MUFU.COS R2, R18 ;  /* 0x0000001200029308 */ /* 0x0002ac0000000000 */
[----:B0-----:R-:W-:Y:S05]  /*0350*/  @P2 BRA `(.L_x_1744) ;  /* 0x0000000000282947 */ /* 0x001fea0003800000 */
[----:B-1----:R-:W0:Y:S01]  /*0360*/  LDC.64 R6, c[0x0][0x388] ;  /* 0x0000e200ff067b82 */ /* 0x002e220000000a00 */
[----:B------:R-:W-:Y:S01]  /*0370*/  IMAD R9, R3, 0x200, R0 ;  /* 0x0000020003097824 */ /* 0x000fe200078e0200 */
[----:B------:R-:W-:-:S04]  /*0380*/  IADD3 R0, PT, PT, R0, 0x80, RZ ;  /* 0x0000008000007810 */ /* 0x000fc80007ffe0ff */
[----:B------:R-:W-:-:S13]  /*0390*/  ISETP.GE.AND P0, PT, R0, R5, PT ;  /* 0x000000050000720c */ /* 0x000fda0003f06270 */
[----:B------:R-:W-:Y:S01]  /*03a0*/  @!P0 IMAD R11, R3, 0x200, R0 ;  /* 0x00000200030b8824 */ /* 0x000fe200078e0200 */
[----:B------:R-:W-:Y:S01]  /*03b0*/  @!P0 IADD3 R0, PT, PT, R0, 0x80, RZ ;  /* 0x0000008000008810 */ /* 0x000fe20007ffe0ff */
[----:B0-----:R-:W-:-:S04]  /*03c0*/  IMAD.WIDE.U32 R8, R9, 0x4, R6 ;  /* 0x0000000409087825 */ /* 0x001fc800078e0006 */
[----:B------:R-:W-:Y:S01]  /*03d0*/  @!P0 IMAD.WIDE.U32 R6, R11, 0x4, R6 ;  /* 0x000000040b068825 */ /* 0x000fe200078e0006 */
[----:B------:R0:W-:Y:S04]  /*03e0*/  STG.E desc[UR4][R8.64], R4 ;  /* 0x0000000408007986 */ /* 0x0001e8000c101904 */
[----:B--2---:R0:W-:Y:S02]  /*03f0*/  @!P0 STG.E desc[UR4][R6.64], R2 ;  /* 0x0000000206008986 */ /* 0x0041e4000c101904 */
.L_x_1744:
[----:B------:R-:W-:Y:S05]  /*0400*/  BSYNC.RECONVERGENT B0 ;  /* 0x0000000000007941 */ /* 0x000fea0003800200 */
.L_x_1743:
[-C--:B------:R-:W-:Y:S02]  /*0410*/  ISETP.GE.AND P1, PT, R0, R5.reuse, PT ;  /* 0x000000050000720c */ /* 0x080fe40003f26270 */
[----:B------:R-:W-:-:S11]  /*0420*/  ISETP.GE.AND P0, PT, R14, R5, PT ;  /* 0x000000050e00720c */ /* 0x000fd60003f06270 */
[----:B------:R-:W-:Y:S05]  /*0430*/  @P1 EXIT ;  /* 0x000000000000194d */ /* 0x000fea0003800000 */
[----:B0-----:R-:W2:Y:S01]  /*0440*/  LDC.64 R4, c[0x0][0x388] ;  /* 0x0000e200ff047b82 */ /* 0x001ea20000000a00 */
[----:B-----5:R-:W-:Y:S01]  /*0450*/  @!P0 FMUL.RZ R10, R10, 0.15915493667125701904 ;  /* 0x3e22f9830a0a8820 */ /* 0x020fe2000040c000 */
[----:B------:R-:W-:-:S03]  /*0460*/  LEA R3, R3, R0, 0x9 ;  /* 0x0000000003037211 */ /* 0x000fc600078e48ff */
[----:B------:R-:W0:Y:S02]  /*0470*/  @!P0 MUFU.COS R7, R10 ;  /* 0x0000000a00078308 */ /* 0x000e240000000000 */
[----:B--2---:R-:W-:-:S05]  /*0480*/  IMAD.WIDE.U32 R2, R3, 0x4, R4 ;  /* 0x0000000403027825 */ /* 0x004fca00078e0004 */
[----:B0-----:R-:W-:Y:S01]  /*0490*/  STG.E desc[UR4][R2.64], R7 ;  /* 0x0000000702007986 */ /* 0x001fe2000c101904 */
[----:B------:R-:W-:Y:S05]  /*04a0*/  EXIT ;  /* 0x000000000000794d */ /* 0x000fea0003800000 */
.L_x_1745:
        /* <DEDUP_REMOVED lines=13> */
.L_x_2670:


//--------------------- .text._ZN2at6native29vectorized_elementwise_kernelILi2EZZZNS0_15cos_kernel_cudaERNS_18TensorIteratorBaseEENKUlvE0_clEvENKUlvE0_clEvEUlfE_St5arrayIPcLm2EEEEviT0_T1_ --------------------------
	.section	.text._ZN2at6native29vectorized_elementwise_kernelILi2EZZZNS0_15cos_kernel_cudaERNS_18TensorIteratorBaseEENKUlvE0_clEvENKUlvE0_clEvEUlfE_St5arrayIPcLm2EEEEviT0_T1_,"ax",@progbits
	.align	128
        .global         _ZN2at6native29vectorized_elementwise_kernelILi2EZZZNS0_15cos_kernel_cudaERNS_18TensorIteratorBaseEENKUlvE0_clEvENKUlvE0_clEvEUlfE_St5arrayIPcLm2EEEEviT0_T1_
        .type           _ZN2at6native29vectorized_elementwise_kernelILi2EZZZNS0_15cos_kernel_cudaERNS_18TensorIteratorBaseEENKUlvE0_clEvENKUlvE0_clEvEUlfE_St5arrayIPcLm2EEEEviT0_T1_,@function
        .size           _ZN2at6native29vectorized_elementwise_kernelILi2EZZZNS0_15cos_kernel_cudaERNS_18TensorIteratorBaseEENKUlvE0_clEvENKUlvE0_clEvEUlfE_St5arrayIPcLm2EEEEviT0_T1_,(.L_x_2671 - _ZN2at6native29vectorized_elementwise_kernelILi2EZZZNS0_15cos_kernel_cudaERNS_18TensorIteratorBaseEENKUlvE0_clEvENKUlvE0_clEvEUlfE_St5arrayIPcLm2EEEEviT0_T1_)
        .other          _ZN2at6native29vectorized_elementwise_kernelILi2EZZZNS0_15cos_kernel_cudaERNS_18TensorIteratorBaseEENKUlvE0_clEvENKUlvE0_clEvEUlfE_St5arrayIPcLm2EEEEviT0_T1_,@"STO_CUDA_ENTRY STV_DEFAULT"
_ZN2at6native29vectorized_elementwise_kernelILi2EZZZNS0_15cos_kernel_cudaERNS_18TensorIteratorBaseEENKUlvE0_clEvENKUlvE0_clEvEUlfE_St5arrayIPcLm2EEEEviT0_T1_:
.text._ZN2at6native29vectorized_elementwise_kernelILi2EZZZNS0_15cos_kernel_cudaERNS_18TensorIteratorBaseEENKUlvE0_clEvENKUlvE0_clEvEUlfE_St5arrayIPcLm2EEEEviT0_T1_:
        /* <DEDUP_REMOVED lines=8> */
[----:B------:R-:W0:Y:S02]  /*0080*/  S2R R23, SR_TID.X ;  /* 0x0000000000177919 */ /* 0x000e240000002100 */
        /* <DEDUP_REMOVED lines=9> */
[----:B------:R-:W-:Y:S01]  /*0120*/  ISETP.GE.U32.AND P1, PT, R23, R2, PT ;  /* 0x000000021700720c */ /* 0x000fe20003f26070 */
[----:B0-----:R-:W-:-:S04]  /*0130*/  @!P5 IMAD.WIDE.U32 R26, R11, 0x4, R26 ;  /* 0x000000040b1ad825 */ /* 0x001fc800078e001a */
[----:B------:R-:W-:-:S06]  /*0140*/  HFMA2 R11, -RZ, RZ, 0, 0 ;  /* 0x00000000ff0b7431 */ /* 0x000fcc00000001ff */
[----:B------:R0:W2:Y:S02]  /*0150*/  @!P5 LDG.E R11, desc[UR4][R26.64] ;  /* 0x000000041a0bd981 */ /* 0x0000a4000c1e1900 */
[----:B------:R-:W-:Y:S01]  /*0160*/  @!P1 IMAD.IADD R20, R0, 0x1, R23 ;  /* 0x0000000100149824 */ /* 0x000fe200078e0217 */
[----:B------:R-:W-:Y:S01]  /*0170*/  @!P1 IADD3 R23, PT, PT, R23, 0x80, RZ ;  /* 0x0000008017179810 */ /* 0x000fe20007ffe0ff */
[----:B------:R-:W3:Y:S03]  /*0180*/  @!P1 LDC.64 R18, c[0x0][0x390] ;  /* 0x0000e400ff129b82 */ /* 0x000ee60000000a00 */
[----:B------:R-:W-:-:S13]  /*0190*/  ISETP.GE.U32.AND P2, PT, R23, R2, PT ;  /* 0x000000021700720c */ /* 0x000fda0003f46070 */
[----:B------:R-:W-:Y:S01]  /*01a0*/  @!P2 IMAD.IADD R12, R0, 0x1, R23 ;  /* 0x00000001000ca824 */ /* 0x000fe200078e0217 */
[----:B------:R-:W-:Y:S01]  /*01b0*/  @!P2 IADD3 R23, PT, PT, R23, 0x80, RZ ;  /* 0x000000801717a810 */ /* 0x000fe20007ffe0ff */
[----:B------:R-:W4:Y:S03]  /*01c0*/  @!P2 LDC.64 R28, c[0x0][0x390] ;  /* 0x0000e400ff1cab82 */ /* 0x000f260000000a00 */
[----:B------:R-:W-:-:S13]  /*01d0*/  ISETP.GE.U32.AND P3, PT, R23, R2, PT ;  /* 0x000000021700720c */ /* 0x000fda0003f66070 */
[----:B------:R-:W-:Y:S01]  /*01e0*/  @!P3 IMAD.IADD R13, R0, 0x1, R23 ;  /* 0x00000001000db824 */ /* 0x000fe200078e0217 */
[----:B------:R-:W-:Y:S01]  /*01f0*/  @!P3 IADD3 R23, PT, PT, R23, 0x80, RZ ;  /* 0x000000801717b810 */ /* 0x000fe20007ffe0ff */
[----:B------:R-:W5:Y:S03]  /*0200*/  @!P3 LDC.64 R16, c[0x0][0x390] ;  /* 0x0000e400ff10bb82 */ /* 0x000f660000000a00 */
[----:B------:R-:W-:-:S13]  /*0210*/  ISETP.GE.U32.AND P4, PT, R23, R2, PT ;  /* 0x000000021700720c */ /* 0x000fda0003f86070 */
[----:B------:R-:W-:Y:S01]  /*0220*/  @!P4 IMAD.IADD R25, R0, 0x1, R23 ;  /* 0x000000010019c824 */ /* 0x000fe200078e0217 */
[----:B------:R-:W-:-:S04]  /*0230*/  @!P4 IADD3 R23, PT, PT, R23, 0x80, RZ ;  /* 0x000000801717c810 */ /* 0x000fc80007ffe0ff */
[----:B------:R-:W-:Y:S01]  /*0240*/  ISETP.GE.U32.AND P5, PT, R23, R2, PT ;  /* 0x000000021700720c */ /* 0x000fe20003fa6070 */
[----:B---3--:R-:W-:-:S04]  /*0250*/  @!P1 IMAD.WIDE.U32 R18, R20, 0x4, R18 ;  /* 0x0000000414129825 */ /* 0x008fc800078e0012 */
[----:B------:R-:W-:Y:S02]  /*0260*/  IMAD.MOV.U32 R20, RZ, RZ, RZ ;  /* 0x000000ffff147224 */ /* 0x000fe400078e00ff */
[----:B-1----:R-:W-:-:S05]  /*0270*/  @!P0 IMAD.WIDE.U32 R14, R22, 0x4, R14 ;  /* 0x00000004160e8825 */ /* 0x002fca00078e000e */
[----:B------:R1:W3:Y:S01]  /*0280*/  @!P0 LDG.E R20, desc[UR4][R14.64] ;  /* 0x000000040e148981 */ /* 0x0002e2000c1e1900 */
[----:B0-----:R-:W-:Y:S01]  /*0290*/  @!P5 IMAD.IADD R27, R0, 0x1, R23 ;  /* 0x00000001001bd824 */ /* 0x001fe200078e0217 */
[----:B------:R-:W-:-:S04]  /*02a0*/  @!P5 IADD3 R23, PT, PT, R23, 0x80, RZ ;  /* 0x000000801717d810 */ /* 0x000fc80007ffe0ff */
[----:B------:R-:W-:Y:S02]  /*02b0*/  ISETP.GE.U32.AND P0, PT, R23, R2, PT ;  /* 0x000000021700720c */ /* 0x000fe40003f06070 */
[----:B------:R-:W-:Y:S01]  /*02c0*/  MOV R22, RZ ;  /* 0x000000ff00167202 */ /* 0x000fe20000000f00 */
[----:B----4-:R-:W-:Y:S01]  /*02d0*/  @!P2 IMAD.WIDE.U32 R28, R12, 0x4, R28 ;  /* 0x000000040c1ca825 */ /* 0x010fe200078e001c */
[----:B-1----:R-:W0:Y:S03]  /*02e0*/  @!P4 LDC.64 R14, c[0x0][0x390] ;  /* 0x0000e400ff0ecb82 */ /* 0x002e260000000a00 */
[----:B-----5:R-:W-:Y:S01]  /*02f0*/  @!P3 IMAD.WIDE.U32 R16, R13, 0x4, R16 ;  /* 0x000000040d10b825 */ /* 0x020fe200078e0010 */
[----:B------:R1:W4:Y:S03]  /*0300*/  @!P1 LDG.E R22, desc[UR4][R18.64] ;  /* 0x0000000412169981 */ /* 0x000326000c1e1900 */
[----:B------:R-:W-:Y:S01]  /*0310*/  HFMA2 R24, -RZ, RZ, 0, 0 ;  /* 0x00000000ff187431 */ /* 0x000fe200000001ff */
[----:B------:R-:W5:Y:S01]  /*0320*/  @!P5 LDC.64 R12, c[0x0][0x390] ;  /* 0x0000e400ff0cdb82 */ /* 0x000f620000000a00 */
[----:B------:R-:W-:-:S04]  /*0330*/  IMAD.MOV.U32 R26, RZ, RZ, RZ ;  /* 0x000000ffff1a7224 */ /* 0x000fc800078e00ff */
[----:B------:R-:W4:Y:S04]  /*0340*/  @!P2 LDG.E R24, desc[UR4][R28.64] ;  /* 0x000000041c18a981 */ /* 0x000f28000c1e1900 */
[----:B------:R5:W4:Y:S01]  /*0350*/  @!P3 LDG.E R26, desc[UR4][R16.64] ;  /* 0x00000004101ab981 */ /* 0x000b22000c1e1900 */
[----:B-1----:R-:W1:Y:S01]  /*0360*/  @!P0 LDC.64 R18, c[0x0][0x390] ;  /* 0x0000e400ff128b82 */ /* 0x002e620000000a00 */
[----:B------:R-:W-:Y:S02]  /*0370*/  @!P0 IMAD.IADD R23, R0, 0x1, R23 ;  /* 0x0000000100178824 */ /* 0x000fe400078e0217 */
[----:B0-----:R-:W-:Y:S01]  /*0380*/  @!P4 IMAD.WIDE.U32 R14, R25, 0x4, R14 ;  /* 0x00000004190ec825 */ /* 0x001fe200078e000e */
[----:B------:R-:W-:-:S06]  /*0390*/  MOV R25, RZ ;  /* 0x000000ff00197202 */ /* 0x000fcc0000000f00 */
[----:B------:R0:W4:Y:S01]  /*03a0*/  @!P4 LDG.E R25, desc[UR4][R14.64] ;  /* 0x000000040e19c981 */ /* 0x000122000c1e1900 */
[----:B-----5:R-:W-:-:S04]  /*03b0*/  @!P5 IMAD.WIDE.U32 R12, R27, 0x4, R12 ;  /* 0x000000041b0cd825 */ /* 0x020fc800078e000c */
[----:B------:R-:W-:-:S06]  /*03c0*/  HFMA2 R27, -RZ, RZ, 0, 0 ;  /* 0x00000000ff1b7431 */ /* 0x000fcc00000001ff */
[----:B------:R5:W4:Y:S01]  /*03d0*/  @!P5 LDG.E R27, desc[UR4][R12.64] ;  /* 0x000000040c1bd981 */ /* 0x000b22000c1e1900 */
[----:B-1----:R-:W-:Y:S01]  /*03e0*/  @!P0 IMAD.WIDE.U32 R18, R23, 0x4, R18 ;  /* 0x0000000417128825 */ /* 0x002fe200078e0012 */
[----:B------:R-:W-:-:S06]  /*03f0*/  MOV R23, RZ ;  /* 0x000000ff00177202 */ /* 0x000fcc0000000f00 */
[----:B------:R-:W4:Y:S01]  /*0400*/  @!P0 LDG.E R23, desc[UR4][R18.64] ;  /* 0x0000000412178981 */ /* 0x000f22000c1e1900 */
[C---:B------:R-:W-:Y:S02]  /*0410*/  ISETP.GE.U32.AND P0, PT, R3.reuse, R2, PT ;  /* 0x000000020300720c */ /* 0x040fe40003f06070 */
[C---:B------:R-:W-:Y:S01]  /*0420*/  IADD3 R17, PT, PT, R3.reuse, 0x80, RZ ;  /* 0x0000008003117810 */ /* 0x040fe20007ffe0ff */
[----:B0-----:R-:W-:-:S03]  /*0430*/  VIADD R15, R3, 0x100 ;  /* 0x00000100030f7836 */ /* 0x001fc60000000000 */
[-C--:B------:R-:W-:Y:S02]  /*0440*/  ISETP.GE.U32.AND P1, PT, R17, R2.reuse, PT ;  /* 0x000000021100720c */ /* 0x080fe40003f26070 */
[----:B------:R-:W-:-:S05]  /*0450*/  ISETP.GE.U32.AND P2, PT, R15, R2, PT ;  /* 0x000000020f00720c */ /* 0x000fca0003f46070 */
[----:B-----5:R-:W0:Y:S01]  /*0460*/  @!P0 LDC.64 R12, c[0x0][0x388] ;  /* 0x0000e200ff0c8b82 */ /* 0x020e220000000a00 */
[----:B------:R-:W-:Y:S04]  /*0470*/  BSSY.RECONVERGENT B0, `(.L_x_1747) ;  /* 0x000004b000007945 */ /* 0x000fe80003800200 */
[----:B------:R-:W-:Y:S01]  /*0480*/  BSSY.RELIABLE B1, `(.L_x_1748) ;  /* 0x0000043000017945 */ /* 0x000fe20003800100 */
[----:B--2---:R-:W-:Y:S01]  /*0490*/  @!P0 FMUL.RZ R14, R11, 0.15915493667125701904 ;  /* 0x3e22f9830b0e8820 */ /* 0x004fe2000040c000 */
[----:B------:R-:W-:-:S04]  /*04a0*/  IADD3 R11, PT, PT, R3, 0x180, RZ ;  /* 0x00000180030b7810 */ /* 0x000fc80007ffe0ff */
[----:B------:R-:W-:Y:S02]  /*04b0*/  ISETP.GE.U32.AND P3, PT, R11, R2, PT ;  /* 0x000000020b00720c */ /* 0x000fe40003f66070 */
[----:B------:R-:W-:Y:S01]  /*04c0*/  IADD3 R11, PT, PT, R3, 0x200, RZ ;  /* 0x00000200030b7810 */ /* 0x000fe20007ffe0ff */
[----:B------:R-:W1:Y:S01]  /*04d0*/  @!P0 MUFU.COS R21, R14 ;  /* 0x0000000e00158308 */ /* 0x000e620000000000 */
[----:B---3--:R-:W-:-:S07]  /*04e0*/  @!P1 FMUL.RZ R20, R20, 0.15915493667125701904 ;  /* 0x3e22f98314149820 */ /* 0x008fce000040c000 */
[----:B------:R2:W3:Y:S01]  /*04f0*/  @!P1 MUFU.COS R4, R20 ;  /* 0x0000001400049308 */ /* 0x0004e20000000000 */
[----:B------:R-:W-:Y:S01]  /*0500*/  ISETP.GE.U32.AND P1, PT, R11, R2, PT ;  /* 0x000000020b00720c */ /* 0x000fe20003f26070 */
[----:B------:R-:W-:Y:S02]  /*0510*/  VIADD R11, R3, 0x280 ;  /* 0x00000280030b7836 */ /* 0x000fe40000000000 */
[----:B----4-:R-:W-:-:S04]  /*0520*/  @!P2 FMUL.RZ R22, R22, 0.15915493667125701904 ;  /* 0x3e22f9831616a820 */ /* 0x010fc8000040c000 */
[----:B------:R2:W4:Y:S01]  /*0530*/  @!P2 MUFU.COS R5, R22 ;  /* 0x000000160005a308 */ /* 0x0005220000000000 */
[----:B------:R-:W-:Y:S01]  /*0540*/  ISETP.GE.U32.AND P2, PT, R11, R2, PT ;  /* 0x000000020b00720c */ /* 0x000fe20003f46070 */
[----:B------:R-:W-:Y:S01]  /*0550*/  @!P3 FMUL.RZ R24, R24, 0.15915493667125701904 ;  /* 0x3e22f9831818b820 */ /* 0x000fe2000040c000 */
[----:B------:R-:W-:-:S03]  /*0560*/  IADD3 R11, PT, PT, R3, 0x300, RZ ;  /* 0x00000300030b7810 */ /* 0x000fc60007ffe0ff */
[----:B------:R-:W-:Y:S02]  /*0570*/  @!P1 FMUL.RZ R26, R26, 0.15915493667125701904 ;  /* 0x3e22f9831a1a9820 */ /* 0x000fe4000040c000 */
[----:B------:R2:W1:Y:S01]  /*0580*/  @!P3 MUFU.COS R6, R24 ;  /* 0x000000180006b308 */ /* 0x0004620000000000 */
[----:B------:R-:W-:Y:S02]  /*0590*/  ISETP.GE.U32.AND P3, PT, R11, R2, PT ;  /* 0x000000020b00720c */ /* 0x000fe40003f66070 */
[----:B------:R-:W-:-:S05]  /*05a0*/  IADD3 R11, PT, PT, R3, 0x380, RZ ;  /* 0x00000380030b7810 */ /* 0x000fca0007ffe0ff */
[----:B------:R2:W1:Y:S01]  /*05b0*/  @!P1 MUFU.COS R7, R26 ;  /* 0x0000001a00079308 */ /* 0x0004620000000000 */
[----:B------:R-:W-:Y:S01]  /*05c0*/  ISETP.GE.U32.AND P1, PT, R11, R2, PT ;  /* 0x000000020b00720c */ /* 0x000fe20003f26070 */
[----:B------:R-:W-:Y:S01]  /*05d0*/  @!P0 IMAD.IADD R11, R0, 0x1, R3 ;  /* 0x00000001000b8824 */ /* 0x000fe200078e0203 */
[----:B------:R-:W-:-:S03]  /*05e0*/  @!P0 MOV R3, R17 ;  /* 0x0000001100038202 */ /* 0x000fc60000000f00 */
[----:B0-----:R-:W-:-:S04]  /*05f0*/  @!P0 IMAD.WIDE.U32 R12, R11, 0x4, R12 ;  /* 0x000000040b0c8825 */ /* 0x001fc800078e000c */
[----:B------:R-:W-:Y:S01]  /*0600*/  @!P2 FMUL.RZ R25, R25, 0.15915493667125701904 ;  /* 0x3e22f9831919a820 */ /* 0x000fe2000040c000 */
[----:B-1----:R2:W-:Y:S01]  /*0610*/  @!P0 STG.E desc[UR4][R12.64], R21 ;  /* 0x000000150c008986 */ /* 0x0025e2000c101904 */
[----:B------:R-:W-:Y:S01]  /*0620*/  ISETP.GE.U32.AND P0, PT, R3, R2, PT ;  /* 0x000000020300720c */ /* 0x000fe20003f06070 */
[----:B------:R-:W-:Y:S01]  /*0630*/  @!P3 FMUL.RZ R27, R27, 0.15915493667125701904 ;  /* 0x3e22f9831b1bb820 */ /* 0x000fe2000040c000 */
[----:B------:R2:W0:Y:S01]  /*0640*/  @!P2 MUFU.COS R8, R25 ;  /* 0x000000190008a308 */ /* 0x0004220000000000 */
[----:B------:R-:W-:-:S07]  /*0650*/  @!P1 FMUL.RZ R23, R23, 0.15915493667125701904 ;  /* 0x3e22f98317179820 */ /* 0x000fce000040c000 */
[----:B------:R2:W1:Y:S08]  /*0660*/  @!P3 MUFU.COS R9, R27 ;  /* 0x0000001b0009b308 */ /* 0x0004700000000000 */
[----:B------:R2:W0:Y:S01]  /*0670*/  @!P1 MUFU.COS R10, R23 ;  /* 0x00000017000a9308 */ /* 0x0004220000000000 */
[----:B---34-:R-:W-:Y:S05]  /*0680*/  @P0 BRA `(.L_x_1749) ;  /* 0x0000000000300947 */ /* 0x018fea0003800000 */
[----:B--2---:R-:W2:Y:S01]  /*0690*/  LDC.64 R12, c[0x0][0x388] ;  /* 0x0000e200ff0c7b82 */ /* 0x004ea20000000a00 */
[----:B------:R-:W-:Y:S01]  /*06a0*/  IADD3 R11, PT, PT, R0, R3, RZ ;  /* 0x00000003000b7210 */ /* 0x000fe20007ffe0ff */
[----:B------:R-:W-:-:S05]  /*06b0*/  VIADD R3, R3, 0x80 ;  /* 0x0000008003037836 */ /* 0x000fca0000000000 */
[----:B------:R-:W-:Y:S01]  /*06c0*/  ISETP.GE.U32.AND P0, PT, R3, R2, PT ;  /* 0x000000020300720c */ /* 0x000fe20003f06070 */
[----:B--2---:R-:W-:-:S05]  /*06d0*/  IMAD.WIDE.U32 R12, R11, 0x4, R12 ;  /* 0x000000040b0c7825 */ /* 0x004fca00078e000c */
[----:B------:R2:W-:Y:S07]  /*06e0*/  STG.E desc[UR4][R12.64], R4 ;  /* 0x000000040c007986 */ /* 0x0005ee000c101904 */
[----:B------:R-:W-:Y:S05]  /*06f0*/  @P0 BRA `(.L_x_1750) ;  /* 0x0000000000300947 */ /* 0x000fea0003800000 */
[----:B--2---:R-:W2:Y:S01]  /*0700*/  LDC.64 R12, c[0x0][0x388] ;  /* 0x0000e200ff0c7b82 */ /* 0x004ea20000000a00 */
[----:B------:R-:W-:Y:S02]  /*0710*/  IADD3 R11, PT, PT, R0, R3, RZ ;  /* 0x00000003000b7210 */ /* 0x000fe40007ffe0ff */
[----:B------:R-:W-:-:S03]  /*0720*/  IADD3 R3, PT, PT, R3, 0x80, RZ ;  /* 0x0000008003037810 */ /* 0x000fc60007ffe0ff */
[----:B--2---:R-:W-:-:S05]  /*0730*/  IMAD.WIDE.U32 R12, R11, 0x4, R12 ;  /* 0x000000040b0c7825 */ /* 0x004fca00078e000c */
[----:B------:R3:W-:Y:S02]  /*0740*/  STG.E desc[UR4][R12.64], R5 ;  /* 0x000000050c007986 */ /* 0x0007e4000c101904 */
.L_x_1749:
[----:B------:R-:W-:-:S13]  /*0750*/  ISETP.GE.U32.AND P0, PT, R3, R2, PT ;  /* 0x000000020300720c */ /* 0x000fda0003f06070 */
[----:B------:R-:W-:Y:S05]  /*0760*/  @P0 BRA `(.L_x_1751) ;  /* 0x0000000000300947 */ /* 0x000fea0003800000 */
[----:B---3--:R-:W3:Y:S01]  /*0770*/  LDC.64 R4, c[0x0][0x388] ;  /* 0x0000e200ff047b82 */ /* 0x008ee20000000a00 */
[----:B------:R-:W-:Y:S01]  /*0780*/  IMAD.IADD R11, R0, 0x1, R3 ;  /* 0x00000001000b7824 */ /* 0x000fe200078e0203 */
[----:B------:R-:W-:-:S03]  /*0790*/  IADD3 R3, PT, PT, R3, 0x80, RZ ;  /* 0x0000008003037810 */ /* 0x000fc60007ffe0ff */
[----:B---3--:R-:W-:-:S05]  /*07a0*/  IMAD.WIDE.U32 R4, R11, 0x4, R4 ;  /* 0x000000040b047825 */ /* 0x008fca00078e0004 */
[----:B------:R3:W-:Y:S02]  /*07b0*/  STG.E desc[UR4][R4.64], R6 ;  /* 0x0000000604007986 */ /* 0x0007e4000c101904 */
.L_x_1750:
[----:B------:R-:W-:-:S13]  /*07c0*/  ISETP.GE.U32.AND P0, PT, R3, R2, PT ;  /* 0x000000020300720c */ /* 0x000fda0003f06070 */
[----:B------:R-:W-:Y:S05]  /*07d0*/  @P0 BRA `(.L_x_1752) ;  /* 0x0000000000340947 */ /* 0x000fea0003800000 */
[----:B--23--:R-:W2:Y:S01]  /*07e0*/  LDC.64 R4, c[0x0][0x388] ;  /* 0x0000e200ff047b82 */ /* 0x00cea20000000a00 */
[----:B------:R-:W-:Y:S01]  /*07f0*/  IADD3 R11, PT, PT, R0, R3, RZ ;  /* 0x00000003000b7210 */ /* 0x000fe20007ffe0ff */
[----:B------:R-:W-:-:S04]  /*0800*/  VIADD R3, R3, 0x80 ;  /* 0x0000008003037836 */ /* 0x000fc80000000000 */
[----:B--2---:R-:W-:-:S05]  /*0810*/  IMAD.WIDE.U32 R4, R11, 0x4, R4 ;  /* 0x000000040b047825 */ /* 0x004fca00078e0004 */
[----:B------:R4:W-:Y:S02]  /*0820*/  STG.E desc[UR4][R4.64], R7 ;  /* 0x0000000704007986 */ /* 0x0009e4000c101904 */
.L_x_1751:
[----:B------:R-:W-:-:S13]  /*0830*/  ISETP.GE.U32.AND P0, PT, R3, R2, PT ;  /* 0x000000020300720c */ /* 0x000fda0003f06070 */
[----:B------:R-:W-:Y:S05]  /*0840*/  @P0 BREAK.RELIABLE B1 ;  /* 0x0000000000010942 */ /* 0x000fea0003800100 */
[----:B------:R-:W-:Y:S05]  /*0850*/  @P0 BRA `(.L_x_1753) ;  /* 0x0000000000300947 */ /* 0x000fea0003800000 */
[----:B---34-:R-:W3:Y:S01]  /*0860*/  LDC.64 R4, c[0x0][0x388] ;  /* 0x0000e200ff047b82 */ /* 0x018ee20000000a00 */
[----:B------:R-:W-:Y:S02]  /*0870*/  IADD3 R7, PT, PT, R0, R3, RZ ;  /* 0x0000000300077210 */ /* 0x000fe40007ffe0ff */
[----:B------:R-:W-:-:S03]  /*0880*/  IADD3 R3, PT, PT, R3, 0x80, RZ ;  /* 0x0000008003037810 */ /* 0x000fc60007ffe0ff */
[----:B---3--:R-:W-:-:S05]  /*0890*/  IMAD.WIDE.U32 R4, R7, 0x4, R4 ;  /* 0x0000000407047825 */ /* 0x008fca00078e0004 */
[----:B0-----:R4:W-:Y:S02]  /*08a0*/  STG.E desc[UR4][R4.64], R8 ;  /* 0x0000000804007986 */ /* 0x0019e4000c101904 */
.L_x_1752:
[----:B------:R-:W-:Y:S05]  /*08b0*/  BSYNC.RELIABLE B1 ;  /* 0x0000000000017941 */ /* 0x000fea0003800100 */
.L_x_1748:
[----:B------:R-:W-:-:S13]  /*08c0*/  ISETP.GE.U32.AND P0, PT, R3, R2, PT ;  /* 0x000000020300720c */ /* 0x000fda0003f06070 */
[----:B--234-:R-:W2:Y:S01]  /*08d0*/  @!P0 LDC.64 R4, c[0x0][0x388] ;  /* 0x0000e200ff048b82 */ /* 0x01cea20000000a00 */
[----:B------:R-:W-:Y:S01]  /*08e0*/  @!P0 IMAD.IADD R7, R0, 0x1, R3 ;  /* 0x0000000100078824 */ /* 0x000fe200078e0203 */
[----:B------:R-:W-:-:S03]  /*08f0*/  @!P0 IADD3 R3, PT, PT, R3, 0x80, RZ ;  /* 0x0000008003038810 */ /* 0x000fc60007ffe0ff */
[----:B--2---:R-:W-:-:S05]  /*0900*/  @!P0 IMAD.WIDE.U32 R4, R7, 0x4, R4 ;  /* 0x0000000407048825 */ /* 0x004fca00078e0004 */
[----:B-1----:R1:W-:Y:S02]  /*0910*/  @!P0 STG.E desc[UR4][R4.64], R9 ;  /* 0x0000000904008986 */ /* 0x0023e4000c101904 */
.L_x_1753:
[----:B------:R-:W-:Y:S05]  /*0920*/  BSYNC.RECONVERGENT B0 ;  /* 0x0000000000007941 */ /* 0x000fea0003800200 */
.L_x_1747:
[----:B------:R-:W-:Y:S05]  /*0930*/  WARPSYNC.ALL ;  /* 0x0000000000007948 */ /* 0x000fea0003800000 */
[----:B------:R-:W-:-:S13]  /*0940*/  ISETP.GE.U32.AND P0, PT, R3, R2, PT ;  /* 0x000000020300720c */ /* 0x000fda0003f06070 */
[----:B------:R-:W-:Y:S05]  /*0950*/  @P0 EXIT ;  /* 0x000000000000094d */ /* 0x000fea0003800000 */
[----:B-1-34-:R-:W1:Y:S01]  /*0960*/  LDC.64 R4, c[0x0][0x388] ;  /* 0x0000e200ff047b82 */ /* 0x01ae620000000a00 */
[----:B------:R-:W-:-:S05]  /*0970*/  IADD3 R3, PT, PT, R0, R3, RZ ;  /* 0x0000000300037210 */ /* 0x000fca0007ffe0ff */
[----:B-1----:R-:W-:-:S05]  /*0980*/  IMAD.WIDE.U32 R2, R3, 0x4, R4 ;  /* 0x0000000403027825 */ /* 0x002fca00078e0004 */
[----:B0-----:R-:W-:Y:S01]  /*0990*/  STG.E desc[UR4][R2.64], R10 ;  /* 0x0000000a02007986 */ /* 0x001fe2000c101904 */
[----:B------:R-:W-:Y:S05]  /*09a0*/  EXIT ;  /* 0x000000000000794d */ /* 0x000fea0003800000 */
.L_x_1746:
[----:B------:R-:W0:Y:S01]  /*09b0*/  S2R R2, SR_TID.X ;  /* 0x0000000000027919 */ /* 0x000e220000002100 */
[----:B------:R-:W1:Y:S08]  /*09c0*/  LDC.64 R4, c[0x0][0x390] ;  /* 0x0000e400ff047b82 */ /* 0x000e700000000a00 */
[----:B------:R-:W2:Y:S01]  /*09d0*/  LDC.64 R14, c[0x0][0x388] ;  /* 0x0000e200ff0e7b82 */ /* 0x000ea20000000a00 */
[----:B-1----:R-:W-:-:S04]  /*09e0*/  IMAD.WIDE.U32 R4, R0, 0x4, R4 ;  /* 0x0000000400047825 */ /* 0x002fc800078e0004 */
[----:B0-----:R-:W-:-:S05]  /*09f0*/  IMAD.WIDE.U32 R12, R2, 0x8, R4 ;  /* 0x00000008020c7825 */ /* 0x001fca00078e0004 */
[----:B------:R-:W3:Y:S04]  /*0a00*/  LDG.E.64 R4, desc[UR4][R12.64] ;  /* 0x000000040c047981 */ /* 0x000ee8000c1e1b00 */
[----:B------:R-:W4:Y:S04]  /*0a10*/  LDG.E.64 R10, desc[UR4][R12.64+0x400] ;  /* 0x000400040c0a7981 */ /* 0x000f28000c1e1b00 */
[----:B------:R-:W5:Y:S04]  /*0a20*/  LDG.E.64 R6, desc[UR4][R12.64+0x800] ;  /* 0x000800040c067981 */ /* 0x000f68000c1e1b00 */
[----:B------:R5:W2:Y:S01]  /*0a30*/  LDG.E.64 R8, desc[UR4][R12.64+0xc00] ;  /* 0x000c00040c087981 */ /* 0x000aa2000c1e1b00 */
[----:B---3--:R-:W-:Y:S01]  /*0a40*/  FMUL.RZ R4, R4, 0.15915493667125701904 ;  /* 0x3e22f98304047820 */ /* 0x008fe2000040c000 */
[----:B------:R-:W-:Y:S01]  /*0a50*/  FMUL.RZ R5, R5, 0.15915493667125701904 ;  /* 0x3e22f98305057820 */ /* 0x000fe2000040c000 */
[----:B----4-:R-:W-:Y:S01]  /*0a60*/  FMUL.RZ R10, R10, 0.15915493667125701904 ;  /* 0x3e22f9830a0a7820 */ /* 0x010fe2000040c000 */
[----:B------:R-:W-:-:S03]  /*0a70*/  FMUL.RZ R11, R11, 0.15915493667125701904 ;  /* 0x3e22f9830b0b7820 */ /* 0x000fc6000040c000 */
[----:B------:R-:W-:Y:S01]  /*0a80*/  MUFU.COS R4, R4 ;  /* 0x0000000400047308 */ /* 0x000fe20000000000 */
[----:B-----5:R-:W-:Y:S01]  /*0a90*/  FMUL.RZ R13, R7, 0.15915493667125701904 ;  /* 0x3e22f983070d7820 */ /* 0x020fe2000040c000 */
[----:B------:R-:W-:Y:S01]  /*0aa0*/  FMUL.RZ R3, R6, 0.15915493667125701904 ;  /* 0x3e22f98306037820 */ /* 0x000fe2000040c000 */
[----:B--2---:R-:W-:-:S04]  /*0ab0*/  IMAD.WIDE.U32 R6, R0, 0x4, R14 ;  /* 0x0000000400067825 */ /* 0x004fc800078e000e */
[----:B------:R-:W-:Y:S01]  /*0ac0*/  FMUL.RZ R8, R8, 0.15915493667125701904 ;  /* 0x3e22f98308087820 */ /* 0x000fe2000040c000 */
[----:B------:R-:W-:Y:S01]  /*0ad0*/  FMUL.RZ R9, R9, 0.15915493667125701904 ;  /* 0x3e22f98309097820 */ /* 0x000fe2000040c000 */
[----:B------:R-:W0:Y:S01]  /*0ae0*/  MUFU.COS R5, R5 ;  /* 0x0000000500057308 */ /* 0x000e220000000000 */
[----:B------:R-:W-:-:S07]  /*0af0*/  IMAD.WIDE.U32 R6, R2, 0x8, R6 ;  /* 0x0000000802067825 */ /* 0x000fce00078e0006 */
[----:B------:R-:W-:Y:S08]  /*0b00*/  MUFU.COS R10, R10 ;  /* 0x0000000a000a7308 */ /* 0x000ff00000000000 */
[----:B------:R-:W1:Y:S01]  /*0b10*/  MUFU.COS R11, R11 ;  /* 0x0000000b000b7308 */ /* 0x000e620000000000 */
[----:B0-----:R-:W-:Y:S07]  /*0b20*/  STG.E.64 desc[UR4][R6.64], R4 ;  /* 0x0000000406007986 */ /* 0x001fee000c101b04 */
[----:B------:R-:W-:Y:S08]  /*0b30*/  MUFU.COS R12, R3 ;  /* 0x00000003000c7308 */ /* 0x000ff00000000000 */
[----:B------:R-:W0:Y:S01]  /*0b40*/  MUFU.COS R13, R13 ;  /* 0x0000000d000d7308 */ /* 0x000e220000000000 */
[----:B-1----:R-:W-:Y:S07]  /*0b50*/  STG.E.64 desc[UR4][R6.64+0x400], R10 ;  /* 0x0004000a06007986 */ /* 0x002fee000c101b04 */
[----:B------:R-:W-:Y:S08]  /*0b60*/  MUFU.COS R8, R8 ;  /* 0x0000000800087308 */ /* 0x000ff00000000000 */
[----:B------:R-:W1:Y:S01]  /*0b70*/  MUFU.COS R9, R9 ;  /* 0x0000000900097308 */ /* 0x000e620000000000 */
[----:B0-----:R-:W-:Y:S04]  /*0b80*/  STG.E.64 desc[UR4][R6.64+0x800], R12 ;  /* 0x0008000c06007986 */ /* 0x001fe8000c101b04 */
[----:B-1----:R-:W-:Y:S01]  /*0b90*/  STG.E.64 desc[UR4][R6.64+0xc00], R8 ;  /* 0x000c000806007986 */ /* 0x002fe2000c101b04 */
[----:B------:R-:W-:Y:S05]  /*0ba0*/  EXIT ;  /* 0x000000000000794d */ /* 0x000fea0003800000 */
.L_x_1754:
        /* <DEDUP_REMOVED lines=13> */
.L_x_2671:


//--------------------- .text._ZN2at6native29vectorized_elementwise_kernelILi4EZZZNS0_15cos_kernel_cudaERNS_18TensorIteratorBaseEENKUlvE0_clEvENKUlvE0_clEvEUlfE_St5arrayIPcLm2EEEEviT0_T1_ --------------------------
	.section	.text._ZN2at6native29vectorized_elementwise_kernelILi4EZZZNS0_15cos_kernel_cudaERNS_18TensorIteratorBaseEENKUlvE0_clEvENKUlvE0_clEvEUlfE_St5arrayIPcLm2EEEEviT0_T1_,"ax",@progbits
	.align	128
        .global         _ZN2at6native29vectorized_elementwise_kernelILi4EZZZNS0_15cos_kernel_cudaERNS_18TensorIteratorBaseEENKUlvE0_clEvENKUlvE0_clEvEUlfE_St5arrayIPcLm2EEEEviT0_T1_
        .type           _ZN2at6native29vectorized_elementwise_kernelILi4EZZZNS0_15cos_kernel_cudaERNS_18TensorIteratorBaseEENKUlvE0_clEvENKUlvE0_clEvEUlfE_St5arrayIPcLm2EEEEviT0_T1_,@function
        .size           _ZN2at6native29vectorized_elementwise_kernelILi4EZZZNS0_15cos_kernel_cudaERNS_18TensorIteratorBaseEENKUlvE0_clEvENKUlvE0_clEvEUlfE_St5arrayIPcLm2EEEEviT0_T1_,(.L_x_2672 - _ZN2at6native29vectorized_elementwise_kernelILi4EZZZNS0_15cos_kernel_cudaERNS_18TensorIteratorBaseEENKUlvE0_clEvENKUlvE0_clEvEUlfE_St5arrayIPcLm2EEEEviT0_T1_)
        .other          _ZN2at6native29vectorized_elementwise_kernelILi4EZZZNS0_15cos_kernel_cudaERNS_18TensorIteratorBaseEENKUlvE0_clEvENKUlvE0_clEvEUlfE_St5arrayIPcLm2EEEEviT0_T1_,@"STO_CUDA_ENTRY STV_DEFAULT"
_ZN2at6native29vectorized_elementwise_kernelILi4EZZZNS0_15cos_kernel_cudaERNS_18TensorIteratorBaseEENKUlvE0_clEvENKUlvE0_clEvEUlfE_St5arrayIPcLm2EEEEviT0_T1_:
.text._ZN2at6native29vectorized_elementwise_kernelILi4EZZZNS0_15cos_kernel_cudaERNS_18TensorIteratorBaseEENKUlvE0_clEvENKUlvE0_clEvEUlfE_St5arrayIPcLm2EEEEviT0_T1_:
        /* <DEDUP_REMOVED lines=117> */
.L_x_1758:
[----:B------:R-:W-:-:S13]  /*0750*/  ISETP.GE.U32.AND P0, PT, R3, R2, PT ;  /* 0x000000020300720c */ /* 0x000fda0003f06070 */
[----:B------:R-:W-:Y:S05]  /*0760*/  @P0 BRA `(.L_x_1760) ;  /* 0x0000000000300947 */ /* 0x000fea0003800000 */
[----:B---3--:R-:W3:Y:S01]  /*0770*/  LDC.64 R4, c[0x0][0x388] ;  /* 0x0000e200ff047b82 */ /* 0x008ee20000000a00 */
[----:B------:R-:W-:Y:S01]  /*0780*/  IMAD.IADD R11, R0, 0x1, R3 ;  /* 0x00000001000b7824 */ /* 0x000fe200078e0203 */
[----:B------:R-:W-:-:S03]  /*0790*/  IADD3 R3, PT, PT, R3, 0x80, RZ ;  /* 0x0000008003037810 */ /* 0x000fc60007ffe0ff */
[----:B---3--:R-:W-:-:S05]  /*07a0*/  IMAD.WIDE.U32 R4, R11, 0x4, R4 ;  /* 0x000000040b047825 */ /* 0x008fca00078e0004 */
[----:B------:R3:W-:Y:S02]  /*07b0*/  STG.E desc[UR4][R4.64], R6 ;  /* 0x0000000604007986 */ /* 0x0007e4000c101904 */
.L_x_1759:
[----:B------:R-:W-:-:S13]  /*07c0*/  ISETP.GE.U32.AND P0, PT, R3, R2, PT ;  /* 0x000000020300720c */ /* 0x000fda0003f06070 */
[----:B------:R-:W-:Y:S05]  /*07d0*/  @P0 BRA `(.L_x_1761) ;  /* 0x0000000000340947 */ /* 0x000fea0003800000 */
[----:B--23--:R-:W2:Y:S01]  /*07e0*/  LDC.64 R4, c[0x0][0x388] ;  /* 0x0000e200ff047b82 */ /* 0x00cea20000000a00 */
[----:B------:R-:W-:Y:S01]  /*07f0*/  IADD3 R11, PT, PT, R0, R3, RZ ;  /* 0x00000003000b7210 */ /* 0x000fe20007ffe0ff */
[----:B------:R-:W-:-:S04]  /*0800*/  VIADD R3, R3, 0x80 ;  /* 0x0000008003037836 */ /* 0x000fc80000000000 */
[----:B--2---:R-:W-:-:S05]  /*0810*/  IMAD.WIDE.U32 R4, R11, 0x4, R4 ;  /* 0x000000040b047825 */ /* 0x004fca00078e0004 */
[----:B------:R4:W-:Y:S02]  /*0820*/  STG.E desc[UR4][R4.64], R7 ;  /* 0x0000000704007986 */ /* 0x0009e4000c101904 */
.L_x_1760:
        /* <DEDUP_REMOVED lines=8> */
.L_x_1761:
[----:B------:R-:W-:Y:S05]  /*08b0*/  BSYNC.RELIABLE B1 ;  /* 0x0000000000017941 */ /* 0x000fea0003800100 */
.L_x_1757:
[----:B------:R-:W-:-:S13]  /*08c0*/  ISETP.GE.U32.AND P0, PT, R3, R2, PT ;  /* 0x000000020300720c */ /* 0x000fda0003f06070 */
[----:B--234-:R-:W2:Y:S01]  /*08d0*/  @!P0 LDC.64 R4, c[0x0][0x388] ;  /* 0x0000e200ff048b82 */ /* 0x01cea20000000a00 */
[----:B------:R-:W-:Y:S01]  /*08e0*/  @!P0 IMAD.IADD R7, R0, 0x1, R3 ;  /* 0x0000000100078824 */ /* 0x000fe200078e0203 */
[----:B------:R-:W-:-:S03]  /*08f0*/  @!P0 IADD3 R3, PT, PT, R3, 0x80, RZ ;  /* 0x0000008003038810 */ /* 0x000fc60007ffe0ff */
[----:B--2---:R-:W-:-:S05]  /*0900*/  @!P0 IMAD.WIDE.U32 R4, R7, 0x4, R4 ;  /* 0x0000000407048825 */ /* 0x004fca00078e0004 */
[----:B-1----:R1:W-:Y:S02]  /*0910*/  @!P0 STG.E desc[UR4][R4.64], R9 ;  /* 0x0000000904008986 */ /* 0x0023e4000c101904 */
.L_x_1762:
[----:B------:R-:W-:Y:S05]  /*0920*/  BSYNC.RECONVERGENT B0 ;  /* 0x0000000000007941 */ /* 0x000fea0003800200 */
.L_x_1756:
        /* <DEDUP_REMOVED lines=8> */
.L_x_1755:
[----:B------:R-:W0:Y:S01]  /*09b0*/  S2R R2, SR_TID.X ;  /* 0x0000000000027919 */ /* 0x000e220000002100 */
[----:B------:R-:W1:Y:S08]  /*09c0*/  LDC.64 R4, c[0x0][0x390] ;  /* 0x0000e400ff047b82 */ /* 0x000e700000000a00 */
[----:B------:R-:W2:Y:S01]  /*09d0*/  LDC.64 R14, c[0x0][0x388] ;  /* 0x0000e200ff0e7b82 */ /* 0x000ea20000000a00 */
[----:B-1----:R-:W-:-:S04]  /*09e0*/  IMAD.WIDE.U32 R4, R0, 0x4, R4 ;  /* 0x0000000400047825 */ /* 0x002fc800078e0004 */
[----:B0-----:R-:W-:-:S05]  /*09f0*/  IMAD.WIDE.U32 R12, R2, 0x10, R4 ;  /* 0x00000010020c7825 */ /* 0x001fca00078e0004 */
[----:B------:R-:W3:Y:S04]  /*0a00*/  LDG.E.128 R4, desc[UR4][R12.64] ;  /* 0x000000040c047981 */ /* 0x000ee8000c1e1d00 */
[----:B------:R2:W4:Y:S02]  /*0a10*/  LDG.E.128 R8, desc[UR4][R12.64+0x800] ;  /* 0x000800040c087981 */ /* 0x000524000c1e1d00 */
[----:B--2---:R-:W-:-:S04]  /*0a20*/  IMAD.WIDE.U32 R12, R0, 0x4, R14 ;  /* 0x00000004000c7825 */ /* 0x004fc800078e000e */
[----:B------:R-:W-:-:S04]  /*0a30*/  IMAD.WIDE.U32 R12, R2, 0x10, R12 ;  /* 0x00000010020c7825 */ /* 0x000fc800078e000c */
[----:B---3--:R-:W-:Y:S01]  /*0a40*/  FMUL.RZ R4, R4, 0.15915493667125701904 ;  /* 0x3e22f98304047820 */ /* 0x008fe2000040c000 */
[----:B------:R-:W-:Y:S01]  /*0a50*/  FMUL.RZ R5, R5, 0.15915493667125701904 ;  /* 0x3e22f98305057820 */ /* 0x000fe2000040c000 */
[----:B------:R-:W-:Y:S01]  /*0a60*/  FMUL.RZ R6, R6, 0.15915493667125701904 ;  /* 0x3e22f98306067820 */ /* 0x000fe2000040c000 */
[----:B------:R-:W-:Y:S01]  /*0a70*/  FMUL.RZ R7, R7, 0.15915493667125701904 ;  /* 0x3e22f98307077820 */ /* 0x000fe2000040c000 */
[----:B----4-:R-:W-:Y:S01]  /*0a80*/  FMUL.RZ R8, R8, 0.15915493667125701904 ;  /* 0x3e22f98308087820 */ /* 0x010fe2000040c000 */
[----:B------:R-:W-:Y:S01]  /*0a90*/  FMUL.RZ R9, R9, 0.15915493667125701904 ;  /* 0x3e22f98309097820 */ /* 0x000fe2000040c000 */
[----:B------:R-:W-:Y:S01]  /*0aa0*/  FMUL.RZ R10, R10, 0.15915493667125701904 ;  /* 0x3e22f9830a0a7820 */ /* 0x000fe2000040c000 */
[----:B------:R-:W-:Y:S01]  /*0ab0*/  FMUL.RZ R11, R11, 0.15915493667125701904 ;  /* 0x3e22f9830b0b7820 */ /* 0x000fe2000040c000 */
[----:B------:R-:W-:Y:S08]  /*0ac0*/  MUFU.COS R4, R4 ;  /* 0x0000000400047308 */ /* 0x000ff00000000000 */
[----:B------:R-:W-:Y:S08]  /*0ad0*/  MUFU.COS R5, R5 ;  /* 0x0000000500057308 */ /* 0x000ff00000000000 */
[----:B------:R-:W-:Y:S08]  /*0ae0*/  MUFU.COS R6, R6 ;  /* 0x0000000600067308 */ /* 0x000ff00000000000 */
[----:B------:R-:W0:Y:S08]  /*0af0*/  MUFU.COS R7, R7 ;  /* 0x0000000700077308 */ /* 0x000e300000000000 */
[----:B------:R-:W-:Y:S08]  /*0b00*/  MUFU.COS R8, R8 ;  /* 0x0000000800087308 */ /* 0x000ff00000000000 */
[----:B------:R-:W-:Y:S01]  /*0b10*/  MUFU.COS R9, R9 ;  /* 0x0000000900097308 */ /* 0x000fe20000000000 */
[----:B0-----:R-:W-:Y:S07]  /*0b20*/  STG.E.128 desc[UR4][R12.64], R4 ;  /* 0x000000040c007986 */ /* 0x001fee000c101d04 */
[----:B------:R-:W-:Y:S08]  /*0b30*/  MUFU.COS R10, R10 ;  /* 0x0000000a000a7308 */ /* 0x000ff00000000000 */
[----:B------:R-:W0:Y:S02]  /*0b40*/  MUFU.COS R11, R11 ;  /* 0x0000000b000b7308 */ /* 0x000e240000000000 */
[----:B0-----:R-:W-:Y:S01]  /*0b50*/  STG.E.128 desc[UR4][R12.64+0x800], R8 ;  /* 0x000800080c007986 */ /* 0x001fe2000c101d04 */
[----:B------:R-:W-:Y:S05]  /*0b60*/  EXIT ;  /* 0x000000000000794d */ /* 0x000fea0003800000 */
.L_x_1763:
        /* <DEDUP_REMOVED lines=9> */
.L_x_2672:


//--------------------- .text._ZN2at6native29vectorized_elementwise_kernelILi8EZZZNS0_15cos_kernel_cudaERNS_18TensorIteratorBaseEENKUlvE0_clEvENKUlvE0_clEvEUlfE_St5arrayIPcLm2EEEEviT0_T1_ --------------------------
	.section	.text._ZN2at6native29vectorized_elementwise_kernelILi8EZZZNS0_15cos_kernel_cudaERNS_18TensorIteratorBaseEENKUlvE0_clEvENKUlvE0_clEvEUlfE_St5arrayIPcLm2EEEEviT0_T1_,"ax",@progbits
	.align	128
        .global         _ZN2at6native29vectorized_elementwise_kernelILi8EZZZNS0_15cos_kernel_cudaERNS_18TensorIteratorBaseEENKUlvE0_clEvENKUlvE0_clEvEUlfE_St5arrayIPcLm2EEEEviT0_T1_
        .type           _ZN2at6native29vectorized_elementwise_kernelILi8EZZZNS0_15cos_kernel_cudaERNS_18TensorIteratorBaseEENKUlvE0_clEvENKUlvE0_clEvEUlfE_St5arrayIPcLm2EEEEviT0_T1_,@function
        .size           _ZN2at6native29vectorized_elementwise_kernelILi8EZZZNS0_15cos_kernel_cudaERNS_18TensorIteratorBaseEENKUlvE0_clEvENKUlvE0_clEvEUlfE_St5arrayIPcLm2EEEEviT0_T1_,(.L_x_2673 - _ZN2at6native29vectorized_elementwise_kernelILi8EZZZNS0_15cos_kernel_cudaERNS_18TensorIteratorBaseEENKUlvE0_clEvENKUlvE0_clEvEUlfE_St5arrayIPcLm2EEEEviT0_T1_)
        .other          _ZN2at6native29vectorized_elementwise_kernelILi8EZZZNS0_15cos_kernel_cudaERNS_18TensorIteratorBaseEENKUlvE0_clEvENKUlvE0_clEvEUlfE_St5arrayIPcLm2EEEEviT0_T1_,@"STO_CUDA_ENTRY STV_DEFAULT"
_ZN2at6native29vectorized_elementwise_kernelILi8EZZZNS0_15cos_kernel_cudaERNS_18TensorIteratorBaseEENKUlvE0_clEvENKUlvE0_clEvEUlfE_St5arrayIPcLm2EEEEviT0_T1_:
.text._ZN2at6native29vectorized_elementwise_kernelILi8EZZZNS0_15cos_kernel_cudaERNS_18TensorIteratorBaseEENKUlvE0_clEvENKUlvE0_clEvEUlfE_St5arrayIPcLm2EEEEviT0_T1_:
[----:B------:R-:W-:Y:S01]  /*0000*/  LDC R1, c[0x0][0x37c] ;  /* 0x0000df00ff017b82 */ /* 0x000fe20000000800 */
[----:B------:R-:W-:Y:S05]  /*0010*/  EXIT ;  /* 0x000000000000794d */ /* 0x000fea0003800000 */
.L_x_1764:
        /* <DEDUP_REMOVED lines=14> */
.L_x_2673:


//--------------------- .text._ZN2at6native18elementwise_kernelILi128ELi4EZNS0_15gpu_kernel_implIZZZNS0_15cos_kernel_cudaERNS_18TensorIteratorBaseEENKUlvE0_clEvENKUlvE_clEvEUldE_EEvS4_RKT_EUliE_EEviT1_ --------------------------
	.section	.text._ZN2at6native18elementwise_kernelILi128ELi4EZNS0_15gpu_kernel_implIZZZNS0_15cos_kernel_cudaERNS_18TensorIteratorBaseEENKUlvE0_clEvENKUlvE_clEvEUldE_EEvS4_RKT_EUliE_EEviT1_,"ax",@progbits
	.align	128
        .global         _ZN2at6native18elementwise_kernelILi128ELi4EZNS0_15gpu_kernel_implIZZZNS0_15cos_kernel_cudaERNS_18TensorIteratorBaseEENKUlvE0_clEvENKUlvE_clEvEUldE_EEvS4_RKT_EUliE_EEviT1_
        .type           _ZN2at6native18elementwise_kernelILi128ELi4EZNS0_15gpu_kernel_implIZZZNS0_15cos_kernel_cudaERNS_18TensorIteratorBaseEENKUlvE0_clEvENKUlvE_clEvEUldE_EEvS4_RKT_EUliE_EEviT1_,@function
        .size           _ZN2at6native18elementwise_kernelILi128ELi4EZNS0_15gpu_kernel_implIZZZNS0_15cos_kernel_cudaERNS_18TensorIteratorBaseEENKUlvE0_clEvENKUlvE_clEvEUldE_EEvS4_RKT_EUliE_EEviT1_,(.L_x_2647 - _ZN2at6native18elementwise_kernelILi128ELi4EZNS0_15gpu_kernel_implIZZZNS0_15cos_kernel_cudaERNS_18TensorIteratorBaseEENKUlvE0_clEvENKUlvE_clEvEUldE_EEvS4_RKT_EUliE_EEviT1_)
        .other          _ZN2at6native18elementwise_kernelILi128ELi4EZNS0_15gpu_kernel_implIZZZNS0_15cos_kernel_cudaERNS_18TensorIteratorBaseEENKUlvE0_clEvENKUlvE_clEvEUldE_EEvS4_RKT_EUliE_EEviT1_,@"STO_CUDA_ENTRY STV_DEFAULT"
_ZN2at6native18elementwise_kernelILi128ELi4EZNS0_15gpu_kernel_implIZZZNS0_15cos_kernel_cudaERNS_18TensorIteratorBaseEENKUlvE0_clEvENKUlvE_clEvEUldE_EEvS4_RKT_EUliE_EEviT1_:
.text._ZN2at6native18elementwise_kernelILi128ELi4EZNS0_15gpu_kernel_implIZZZNS0_15cos_kernel_cudaERNS_18TensorIteratorBaseEENKUlvE0_clEvENKUlvE_clEvEUldE_EEvS4_RKT_EUliE_EEviT1_:
[----:B------:R-:W0:Y:S01]  /*0000*/  LDC R1, c[0x0][0x37c] ;  /* 0x0000df00ff017b82 */ /* 0x000e220000000800 */
[----:B------:R-:W1:Y:S07]  /*0010*/  S2R R17, SR_TID.X ;  /* 0x0000000000117919 */ /* 0x000e6e0000002100 */
[----:B------:R-:W2:Y:S01]  /*0020*/  S2UR UR4, SR_CTAID.X ;  /* 0x00000000000479c3 */ /* 0x000ea20000002500 */
[----:B------:R-:W3:Y:S01]  /*0030*/  LDCU UR39, c[0x0][0x388] ;  /* 0x00007100ff2777ac */ /* 0x000ee20008000800 */
[----:B------:R-:W-:Y:S01]  /*0040*/  BSSY.RECONVERGENT B6, `(.L_x_1765) ;  /* 0x00003db000067945 */ /* 0x000fe20003800200 */
[----:B0-----:R-:W-:Y:S01]  /*0050*/  VIADD R1, R1, 0xffffffd8 ;  /* 0xffffffd801017836 */ /* 0x001fe20000000000 */
[----:B------:R-:W0:Y:S01]  /*0060*/  LDCU UR5, c[0x0][0x380] ;  /* 0x00007000ff0577ac */ /* 0x000e220008000800 */
[----:B------:R-:W4:Y:S01]  /*0070*/  LDCU.64 UR36, c[0x0][0x358] ;  /* 0x00006b00ff2477ac */ /* 0x000f220008000a00 */
[----:B------:R-:W4:Y:S01]  /*0080*/  LDCU.U8 UR41, c[0x0][0x592] ;  /* 0x0000b240ff2977ac */ /* 0x000f220008000000 */
[----:B------:R-:W4:Y:S01]  /*0090*/  LDCU.U8 UR42, c[0x0][0x591] ;  /* 0x0000b220ff2a77ac */ /* 0x000f220008000000 */
[----:B---3--:R-:W-:-:S02]  /*00a0*/  UIADD3 UR40, UPT, UPT, UR39, -0x1, URZ ;  /* 0xffffffff27287890 */ /* 0x008fc4000fffe0ff */
[----:B--2---:R-:W-:Y:S02]  /*00b0*/  USHF.L.U32 UR4, UR4, 0x9, URZ ;  /* 0x0000000904047899 */ /* 0x004fe400080006ff */
[----:B------:R-:W-:-:S04]  /*00c0*/  UISETP.LT.U32.AND UP0, UPT, UR40, 0x18, UPT ;  /* 0x000000182800788c */ /* 0x000fc8000bf01070 */
[----:B------:R-:W-:Y:S01]  /*00d0*/  USEL UR38, UR40, 0x18, UP0 ;  /* 0x0000001828267887 */ /* 0x000fe20008000000 */
[----:B-1----:R-:W-:-:S03]  /*00e0*/  LOP3.LUT R17, R17, UR4, RZ, 0xfc, !PT ;  /* 0x0000000411117c12 */ /* 0x002fc6000f8efcff */
[----:B------:R-:W-:Y:S01]  /*00f0*/  UIADD3 UR38, UPT, UPT, UR38, 0x1, URZ ;  /* 0x0000000126267890 */ /* 0x000fe2000fffe0ff */
[----:B0-----:R-:W-:-:S13]  /*0100*/  ISETP.GE.AND P0, PT, R17, UR5, PT ;  /* 0x0000000511007c0c */ /* 0x001fda000bf06270 */
[----:B----4-:R-:W-:Y:S05]  /*0110*/  @P0 BRA `(.L_x_1766) ;  /* 0x0000003c00340947 */ /* 0x010fea0003800000 */
[----:B------:R-:W-:Y:S01]  /*0120*/  UISETP.NE.AND UP0, UPT, UR39, URZ, UPT ;  /* 0x000000ff2700728c */ /* 0x000fe2000bf05270 */
[----:B------:R-:W-:Y:S02]  /*0130*/  HFMA2 R2, -RZ, RZ, 0, 0 ;  /* 0x00000000ff027431 */ /* 0x000fe400000001ff */
        /* <DEDUP_REMOVED lines=300> */
.L_x_1767:
[----:B------:R-:W0:Y:S01]  /*1400*/  LDCU.64 UR6, c[0x0][0x588] ;  /* 0x0000b100ff0677ac */ /* 0x000e220008000a00 */
[----:B------:R-:W-:Y:S01]  /*1410*/  BSSY.RECONVERGENT B7, `(.L_x_1768) ;  /* 0x00000ed000077945 */ /* 0x000fe20003800200 */
[----:B------:R-:W-:-:S04]  /*1420*/  UPRMT UR4, UR41, 0x9910, URZ ;  /* 0x0000991029047896 */ /* 0x000fc800080000ff */
[----:B------:R-:W-:Y:S01]  /*1430*/  UISETP.GT.AND UP0, UPT, UR4, 0x9, UPT ;  /* 0x000000090400788c */ /* 0x000fe2000bf04270 */
[----:B0-----:R-:W-:-:S04]  /*1440*/  IADD3 R6, P0, PT, R0, UR6, RZ ;  /* 0x0000000600067c10 */ /* 0x001fc8000ff1e0ff */
        /* <DEDUP_REMOVED lines=11> */
[----:B--2---:R-:W3:Y:S02]  /*1500*/  I2F.F64.S16 R4, R4 ;  /* 0x0000000400047312 */ /* 0x004ee40000101c00 */
[----:B---3--:R-:W-:Y:S05]  /*1510*/  BRA `(.L_x_1774) ;  /* 0x0000000c00707947 */ /* 0x008fea0003800000 */
.L_x_1772:
[----:B------:R-:W2:Y:S02]  /*1520*/  LDG.E.U8 R4, desc[UR36][R6.64] ;  /* 0x0000002406047981 */ /* 0x000ea4000c1e1100 */
[----:B--2---:R-:W3:Y:S02]  /*1530*/  I2F.F64.U16 R4, R4 ;  /* 0x0000000400047312 */ /* 0x004ee40000101800 */
[----:B---3--:R-:W-:Y:S05]  /*1540*/  BRA `(.L_x_1774) ;  /* 0x0000000c00647947 */ /* 0x008fea0003800000 */
.L_x_1771:
[----:B------:R-:W-:-:S09]  /*1550*/  UISETP.NE.AND UP0, UPT, UR4, 0x2, UPT ;  /* 0x000000020400788c */ /* 0x000fd2000bf05270 */
[----:B------:R-:W-:Y:S05]  /*1560*/  BRA.U !UP0, `(.L_x_1775) ;  /* 0x0000000108287547 */ /* 0x000fea000b800000 */
[----:B------:R-:W-:-:S09]  /*1570*/  UISETP.NE.AND UP0, UPT, UR4, 0x3, UPT ;  /* 0x000000030400788c */ /* 0x000fd2000bf05270 */
[----:B------:R-:W-:Y:S05]  /*1580*/  BRA.U !UP0, `(.L_x_1776) ;  /* 0x0000000108147547 */ /* 0x000fea000b800000 */
[----:B------:R-:W-:-:S09]  /*1590*/  UISETP.NE.AND UP0, UPT, UR4, 0x4, UPT ;  /* 0x000000040400788c */ /* 0x000fd2000bf05270 */
[----:B------:R-:W-:Y:S05]  /*15a0*/  BRA.U UP0, `(.L_x_1773) ;  /* 0x0000000900c07547 */ /* 0x000fea000b800000 */
[----:B------:R-:W2:Y:S02]  /*15b0*/  LDG.E.64 R4, desc[UR36][R6.64] ;  /* 0x0000002406047981 */ /* 0x000ea4000c1e1b00 */
[----:B--2---:R-:W3:Y:S02]  /*15c0*/  I2F.F64.S64 R4, R4 ;  /* 0x0000000400047312 */ /* 0x004ee40000301c00 */
[----:B---3--:R-:W-:Y:S05]  /*15d0*/  BRA `(.L_x_1774) ;  /* 0x0000000c00407947 */ /* 0x008fea0003800000 */
.L_x_1776:
[----:B------:R-:W2:Y:S02]  /*15e0*/  LDG.E R4, desc[UR36][R6.64] ;  /* 0x0000002406047981 */ /* 0x000ea4000c1e1900 */
[----:B--2---:R-:W3:Y:S02]  /*15f0*/  I2F.F64 R4, R4 ;  /* 0x0000000400047312 */ /* 0x004ee40000201c00 */
[----:B---3--:R-:W-:Y:S05]  /*1600*/  BRA `(.L_x_1774) ;  /* 0x0000000c00347947 */ /* 0x008fea0003800000 */
.L_x_1775:
[----:B------:R-:W2:Y:S02]  /*1610*/  LDG.E.U16 R4, desc[UR36][R6.64] ;  /* 0x0000002406047981 */ /* 0x000ea4000c1e1500 */
[----:B--2---:R-:W3:Y:S02]  /*1620*/  I2F.F64.S16 R4, R4 ;  /* 0x0000000400047312 */ /* 0x004ee40000101c00 */
[----:B---3--:R-:W-:Y:S05]  /*1630*/  BRA `(.L_x_1774) ;  /* 0x0000000c00287947 */ /* 0x008fea0003800000 */
.L_x_1770:
[----:B------:R-:W-:-:S09]  /*1640*/  UISETP.GT.AND UP0, UPT, UR4, 0x6, UPT ;  /* 0x000000060400788c */ /* 0x000fd2000bf04270 */
[----:B------:R-:W-:Y:S05]  /*1650*/  BRA.U UP0, `(.L_x_1777) ;  /* 0x0000000100347547 */ /* 0x000fea000b800000 */
[----:B------:R-:W-:-:S09]  /*1660*/  UISETP.NE.AND UP0, UPT, UR4, 0x5, UPT ;  /* 0x000000050400788c */ /* 0x000fd2000bf05270 */
[----:B------:R-:W-:Y:S05]  /*1670*/  BRA.U !UP0, `(.L_x_1778) ;  /* 0x0000000108187547 */ /* 0x000fea000b800000 */
[----:B------:R-:W-:-:S09]  /*1680*/  UISETP.NE.AND UP0, UPT, UR4, 0x6, UPT ;  /* 0x000000060400788c */ /* 0x000fd2000bf05270 */
[----:B------:R-:W-:Y:S05]  /*1690*/  BRA.U UP0, `(.L_x_1773) ;  /* 0x0000000900847547 */ /* 0x000fea000b800000 */
[----:B------:R-:W2:Y:S02]  /*16a0*/  LDG.E R4, desc[UR36][R6.64] ;  /* 0x0000002406047981 */ /* 0x000ea4000c1e1900 */
[----:B--2---:R-:W-:-:S06]  /*16b0*/  FMUL.FTZ R4, R4, 1 ;  /* 0x3f80000004047820 */ /* 0x004fcc0000410000 */
[----:B------:R-:W2:Y:S02]  /*16c0*/  F2F.F64.F32 R4, R4 ;  /* 0x0000000400047310 */ /* 0x000ea40000201800 */
[----:B--2---:R-:W-:Y:S05]  /*16d0*/  BRA `(.L_x_1774) ;  /* 0x0000000c00007947 */ /* 0x004fea0003800000 */
.L_x_1778:
[----:B------:R-:W2:Y:S02]  /*16e0*/  LDG.E.U16 R0, desc[UR36][R6.64] ;  /* 0x0000002406007981 */ /* 0x000ea4000c1e1500 */
[----:B--2---:R-:W-:-:S05]  /*16f0*/  HADD2.F32 R0, -RZ, R0.H0_H0 ;  /* 0x20000000ff007230 */ /* 0x004fca0000004100 */
[----:B------:R-:W-:-:S04]  /*1700*/  FMUL.FTZ R0, R0, 1 ;  /* 0x3f80000000007820 */ /* 0x000fc80000410000 */
[----:B------:R2:W3:Y:S02]  /*1710*/  F2F.F64.F32 R4, R0 ;  /* 0x0000000000047310 */ /* 0x0004e40000201800 */
[----:B--23--:R-:W-:Y:S05]  /*1720*/  BRA `(.L_x_1774) ;  /* 0x0000000800ec7947 */ /* 0x00cfea0003800000 */
.L_x_1777:
[----:B------:R-:W-:-:S09]  /*1730*/  UISETP.NE.AND UP0, UPT, UR4, 0x7, UPT ;  /* 0x000000070400788c */ /* 0x000fd2000bf05270 */
[----:B------:R-:W-:Y:S05]  /*1740*/  BRA.U !UP0, `(.L_x_1779) ;  /* 0x0000000108347547 */ /* 0x000fea000b800000 */
[----:B------:R-:W-:-:S09]  /*1750*/  UISETP.NE.AND UP0, UPT, UR4, 0x8, UPT ;  /* 0x000000080400788c */ /* 0x000fd2000bf05270 */
[----:B------:R-:W-:Y:S05]  /*1760*/  BRA.U !UP0, `(.L_x_1780) ;  /* 0x0000000108187547 */ /* 0x000fea000b800000 */
[----:B------:R-:W-:-:S09]  /*1770*/  UISETP.NE.AND UP0, UPT, UR4, 0x9, UPT ;  /* 0x000000090400788c */ /* 0x000fd2000bf05270 */
[----:B------:R-:W-:Y:S05]  /*1780*/  BRA.U UP0, `(.L_x_1773) ;  /* 0x0000000900487547 */ /* 0x000fea000b800000 */
[----:B------:R-:W2:Y:S02]  /*1790*/  LDG.E R6, desc[UR36][R6.64] ;  /* 0x0000002406067981 */ /* 0x000ea4000c1e1900 */
[----:B--2---:R-:W-:-:S06]  /*17a0*/  FMUL.FTZ R4, R6, 1 ;  /* 0x3f80000006047820 */ /* 0x004fcc0000410000 */
[----:B------:R-:W3:Y:S02]  /*17b0*/  F2F.F64.F32 R4, R4 ;  /* 0x0000000400047310 */ /* 0x000ee40000201800 */
[----:B---3--:R-:W-:Y:S05]  /*17c0*/  BRA `(.L_x_1774) ;  /* 0x0000000800c47947 */ /* 0x008fea0003800000 */
.L_x_1780:
[----:B------:R-:W2:Y:S02]  /*17d0*/  LDG.E.U16 R6, desc[UR36][R6.64] ;  /* 0x0000002406067981 */ /* 0x000ea4000c1e1500 */
[----:B--2---:R-:W-:-:S05]  /*17e0*/  HADD2.F32 R0, -RZ, R6.H0_H0 ;  /* 0x20000006ff007230 */ /* 0x004fca0000004100 */
[----:B------:R-:W-:-:S04]  /*17f0*/  FMUL.FTZ R0, R0, 1 ;  /* 0x3f80000000007820 */ /* 0x000fc80000410000 */
[----:B------:R3:W4:Y:S02]  /*1800*/  F2F.F64.F32 R4, R0 ;  /* 0x0000000000047310 */ /* 0x0007240000201800 */
[----:B---34-:R-:W-:Y:S05]  /*1810*/  BRA `(.L_x_1774) ;  /* 0x0000000800b07947 */ /* 0x018fea0003800000 */
.L_x_1779:
[----:B------:R2:W5:Y:S01]  /*1820*/  LDG.E.64 R4, desc[UR36][R6.64] ;  /* 0x0000002406047981 */ /* 0x000562000c1e1b00 */
[----:B------:R-:W-:Y:S05]  /*1830*/  BRA `(.L_x_1774) ;  /* 0x0000000800a87947 */ /* 0x000fea0003800000 */
.L_x_1769:
        /* <DEDUP_REMOVED lines=8> */
[----:B------:R-:W2:Y:S01]  /*18c0*/  LDG.E.U8 R6, desc[UR36][R6.64] ;  /* 0x0000002406067981 */ /* 0x000ea2000c1e1100 */
[----:B------:R-:W-:Y:S01]  /*18d0*/  IMAD.MOV.U32 R4, RZ, RZ, RZ ;  /* 0x000000ffff047224 */ /* 0x000fe200078e00ff */
[----:B--2---:R-:W-:-:S04]  /*18e0*/  ISETP.NE.AND P0, PT, R6, RZ, PT ;  /* 0x000000ff0600720c */ /* 0x004fc80003f05270 */
[----:B------:R-:W-:Y:S01]  /*18f0*/  FSEL R5, RZ, 1.875, !P0 ;  /* 0x3ff00000ff057808 */ /* 0x000fe20004000000 */
[----:B------:R-:W-:Y:S08]  /*1900*/  BRA `(.L_x_1774) ;  /* 0x0000000800747947 */ /* 0x000ff00003800000 */
.L_x_1783:
[----:B------:R1:W5:Y:S01]  /*1910*/  LDG.E.64 R4, desc[UR36][R6.64] ;  /* 0x0000002406047981 */ /* 0x000362000c1e1b00 */
[----:B------:R-:W-:Y:S05]  /*1920*/  BRA `(.L_x_1774) ;  /* 0x00000008006c7947 */ /* 0x000fea0003800000 */
.L_x_1782:
        /* <DEDUP_REMOVED lines=23> */
[----:B------:R-:W-:-:S05]  /*1aa0*/  LOP3.LUT R3, R3, 0x80000000, R0, 0xf8, !PT ;  /* 0x8000000003037812 */ /* 0x000fca00078ef800 */
[----:B------:R-:W-:-:S04]  /*1ab0*/  FMUL.FTZ R3, R3, 1 ;  /* 0x3f80000003037820 */ /* 0x000fc80000410000 */
[----:B------:R1:W2:Y:S02]  /*1ac0*/  F2F.F64.F32 R4, R3 ;  /* 0x0000000300047310 */ /* 0x0002a40000201800 */
[----:B-12---:R-:W-:Y:S05]  /*1ad0*/  BRA `(.L_x_1774) ;  /* 0x0000000800007947 */ /* 0x006fea0003800000 */
.L_x_1785:
[----:B------:R-:W2:Y:S02]  /*1ae0*/  LDG.E.U8 R4, desc[UR36][R6.64] ;  /* 0x0000002406047981 */ /* 0x000ea4000c1e1100 */
[C---:B--2---:R-:W-:Y:S01]  /*1af0*/  SHF.L.U32 R3, R4.reuse, 0x19, RZ ;  /* 0x0000001904037819 */ /* 0x044fe200000006ff */
        /* <DEDUP_REMOVED lines=9> */
[----:B------:R-:W-:-:S05]  /*1b90*/  LOP3.LUT R0, R0, 0x80000000, R3, 0xf8, !PT ;  /* 0x8000000000007812 */ /* 0x000fca00078ef803 */
[----:B------:R-:W-:-:S04]  /*1ba0*/  FMUL.FTZ R0, R0, 1 ;  /* 0x3f80000000007820 */ /* 0x000fc80000410000 */
[----:B------:R1:W2:Y:S02]  /*1bb0*/  F2F.F64.F32 R4, R0 ;  /* 0x0000000000047310 */ /* 0x0002a40000201800 */
[----:B-12---:R-:W-:Y:S05]  /*1bc0*/  BRA `(.L_x_1774) ;  /* 0x0000000400c47947 */ /* 0x006fea0003800000 */
.L_x_1784:
[----:B------:R-:W2:Y:S02]  /*1bd0*/  LDG.E.U16 R0, desc[UR36][R6.64] ;  /* 0x0000002406007981 */ /* 0x000ea4000c1e1500 */
[----:B--2---:R-:W-:-:S05]  /*1be0*/  SHF.L.U32 R0, R0, 0x10, RZ ;  /* 0x0000001000007819 */ /* 0x004fca00000006ff */
[----:B------:R-:W-:-:S04]  /*1bf0*/  FMUL.FTZ R0, R0, 1 ;  /* 0x3f80000000007820 */ /* 0x000fc80000410000 */
[----:B------:R1:W2:Y:S02]  /*1c00*/  F2F.F64.F32 R4, R0 ;  /* 0x0000000000047310 */ /* 0x0002a40000201800 */
[----:B-12---:R-:W-:Y:S05]  /*1c10*/  BRA `(.L_x_1774) ;  /* 0x0000000400b07947 */ /* 0x006fea0003800000 */
.L_x_1781:
        /* <DEDUP_REMOVED lines=9> */
[----:B--2---:R-:W1:Y:S02]  /*1cb0*/  I2F.F64.U16 R4, R4 ;  /* 0x0000000400047312 */ /* 0x004e640000101800 */
[----:B-1----:R-:W-:Y:S05]  /*1cc0*/  BRA `(.L_x_1774) ;  /* 0x0000000400847947 */ /* 0x002fea0003800000 */
.L_x_1788:
[----:B------:R-:W2:Y:S01]  /*1cd0*/  LDG.E.U8 R6, desc[UR36][R6.64] ;  /* 0x0000002406067981 */ /* 0x000ea2000c1e1100 */
[----:B------:R-:W-:Y:S02]  /*1ce0*/  CS2R R4, SRZ ;  /* 0x0000000000047805 */ /* 0x000fe4000001ff00 */
[----:B--2---:R-:W-:-:S13]  /*1cf0*/  ISETP.NE.AND P0, PT, R6, RZ, PT ;  /* 0x000000ff0600720c */ /* 0x004fda0003f05270 */
[----:B------:R-:W-:Y:S05]  /*1d00*/  @!P0 BRA `(.L_x_1774) ;  /* 0x0000000400748947 */ /* 0x000fea0003800000 */
[----:B------:R-:W-:-:S13]  /*1d10*/  ISETP.NE.AND P0, PT, R6, 0x80, PT ;  /* 0x000000800600780c */ /* 0x000fda0003f05270 */
[----:B------:R-:W-:Y:S02]  /*1d20*/  @!P0 IMAD.MOV.U32 R4, RZ, RZ, 0x20000000 ;  /* 0x20000000ff048424 */ /* 0x000fe400078e00ff */
        /* <DEDUP_REMOVED lines=15> */
.L_x_1790:
[----:B------:R-:W-:Y:S05]  /*1e20*/  BSYNC.RECONVERGENT B0 ;  /* 0x0000000000007941 */ /* 0x000fea0003800200 */
.L_x_1789:
[----:B------:R-:W-:Y:S01]  /*1e30*/  IMAD.SHL.U32 R0, R0, 0x100000, RZ ;  /* 0x0010000000007824 */ /* 0x000fe200078e00ff */
[----:B------:R-:W-:-:S04]  /*1e40*/  LEA R3, R3, 0x3b800000, 0x17 ;  /* 0x3b80000003037811 */ /* 0x000fc800078eb8ff */
[----:B------:R-:W-:-:S05]  /*1e50*/  LOP3.LUT R0, R3, R0, R7, 0xfe, !PT ;  /* 0x0000000003007212 */ /* 0x000fca00078efe07 */
[----:B------:R-:W-:-:S04]  /*1e60*/  FMUL.FTZ R0, R0, 1 ;  /* 0x3f80000000007820 */ /* 0x000fc80000410000 */
[----:B------:R1:W2:Y:S02]  /*1e70*/  F2F.F64.F32 R4, R0 ;  /* 0x0000000000047310 */ /* 0x0002a40000201800 */
[----:B-12---:R-:W-:Y:S05]  /*1e80*/  BRA `(.L_x_1774) ;  /* 0x0000000400147947 */ /* 0x006fea0003800000 */
.L_x_1787:
[----:B------:R-:W2:Y:S01]  /*1e90*/  LDG.E.U8 R6, desc[UR36][R6.64] ;  /* 0x0000002406067981 */ /* 0x000ea2000c1e1100 */
[----:B------:R-:W-:Y:S02]  /*1ea0*/  CS2R R4, SRZ ;  /* 0x0000000000047805 */ /* 0x000fe4000001ff00 */
[----:B--2---:R-:W-:-:S13]  /*1eb0*/  ISETP.NE.AND P0, PT, R6, RZ, PT ;  /* 0x000000ff0600720c */ /* 0x004fda0003f05270 */
[----:B------:R-:W-:Y:S05]  /*1ec0*/  @!P0 BRA `(.L_x_1774) ;  /* 0x0000000400048947 */ /* 0x000fea0003800000 */
[----:B------:R-:W-:-:S13]  /*1ed0*/  ISETP.NE.AND P0, PT, R6, 0x80, PT ;  /* 0x000000800600780c */ /* 0x000fda0003f05270 */
[----:B------:R-:W-:Y:S01]  /*1ee0*/  @!P0 MOV R4, 0x20000000 ;  /* 0x2000000000048802 */ /* 0x000fe20000000f00 */
        /* <DEDUP_REMOVED lines=15> */
.L_x_1792:
[----:B------:R-:W-:Y:S05]  /*1fe0*/  BSYNC.RECONVERGENT B0 ;  /* 0x0000000000007941 */ /* 0x000fea0003800200 */
.L_x_1791:
[----:B------:R-:W-:Y:S01]  /*1ff0*/  IMAD.SHL.U32 R0, R0, 0x200000, RZ ;  /* 0x0020000000007824 */ /* 0x000fe200078e00ff */
[----:B------:R-:W-:-:S04]  /*2000*/  LEA R3, R3, 0x37800000, 0x17 ;  /* 0x3780000003037811 */ /* 0x000fc800078eb8ff */
[----:B------:R-:W-:-:S05]  /*2010*/  LOP3.LUT R0, R3, R0, R7, 0xfe, !PT ;  /* 0x0000000003007212 */ /* 0x000fca00078efe07 */
[----:B------:R-:W-:-:S04]  /*2020*/  FMUL.FTZ R0, R0, 1 ;  /* 0x3f80000000007820 */ /* 0x000fc80000410000 */
[----:B------:R1:W2:Y:S02]  /*2030*/  F2F.F64.F32 R4, R0 ;  /* 0x0000000000047310 */ /* 0x0002a40000201800 */
[----:B-12---:R-:W-:Y:S05]  /*2040*/  BRA `(.L_x_1774) ;  /* 0x0000000000a47947 */ /* 0x006fea0003800000 */
.L_x_1786:
[----:B------:R-:W-:-:S09]  /*2050*/  UISETP.NE.AND UP0, UPT, UR4, 0x1c, UPT ;  /* 0x0000001c0400788c */ /* 0x000fd2000bf05270 */
[----:B------:R-:W-:Y:S05]  /*2060*/  BRA.U !UP0, `(.L_x_1793) ;  /* 0x0000000108947547 */ /* 0x000fea000b800000 */
[----:B------:R-:W-:-:S09]  /*2070*/  UISETP.NE.AND UP0, UPT, UR4, 0x1d, UPT ;  /* 0x0000001d0400788c */ /* 0x000fd2000bf05270 */
[----:B------:R-:W-:Y:S05]  /*2080*/  BRA.U !UP0, `(.L_x_1794) ;  /* 0x0000000108807547 */ /* 0x000fea000b800000 */
[----:B------:R-:W-:-:S09]  /*2090*/  UISETP.NE.AND UP0, UPT, UR4, 0x2c, UPT ;  /* 0x0000002c0400788c */ /* 0x000fd2000bf05270 */
[----:B------:R-:W-:Y:S05]  /*20a0*/  BRA.U !UP0, `(.L_x_1795) ;  /* 0x0000000108487547 */ /* 0x000fea000b800000 */
.L_x_1773:
        /* <DEDUP_REMOVED lines=16> */
.L_x_1796:
[----:B------:R-:W-:Y:S01]  /*21b0*/  CS2R R4, SRZ ;  /* 0x0000000000047805 */ /* 0x000fe2000001ff00 */
[----:B------:R-:W-:Y:S06]  /*21c0*/  BRA `(.L_x_1774) ;  /* 0x0000000000447947 */ /* 0x000fec0003800000 */
.L_x_1795:
[----:B------:R-:W2:Y:S01]  /*21d0*/  LDG.E.U8 R0, desc[UR36][R6.64] ;  /* 0x0000002406007981 */ /* 0x000ea2000c1e1100 */
[----:B------:R-:W-:Y:S01]  /*21e0*/  IMAD.MOV.U32 R4, RZ, RZ, 0x0 ;  /* 0x00000000ff047424 */ /* 0x000fe200078e00ff */
[----:B------:R-:W-:Y:S02]  /*21f0*/  MOV R5, 0x38000000 ;  /* 0x3800000000057802 */ /* 0x000fe40000000f00 */
[----:B--2---:R-:W-:-:S13]  /*2200*/  ISETP.NE.AND P0, PT, R0, RZ, PT ;  /* 0x000000ff0000720c */ /* 0x004fda0003f05270 */
[----:B------:R-:W-:Y:S05]  /*2210*/  @!P0 BRA `(.L_x_1774) ;  /* 0x0000000000308947 */ /* 0x000fea0003800000 */
[----:B------:R-:W-:-:S13]  /*2220*/  ISETP.NE.AND P0, PT, R0, 0xff, PT ;  /* 0x000000ff0000780c */ /* 0x000fda0003f05270 */
[----:B------:R-:W-:Y:S01]  /*2230*/  @P0 IMAD.SHL.U32 R0, R0, 0x800000, RZ ;  /* 0x0080000000000824 */ /* 0x000fe200078e00ff */
[----:B------:R-:W-:Y:S01]  /*2240*/  @!P0 MOV R5, 0x7ff80000 ;  /* 0x7ff8000000058802 */ /* 0x000fe20000000f00 */
[----:B------:R-:W-:Y:S02]  /*2250*/  @!P0 IMAD.MOV.U32 R4, RZ, RZ, 0x20000000 ;  /* 0x20000000ff048424 */ /* 0x000fe400078e00ff */
[----:B------:R-:W-:-:S04]  /*2260*/  @P0 FMUL.FTZ R0, R0, 1 ;  /* 0x3f80000000000820 */ /* 0x000fc80000410000 */
[----:B------:R1:W2:Y:S02]  /*2270*/  @P0 F2F.F64.F32 R4, R0 ;  /* 0x0000000000040310 */ /* 0x0002a40000201800 */
[----:B-12---:R-:W-:Y:S05]  /*2280*/  BRA `(.L_x_1774) ;  /* 0x0000000000147947 */ /* 0x006fea0003800000 */
.L_x_1794:
[----:B------:R-:W2:Y:S02]  /*2290*/  LDG.E.64 R4, desc[UR36][R6.64] ;  /* 0x0000002406047981 */ /* 0x000ea4000c1e1b00 */
[----:B--2---:R-:W1:Y:S02]  /*22a0*/  I2F.F64.U64 R4, R4 ;  /* 0x0000000400047312 */ /* 0x004e640000301800 */
[----:B-1----:R-:W-:Y:S05]  /*22b0*/  BRA `(.L_x_1774) ;  /* 0x0000000000087947 */ /* 0x002fea0003800000 */
.L_x_1793:
[----:B------:R-:W2:Y:S02]  /*22c0*/  LDG.E R4, desc[UR36][R6.64] ;  /* 0x0000002406047981 */ /* 0x000ea4000c1e1900 */
[----:B--2---:R-:W0:Y:S02]  /*22d0*/  I2F.F64.U32 R4, R4 ;  /* 0x0000000400047312 */ /* 0x004e240000201800 */
.L_x_1774:
[----:B------:R-:W-:Y:S05]  /*22e0*/  BSYNC.RECONVERGENT B7 ;  /* 0x0000000000077941 */ /* 0x000fea0003800200 */
.L_x_1768:
[----:B0----5:R-:W0:Y:S01]  /*22f0*/  DSETP.NEU.AND P0, PT, |R4|, +INF , PT ;  /* 0x7ff000000400742a */ /* 0x021e220003f0d200 */
[----:B------:R-:W-:Y:S01]  /*2300*/  BSSY.RECONVERGENT B2, `(.L_x_1797) ;  /* 0x0000038000027945 */ /* 0x000fe20003800200 */
[----:B0-----:R-:W-:-:S15]  /*2310*/  @!P0 IMAD.MOV.U32 R0, RZ, RZ, 0x1 ;  /* 0x00000001ff008424 */ /* 0x001fde00078e00ff */
[----:B------:R-:W-:-:S15]  /*2320*/  NOP ;  /* 0x0000000000007918 */ /* 0x000fde0000000000 */
[----:B------:R-:W-:-:S15]  /*2330*/  NOP ;  /* 0x0000000000007918 */ /* 0x000fde0000000000 */
[----:B------:R-:W-:-:S15]  /*2340*/  NOP ;  /* 0x0000000000007918 */ /* 0x000fde0000000000 */
[----:B------:R-:W-:-:S02]  /*2350*/  NOP ;  /* 0x0000000000007918 */ /* 0x000fc40000000000 */
[----:B------:R0:W3:Y:S02]  /*2360*/  @!P0 DMUL R18, RZ, R4 ;  /* 0x00000004ff128228 */ /* 0x0000e40000000000 */
[----:B0--3--:R-:W-:Y:S05]  /*2370*/  @!P0 BRA `(.L_x_1798) ;  /* 0x0000000000c08947 */ /* 0x009fea0003800000 */
[----:B------:R-:W-:Y:S01]  /*2380*/  UMOV UR4, 0x6dc9c883 ;  /* 0x6dc9c88300047882 */ /* 0x000fe20000000000 */
[----:B------:R-:W-:Y:S01]  /*2390*/  UMOV UR5, 0x3fe45f30 ;  /* 0x3fe45f3000057882 */ /* 0x000fe20000000000 */
[----:B------:R-:W-:Y:S01]  /*23a0*/  DSETP.GE.AND P0, PT, |R4|, 2.14748364800000000000e+09, PT ;  /* 0x41e000000400742a */ /* 0x000fe20003f06200 */
[----:B------:R-:W-:-:S15]  /*23b0*/  BSSY.RECONVERGENT B3, `(.L_x_1799) ;  /* 0x000002b000037945 */ /* 0x000fde0003800200 */
[----:B------:R-:W-:-:S15]  /*23c0*/  NOP ;  /* 0x0000000000007918 */ /* 0x000fde0000000000 */
[----:B------:R-:W-:-:S15]  /*23d0*/  NOP ;  /* 0x0000000000007918 */ /* 0x000fde0000000000 */
[----:B------:R-:W-:-:S15]  /*23e0*/  NOP ;  /* 0x0000000000007918 */ /* 0x000fde0000000000 */
[----:B------:R-:W-:-:S03]  /*23f0*/  NOP ;  /* 0x0000000000007918 */ /* 0x000fc60000000000 */
[----:B-12---:R-:W0:Y:S01]  /*2400*/  DMUL R6, R4, UR4 ;  /* 0x0000000404067c28 */ /* 0x006e220008000000 */
[----:B------:R-:W-:-:S15]  /*2410*/  UMOV UR4, 0x54442d18 ;  /* 0x54442d1800047882 */ /* 0x000fde0000000000 */
[----:B------:R-:W-:-:S15]  /*2420*/  NOP ;  /* 0x0000000000007918 */ /* 0x000fde0000000000 */
[----:B------:R-:W-:-:S15]  /*2430*/  NOP ;  /* 0x0000000000007918 */ /* 0x000fde0000000000 */
[----:B------:R-:W-:-:S15]  /*2440*/  NOP ;  /* 0x0000000000007918 */ /* 0x000fde0000000000 */
[----:B------:R-:W-:-:S03]  /*2450*/  NOP ;  /* 0x0000000000007918 */ /* 0x000fc60000000000 */
[----:B0-----:R-:W0:Y:S01]  /*2460*/  F2I.F64 R0, R6 ;  /* 0x0000000600007311 */ /* 0x001e220000301100 */
[----:B------:R-:W-:-:S15]  /*2470*/  UMOV UR5, 0x3ff921fb ;  /* 0x3ff921fb00057882 */ /* 0x000fde0000000000 */
[----:B------:R-:W-:-:S15]  /*2480*/  NOP ;  /* 0x0000000000007918 */ /* 0x000fde0000000000 */
[----:B------:R-:W-:-:S15]  /*2490*/  NOP ;  /* 0x0000000000007918 */ /* 0x000fde0000000000 */
[----:B------:R-:W-:-:S15]  /*24a0*/  NOP ;  /* 0x0000000000007918 */ /* 0x000fde0000000000 */
[----:B------:R-:W-:-:S03]  /*24b0*/  NOP ;  /* 0x0000000000007918 */ /* 0x000fc60000000000 */
[----:B0-----:R-:W0:-:S15]  /*24c0*/  I2F.F64 R18, R0 ;  /* 0x0000000000127312 */ /* 0x001e1e0000201c00 */
[----:B------:R-:W-:-:S15]  /*24d0*/  NOP ;  /* 0x0000000000007918 */ /* 0x000fde0000000000 */
[----:B------:R-:W-:-:S15]  /*24e0*/  NOP ;  /* 0x0000000000007918 */ /* 0x000fde0000000000 */
[----:B------:R-:W-:-:S15]  /*24f0*/  NOP ;  /* 0x0000000000007918 */ /* 0x000fde0000000000 */
[----:B------:R-:W-:-:S04]  /*2500*/  NOP ;  /* 0x0000000000007918 */ /* 0x000fc80000000000 */
[----:B0-----:R-:W0:Y:S01]  /*2510*/  DFMA R8, R18, -UR4, R4 ;  /* 0x8000000412087c2b */ /* 0x001e220008000004 */
[----:B------:R-:W-:Y:S01]  /*2520*/  UMOV UR4, 0x33145c00 ;  /* 0x33145c0000047882 */ /* 0x000fe20000000000 */
[----:B------:R-:W-:-:S15]  /*2530*/  UMOV UR5, 0x3c91a626 ;  /* 0x3c91a62600057882 */ /* 0x000fde0000000000 */
[----:B------:R-:W-:-:S15]  /*2540*/  NOP ;  /* 0x0000000000007918 */ /* 0x000fde0000000000 */
[----:B------:R-:W-:-:S15]  /*2550*/  NOP ;  /* 0x0000000000007918 */ /* 0x000fde0000000000 */
[----:B------:R-:W-:-:S15]  /*2560*/  NOP ;  /* 0x0000000000007918 */ /* 0x000fde0000000000 */
[----:B------:R-:W-:-:S02]  /*2570*/  NOP ;  /* 0x0000000000007918 */ /* 0x000fc40000000000 */
[----:B0-----:R-:W0:Y:S01]  /*2580*/  DFMA R8, R18, -UR4, R8 ;  /* 0x8000000412087c2b */ /* 0x001e220008000008 */
[----:B------:R-:W-:Y:S01]  /*2590*/  UMOV UR4, 0x252049c0 ;  /* 0x252049c000047882 */ /* 0x000fe20000000000 */
[----:B------:R-:W-:-:S15]  /*25a0*/  UMOV UR5, 0x397b839a ;  /* 0x397b839a00057882 */ /* 0x000fde0000000000 */
[----:B------:R-:W-:-:S15]  /*25b0*/  NOP ;  /* 0x0000000000007918 */ /* 0x000fde0000000000 */
[----:B------:R-:W-:-:S15]  /*25c0*/  NOP ;  /* 0x0000000000007918 */ /* 0x000fde0000000000 */
[----:B------:R-:W-:-:S15]  /*25d0*/  NOP ;  /* 0x0000000000007918 */ /* 0x000fde0000000000 */
[----:B------:R-:W-:-:S02]  /*25e0*/  NOP ;  /* 0x0000000000007918 */ /* 0x000fc40000000000 */
[----:B0-----:R0:W1:Y:S02]  /*25f0*/  DFMA R18, R18, -UR4, R8 ;  /* 0x8000000412127c2b */ /* 0x0010640008000008 */
[----:B01----:R-:W-:Y:S05]  /*2600*/  @!P0 BRA `(.L_x_1800) ;  /* 0x0000000000148947 */ /* 0x003fea0003800000 */
[----:B------:R-:W-:Y:S01]  /*2610*/  IMAD.MOV.U32 R10, RZ, RZ, R4 ;  /* 0x000000ffff0a7224 */ /* 0x000fe200078e0004 */
[----:B------:R-:W-:-:S07]  /*2620*/  MOV R14, 0x2640 ;  /* 0x00002640000e7802 */ /* 0x000fce0000000f00 */
[----:B------:R-:W-:Y:S05]  /*2630*/  CALL.REL.NOINC `($_ZN2at6native18elementwise_kernelILi128ELi4EZNS0_15gpu_kernel_implIZZZNS0_15cos_kernel_cudaERNS_18TensorIteratorBaseEENKUlvE0_clEvENKUlvE_clEvEUldE_EEvS4_RKT_EUliE_EEviT1_$__internal_trig_reduction_slowpathd) ;  /* 0x000000cc00947944 */ /* 0x000fea0003c00000 */
[----:B------:R-:W-:Y:S01]  /*2640*/  MOV R18, R10 ;  /* 0x0000000a00127202 */ /* 0x000fe20000000f00 */
[----:B------:R-:W-:-:S07]  /*2650*/  IMAD.MOV.U32 R19, RZ, RZ, R11 ;  /* 0x000000ffff137224 */ /* 0x000fce00078e000b */
.L_x_1800:
[----:B------:R-:W-:Y:S05]  /*2660*/  BSYNC.RECONVERGENT B3 ;  /* 0x0000000000037941 */ /* 0x000fea0003800200 */
.L_x_1799:
[----:B------:R-:W-:-:S07]  /*2670*/  VIADD R0, R0, 0x1 ;  /* 0x0000000100007836 */ /* 0x000fce0000000000 */
.L_x_1798:
[----:B------:R-:W-:Y:S05]  /*2680*/  BSYNC.RECONVERGENT B2 ;  /* 0x0000000000027941 */ /* 0x000fea0003800200 */
.L_x_1797:
[----:B------:R-:W0:Y:S01]  /*2690*/  LDCU.64 UR4, c[0x4][0x140] ;  /* 0x01002800ff0477ac */ /* 0x000e220008000a00 */
[----:B------:R-:W-:Y:S01]  /*26a0*/  SHF.L.U32 R3, R0, 0x6, RZ ;  /* 0x0000000600037819 */ /* 0x000fe200000006ff */
[----:B------:R-:W-:Y:S01]  /*26b0*/  IMAD.MOV.U32 R24, RZ, RZ, 0x20fd8164 ;  /* 0x20fd8164ff187424 */ /* 0x000fe200078e00ff */
[----:B------:R-:W3:Y:S02]  /*26c0*/  LDCU.64 UR6, c[0x0][0x580] ;  /* 0x0000b000ff0677ac */ /* 0x000ee40008000a00 */
[----:B------:R-:W-:-:S04]  /*26d0*/  LOP3.LUT R3, R3, 0x40, RZ, 0xc0, !PT ;  /* 0x0000004003037812 */ /* 0x000fc800078ec0ff */
[----:B0-----:R-:W-:-:S05]  /*26e0*/  IADD3 R22, P0, PT, R3, UR4, RZ ;  /* 0x0000000403167c10 */ /* 0x001fca000ff1e0ff */
[----:B------:R-:W-:-:S05]  /*26f0*/  IMAD.X R23, RZ, RZ, UR5, P0 ;  /* 0x00000005ff177e24 */ /* 0x000fca00080e06ff */
[----:B-12---:R-:W2:Y:S04]  /*2700*/  LDG.E.128.CONSTANT R4, desc[UR36][R22.64] ;  /* 0x0000002416047981 */ /* 0x006ea8000c1e9d00 */
[----:B------:R-:W4:Y:S04]  /*2710*/  LDG.E.128.CONSTANT R8, desc[UR36][R22.64+0x10] ;  /* 0x0000102416087981 */ /* 0x000f28000c1e9d00 */
[----:B------:R-:W5:Y:S01]  /*2720*/  LDG.E.128.CONSTANT R12, desc[UR36][R22.64+0x20] ;  /* 0x00002024160c7981 */ /* 0x000f62000c1e9d00 */
[----:B------:R-:W-:Y:S01]  /*2730*/  LOP3.LUT R3, R0, 0x1, RZ, 0xc0, !PT ;  /* 0x0000000100037812 */ /* 0x000fe200078ec0ff */
[----:B------:R-:W2:Y:S01]  /*2740*/  DMUL R20, R18, R18 ;  /* 0x0000001212147228 */ /* 0x000ea20000000000 */
[----:B------:R-:W-:Y:S01]  /*2750*/  UPRMT UR4, UR42, 0x9910, URZ ;  /* 0x000099102a047896 */ /* 0x000fe200080000ff */
[----:B---3--:R-:W-:-:S02]  /*2760*/  IADD3 R2, P1, PT, R2, UR6, RZ ;  /* 0x0000000602027c10 */ /* 0x008fc4000ff3e0ff */
[----:B------:R-:W-:Y:S01]  /*2770*/  ISETP.NE.U32.AND P0, PT, R3, 0x1, PT ;  /* 0x000000010300780c */ /* 0x000fe20003f05070 */
[----:B------:R-:W-:Y:S01]  /*2780*/  UISETP.GT.AND UP0, UPT, UR4, 0x9, UPT ;  /* 0x000000090400788c */ /* 0x000fe2000bf04270 */
[----:B------:R-:W-:Y:S02]  /*2790*/  MOV R3, 0x3da8ff83 ;  /* 0x3da8ff8300037802 */ /* 0x000fe40000000f00 */
[----:B------:R-:W-:Y:S02]  /*27a0*/  FSEL R24, R24, -8.06006814911005101289e+34, !P0 ;  /* 0xf9785eba18187808 */ /* 0x000fe40004000000 */
[----:B------:R-:W-:Y:S01]  /*27b0*/  FSEL R25, -R3, 0.11223486810922622681, !P0 ;  /* 0x3de5db6503197808 */ /* 0x000fe20004000100 */
[----:B------:R-:W-:-:S15]  /*27c0*/  IMAD.X R3, RZ, RZ, UR7, P1 ;  /* 0x00000007ff037e24 */ /* 0x000fde00088e06ff */
[----:B------:R-:W-:-:S15]  /*27d0*/  NOP ;  /* 0x0000000000007918 */ /* 0x000fde0000000000 */
[----:B------:R-:W-:-:S15]  /*27e0*/  NOP ;  /* 0x0000000000007918 */ /* 0x000fde0000000000 */
[----:B------:R-:W-:-:S08]  /*27f0*/  NOP ;  /* 0x0000000000007918 */ /* 0x000fd00000000000 */
[----:B--2---:R-:W0:-:S15]  /*2800*/  DFMA R4, R20, R24, R4 ;  /* 0x000000181404722b */ /* 0x004e1e0000000004 */
[----:B------:R-:W-:-:S15]  /*2810*/  NOP ;  /* 0x0000000000007918 */ /* 0x000fde0000000000 */
[----:B------:R-:W-:-:S15]  /*2820*/  NOP ;  /* 0x0000000000007918 */ /* 0x000fde0000000000 */
[----:B------:R-:W-:-:S15]  /*2830*/  NOP ;  /* 0x0000000000007918 */ /* 0x000fde0000000000 */
[----:B------:R-:W-:-:S04]  /*2840*/  NOP ;  /* 0x0000000000007918 */ /* 0x000fc80000000000 */
[----:B0-----:R-:W4:-:S15]  /*2850*/  DFMA R4, R20, R4, R6 ;  /* 0x000000041404722b */ /* 0x001f1e0000000006 */
[----:B------:R-:W-:-:S15]  /*2860*/  NOP ;  /* 0x0000000000007918 */ /* 0x000fde0000000000 */
[----:B------:R-:W-:-:S15]  /*2870*/  NOP ;  /* 0x0000000000007918 */ /* 0x000fde0000000000 */
[----:B------:R-:W-:-:S15]  /*2880*/  NOP ;  /* 0x0000000000007918 */ /* 0x000fde0000000000 */
[----:B------:R-:W-:-:S04]  /*2890*/  NOP ;  /* 0x0000000000007918 */ /* 0x000fc80000000000 */
[----:B----4-:R-:W0:-:S15]  /*28a0*/  DFMA R4, R20, R4, R8 ;  /* 0x000000041404722b */ /* 0x010e1e0000000008 */
[----:B------:R-:W-:-:S15]  /*28b0*/  NOP ;  /* 0x0000000000007918 */ /* 0x000fde0000000000 */
[----:B------:R-:W-:-:S15]  /*28c0*/  NOP ;  /* 0x0000000000007918 */ /* 0x000fde0000000000 */
[----:B------:R-:W-:-:S15]  /*28d0*/  NOP ;  /* 0x0000000000007918 */ /* 0x000fde0000000000 */
[----:B------:R-:W-:-:S04]  /*28e0*/  NOP ;  /* 0x0000000000007918 */ /* 0x000fc80000000000 */
[----:B0-----:R-:W5:-:S15]  /*28f0*/  DFMA R4, R20, R4, R10 ;  /* 0x000000041404722b */ /* 0x001f5e000000000a */
[----:B------:R-:W-:-:S15]  /*2900*/  NOP ;  /* 0x0000000000007918 */ /* 0x000fde0000000000 */
[----:B------:R-:W-:-:S15]  /*2910*/  NOP ;  /* 0x0000000000007918 */ /* 0x000fde0000000000 */
[----:B------:R-:W-:-:S15]  /*2920*/  NOP ;  /* 0x0000000000007918 */ /* 0x000fde0000000000 */
[----:B------:R-:W-:-:S04]  /*2930*/  NOP ;  /* 0x0000000000007918 */ /* 0x000fc80000000000 */
[----:B-----5:R-:W0:-:S15]  /*2940*/  DFMA R4, R20, R4, R12 ;  /* 0x000000041404722b */ /* 0x020e1e000000000c */
[----:B------:R-:W-:-:S15]  /*2950*/  NOP ;  /* 0x0000000000007918 */ /* 0x000fde0000000000 */
[----:B------:R-:W-:-:S15]  /*2960*/  NOP ;  /* 0x0000000000007918 */ /* 0x000fde0000000000 */
[----:B------:R-:W-:-:S15]  /*2970*/  NOP ;  /* 0x0000000000007918 */ /* 0x000fde0000000000 */
[----:B------:R-:W-:-:S04]  /*2980*/  NOP ;  /* 0x0000000000007918 */ /* 0x000fc80000000000 */
[----:B0-----:R-:W0:-:S15]  /*2990*/  DFMA R4, R20, R4, R14 ;  /* 0x000000041404722b */ /* 0x001e1e000000000e */
[----:B------:R-:W-:-:S15]  /*29a0*/  NOP ;  /* 0x0000000000007918 */ /* 0x000fde0000000000 */
[----:B------:R-:W-:-:S15]  /*29b0*/  NOP ;  /* 0x0000000000007918 */ /* 0x000fde0000000000 */
[----:B------:R-:W-:-:S15]  /*29c0*/  NOP ;  /* 0x0000000000007918 */ /* 0x000fde0000000000 */
[----:B------:R-:W-:-:S04]  /*29d0*/  NOP ;  /* 0x0000000000007918 */ /* 0x000fc80000000000 */
[----:B0-----:R-:W-:-:S15]  /*29e0*/  DFMA R18, R4, R18, R18 ;  /* 0x000000120412722b */ /* 0x001fde0000000012 */
[----:B------:R-:W-:-:S15]  /*29f0*/  NOP ;  /* 0x0000000000007918 */ /* 0x000fde0000000000 */
[----:B------:R-:W-:-:S15]  /*2a00*/  NOP ;  /* 0x0000000000007918 */ /* 0x000fde0000000000 */
[----:B------:R-:W-:-:S15]  /*2a10*/  NOP ;  /* 0x0000000000007918 */ /* 0x000fde0000000000 */
[----:B------:R-:W-:-:S04]  /*2a20*/  NOP ;  /* 0x0000000000007918 */ /* 0x000fc80000000000 */
[----:B------:R-:W0:Y:S02]  /*2a30*/  DFMA R4, R20, R4, 1 ;  /* 0x3ff000001404742b */ /* 0x000e240000000004 */
[----:B0-----:R-:W-:Y:S02]  /*2a40*/  FSEL R6, R4, R18, !P0 ;  /* 0x0000001204067208 */ /* 0x001fe40004000000 */
[----:B------:R-:W-:Y:S02]  /*2a50*/  FSEL R7, R5, R19, !P0 ;  /* 0x0000001305077208 */ /* 0x000fe40004000000 */
[----:B------:R-:W-:-:S15]  /*2a60*/  LOP3.LUT P0, RZ, R0, 0x2, RZ, 0xc0, !PT ;  /* 0x0000000200ff7812 */ /* 0x000fde000780c0ff */
[----:B------:R-:W-:-:S15]  /*2a70*/  NOP ;  /* 0x0000000000007918 */ /* 0x000fde0000000000 */
[----:B------:R-:W-:-:S15]  /*2a80*/  NOP ;  /* 0x0000000000007918 */ /* 0x000fde0000000000 */
[----:B------:R-:W-:-:S13]  /*2a90*/  NOP ;  /* 0x0000000000007918 */ /* 0x000fda0000000000 */
[----:B------:R-:W0:Y:S02]  /*2aa0*/  DADD R4, RZ, -R6 ;  /* 0x00000000ff047229 */ /* 0x000e240000000806 */
[----:B0-----:R-:W-:Y:S02]  /*2ab0*/  FSEL R4, R6, R4, !P0 ;  /* 0x0000000406047208 */ /* 0x001fe40004000000 */
[----:B------:R-:W-:Y:S01]  /*2ac0*/  FSEL R5, R7, R5, !P0 ;  /* 0x0000000507057208 */ /* 0x000fe20004000000 */
        /* <DEDUP_REMOVED lines=9> */
[----:B------:R-:W0:Y:S02]  /*2b60*/  F2I.F64.TRUNC R5, R4 ;  /* 0x0000000400057311 */ /* 0x000e24000030d100 */
[----:B0-----:R0:W-:Y:S01]  /*2b70*/  STG.E.U8 desc[UR36][R2.64], R5 ;  /* 0x0000000502007986 */ /* 0x0011e2000c101124 */
[----:B------:R-:W-:Y:S05]  /*2b80*/  BRA `(.L_x_1806) ;  /* 0x0000001000947947 */ /* 0x000fea0003800000 */
.L_x_1804:
[----:B------:R-:W0:Y:S02]  /*2b90*/  F2I.S64.F64.TRUNC R4, R4 ;  /* 0x0000000400047311 */ /* 0x000e24000030d900 */
[----:B0-----:R-:W-:-:S05]  /*2ba0*/  IMAD.MOV.U32 R7, RZ, RZ, R4 ;  /* 0x000000ffff077224 */ /* 0x001fca00078e0004 */
[----:B------:R0:W-:Y:S01]  /*2bb0*/  STG.E.U8 desc[UR36][R2.64], R7 ;  /* 0x0000000702007986 */ /* 0x0001e2000c101124 */
[----:B------:R-:W-:Y:S05]  /*2bc0*/  BRA `(.L_x_1806) ;  /* 0x0000001000847947 */ /* 0x000fea0003800000 */
.L_x_1803:
[----:B------:R-:W-:-:S09]  /*2bd0*/  UISETP.NE.AND UP0, UPT, UR4, 0x2, UPT ;  /* 0x000000020400788c */ /* 0x000fd2000bf05270 */
[----:B------:R-:W-:Y:S05]  /*2be0*/  BRA.U !UP0, `(.L_x_1807) ;  /* 0x0000000108287547 */ /* 0x000fea000b800000 */
[----:B------:R-:W-:-:S09]  /*2bf0*/  UISETP.NE.AND UP0, UPT, UR4, 0x3, UPT ;  /* 0x000000030400788c */ /* 0x000fd2000bf05270 */
[----:B------:R-:W-:Y:S05]  /*2c00*/  BRA.U !UP0, `(.L_x_1808) ;  /* 0x0000000108147547 */ /* 0x000fea000b800000 */
[----:B------:R-:W-:-:S09]  /*2c10*/  UISETP.NE.AND UP0, UPT, UR4, 0x4, UPT ;  /* 0x000000040400788c */ /* 0x000fd2000bf05270 */
[----:B------:R-:W-:Y:S05]  /*2c20*/  BRA.U UP0, `(.L_x_1805) ;  /* 0x0000000d00b47547 */ /* 0x000fea000b800000 */
[----:B------:R-:W0:Y:S02]  /*2c30*/  F2I.S64.F64.TRUNC R4, R4 ;  /* 0x0000000400047311 */ /* 0x000e24000030d900 */
[----:B0-----:R0:W-:Y:S01]  /*2c40*/  STG.E.64 desc[UR36][R2.64], R4 ;  /* 0x0000000402007986 */ /* 0x0011e2000c101b24 */
[----:B------:R-:W-:Y:S05]  /*2c50*/  BRA `(.L_x_1806) ;  /* 0x0000001000607947 */ /* 0x000fea0003800000 */
.L_x_1808:
[----:B------:R-:W0:Y:S02]  /*2c60*/  F2I.F64.TRUNC R5, R4 ;  /* 0x0000000400057311 */ /* 0x000e24000030d100 */
[----:B0-----:R0:W-:Y:S01]  /*2c70*/  STG.E desc[UR36][R2.64], R5 ;  /* 0x0000000502007986 */ /* 0x0011e2000c101924 */
[----:B------:R-:W-:Y:S05]  /*2c80*/  BRA `(.L_x_1806) ;  /* 0x0000001000547947 */ /* 0x000fea0003800000 */
.L_x_1807:
[----:B------:R-:W0:Y:S02]  /*2c90*/  F2I.F64.TRUNC R5, R4 ;  /* 0x0000000400057311 */ /* 0x000e24000030d100 */
[----:B0-----:R0:W-:Y:S01]  /*2ca0*/  STG.E.U16 desc[UR36][R2.64], R5 ;  /* 0x0000000502007986 */ /* 0x0011e2000c101524 */
[----:B------:R-:W-:Y:S05]  /*2cb0*/  BRA `(.L_x_1806) ;  /* 0x0000001000487947 */ /* 0x000fea0003800000 */
.L_x_1802:
[----:B------:R-:W-:-:S09]  /*2cc0*/  UISETP.GT.AND UP0, UPT, UR4, 0x6, UPT ;  /* 0x000000060400788c */ /* 0x000fd2000bf04270 */
[----:B------:R-:W-:Y:S05]  /*2cd0*/  BRA.U UP0, `(.L_x_1809) ;  /* 0x00000001006c7547 */ /* 0x000fea000b800000 */
[----:B------:R-:W-:-:S09]  /*2ce0*/  UISETP.NE.AND UP0, UPT, UR4, 0x5, UPT ;  /* 0x000000050400788c */ /* 0x000fd2000bf05270 */
[----:B------:R-:W-:Y:S05]  /*2cf0*/  BRA.U !UP0, `(.L_x_1810) ;  /* 0x0000000108347547 */ /* 0x000fea000b800000 */
[----:B------:R-:W-:-:S09]  /*2d00*/  UISETP.NE.AND UP0, UPT, UR4, 0x6, UPT ;  /* 0x000000060400788c */ /* 0x000fd2000bf05270 */
[----:B------:R-:W-:Y:S05]  /*2d10*/  BRA.U UP0, `(.L_x_1805) ;  /* 0x0000000d00787547 */ /* 0x000fea000b800000 */
[----:B------:R-:W-:Y:S01]  /*2d20*/  UMOV UR4, 0xf0000000 ;  /* 0xf000000000047882 */ /* 0x000fe20000000000 */
[----:B------:R-:W-:Y:S01]  /*2d30*/  UMOV UR5, 0x380fffff ;  /* 0x380fffff00057882 */ /* 0x000fe20000000000 */
[----:B------:R-:W0:-:S15]  /*2d40*/  F2F.F32.F64 R7, R4 ;  /* 0x0000000400077310 */ /* 0x000e1e0000301000 */
[----:B------:R-:W-:-:S15]  /*2d50*/  NOP ;  /* 0x0000000000007918 */ /* 0x000fde0000000000 */
[----:B------:R-:W-:-:S15]  /*2d60*/  NOP ;  /* 0x0000000000007918 */ /* 0x000fde0000000000 */
[----:B------:R-:W-:-:S15]  /*2d70*/  NOP ;  /* 0x0000000000007918 */ /* 0x000fde0000000000 */
[----:B------:R-:W-:-:S04]  /*2d80*/  NOP ;  /* 0x0000000000007918 */ /* 0x000fc80000000000 */
[----:B------:R-:W0:Y:S02]  /*2d90*/  DSETP.GEU.AND P0, PT, |R4|, UR4, PT ;  /* 0x0000000404007e2a */ /* 0x000e24000bf0e200 */
[----:B0-----:R-:W-:-:S05]  /*2da0*/  @!P0 FMUL R7, R7, 1.175494350822287508e-38 ;  /* 0x0080000007078820 */ /* 0x001fca0000400000 */
[----:B------:R0:W-:Y:S01]  /*2db0*/  STG.E desc[UR36][R2.64], R7 ;  /* 0x0000000702007986 */ /* 0x0001e2000c101924 */
[----:B------:R-:W-:Y:S05]  /*2dc0*/  BRA `(.L_x_1806) ;  /* 0x0000001000047947 */ /* 0x000fea0003800000 */
.L_x_1810:
        /* <DEDUP_REMOVED lines=9> */
[----:B------:R-:W-:-:S05]  /*2e60*/  F2FP.F16.F32.PACK_AB R0, RZ, R0 ;  /* 0x00000000ff00723e */ /* 0x000fca00000000ff */
[----:B------:R0:W-:Y:S01]  /*2e70*/  STG.E.U16 desc[UR36][R2.64], R0 ;  /* 0x0000000002007986 */ /* 0x0001e2000c101524 */
[----:B------:R-:W-:Y:S05]  /*2e80*/  BRA `(.L_x_1806) ;  /* 0x0000000c00d47947 */ /* 0x000fea0003800000 */
.L_x_1809:
[----:B------:R-:W-:-:S09]  /*2e90*/  UISETP.NE.AND UP0, UPT, UR4, 0x7, UPT ;  /* 0x000000070400788c */ /* 0x000fd2000bf05270 */
[----:B------:R-:W-:Y:S05]  /*2ea0*/  BRA.U !UP0, `(.L_x_1811) ;  /* 0x0000000108747547 */ /* 0x000fea000b800000 */
        /* <DEDUP_REMOVED lines=11> */
[----:B------:R-:W0:Y:S01]  /*2f60*/  DSETP.GEU.AND P0, PT, |R4|, UR4, PT ;  /* 0x0000000404007e2a */ /* 0x000e22000bf0e200 */
[----:B------:R-:W-:Y:S01]  /*2f70*/  MOV R7, RZ ;  /* 0x000000ff00077202 */ /* 0x000fe20000000f00 */
[----:B0-----:R-:W-:-:S05]  /*2f80*/  @!P0 FMUL R6, R6, 1.175494350822287508e-38 ;  /* 0x0080000006068820 */ /* 0x001fca0000400000 */
[----:B------:R0:W-:Y:S01]  /*2f90*/  STG.E.64 desc[UR36][R2.64], R6 ;  /* 0x0000000602007986 */ /* 0x0001e2000c101b24 */
[----:B------:R-:W-:Y:S05]  /*2fa0*/  BRA `(.L_x_1806) ;  /* 0x0000000c008c7947 */ /* 0x000fea0003800000 */
.L_x_1812:
        /* <DEDUP_REMOVED lines=9> */
[----:B------:R-:W-:-:S04]  /*3040*/  F2FP.F16.F32.PACK_AB R5, RZ, R0 ;  /* 0x00000000ff05723e */ /* 0x000fc800000000ff */
[----:B------:R-:W-:-:S05]  /*3050*/  PRMT R5, R5, 0x5410, RZ ;  /* 0x0000541005057816 */ /* 0x000fca00000000ff */
[----:B------:R0:W-:Y:S01]  /*3060*/  STG.E desc[UR36][R2.64], R5 ;  /* 0x0000000502007986 */ /* 0x0001e2000c101924 */
[----:B------:R-:W-:Y:S05]  /*3070*/  BRA `(.L_x_1806) ;  /* 0x0000000c00587947 */ /* 0x000fea0003800000 */
.L_x_1811:
[----:B------:R0:W-:Y:S01]  /*3080*/  STG.E.64 desc[UR36][R2.64], R4 ;  /* 0x0000000402007986 */ /* 0x0001e2000c101b24 */
[----:B------:R-:W-:Y:S05]  /*3090*/  BRA `(.L_x_1806) ;  /* 0x0000000c00507947 */ /* 0x000fea0003800000 */
.L_x_1801:
        /* <DEDUP_REMOVED lines=8> */
[----:B------:R-:W0:Y:S02]  /*3120*/  DSETP.NEU.AND P0, PT, R4, RZ, PT ;  /* 0x000000ff0400722a */ /* 0x000e240003f0d000 */
[----:B0-----:R-:W-:-:S05]  /*3130*/  SEL R5, RZ, 0x1, !P0 ;  /* 0x00000001ff057807 */ /* 0x001fca0004000000 */
[----:B------:R0:W-:Y:S01]  /*3140*/  STG.E.U8 desc[UR36][R2.64], R5 ;  /* 0x0000000502007986 */ /* 0x0001e2000c101124 */
[----:B------:R-:W-:Y:S05]  /*3150*/  BRA `(.L_x_1806) ;  /* 0x0000000c00207947 */ /* 0x000fea0003800000 */
.L_x_1815:
[----:B------:R-:W-:-:S05]  /*3160*/  CS2R R6, SRZ ;  /* 0x0000000000067805 */ /* 0x000fca000001ff00 */
[----:B------:R0:W-:Y:S01]  /*3170*/  STG.E.128 desc[UR36][R2.64], R4 ;  /* 0x0000000402007986 */ /* 0x0001e2000c101d24 */
[----:B------:R-:W-:Y:S05]  /*3180*/  BRA `(.L_x_1806) ;  /* 0x0000000c00147947 */ /* 0x000fea0003800000 */
.L_x_1814:
        /* <DEDUP_REMOVED lines=14> */
[----:B------:R-:W-:Y:S01]  /*3270*/  BSSY.RECONVERGENT B0, `(.L_x_1818) ;  /* 0x000000d000007945 */ /* 0x000fe20003800200 */
[----:B0-----:R-:W-:Y:S01]  /*3280*/  @!P0 FMUL R9, R9, 1.175494350822287508e-38 ;  /* 0x0080000009098820 */ /* 0x001fe20000400000 */
[----:B------:R-:W-:-:S04]  /*3290*/  IMAD.MOV.U32 R0, RZ, RZ, 0x7f ;  /* 0x0000007fff007424 */ /* 0x000fc800078e00ff */
        /* <DEDUP_REMOVED lines=10> */
.L_x_1819:
[----:B------:R-:W-:Y:S05]  /*3340*/  BSYNC.RECONVERGENT B0 ;  /* 0x0000000000007941 */ /* 0x000fea0003800200 */
.L_x_1818:
[----:B------:R-:W-:-:S05]  /*3350*/  LOP3.LUT R7, R0, 0x80, R7, 0xf8, !PT ;  /* 0x0000008000077812 */ /* 0x000fca00078ef807 */
[----:B------:R0:W-:Y:S01]  /*3360*/  STG.E.U8 desc[UR36][R2.64], R7 ;  /* 0x0000000702007986 */ /* 0x0001e2000c101124 */
[----:B------:R-:W-:Y:S05]  /*3370*/  BRA `(.L_x_1806) ;  /* 0x0000000800987947 */ /* 0x000fea0003800000 */
.L_x_1817:
        /* <DEDUP_REMOVED lines=9> */
[----:B0-----:R-:W-:-:S05]  /*3410*/  @!P0 FMUL R9, R9, 1.175494350822287508e-38 ;  /* 0x0080000009098820 */ /* 0x001fca0000400000 */
        /* <DEDUP_REMOVED lines=13> */
.L_x_1821:
[----:B------:R-:W-:Y:S05]  /*34f0*/  BSYNC.RECONVERGENT B0 ;  /* 0x0000000000007941 */ /* 0x000fea0003800200 */
.L_x_1820:
[----:B------:R-:W-:-:S05]  /*3500*/  LOP3.LUT R7, R0, 0x80, R7, 0xf8, !PT ;  /* 0x0000008000077812 */ /* 0x000fca00078ef807 */
[----:B------:R0:W-:Y:S01]  /*3510*/  STG.E.U8 desc[UR36][R2.64], R7 ;  /* 0x0000000702007986 */ /* 0x0001e2000c101124 */
[----:B------:R-:W-:Y:S05]  /*3520*/  BRA `(.L_x_1806) ;  /* 0x00000008002c7947 */ /* 0x000fea0003800000 */
.L_x_1816:
        /* <DEDUP_REMOVED lines=9> */
[----:B------:R-:W-:-:S05]  /*35c0*/  F2FP.BF16.F32.PACK_AB R0, RZ, R0 ;  /* 0x00000000ff00723e */ /* 0x000fca00000010ff */
[----:B------:R0:W-:Y:S01]  /*35d0*/  STG.E.U16 desc[UR36][R2.64], R0 ;  /* 0x0000000002007986 */ /* 0x0001e2000c101524 */
[----:B------:R-:W-:Y:S05]  /*35e0*/  BRA `(.L_x_1806) ;  /* 0x0000000400fc7947 */ /* 0x000fea0003800000 */
.L_x_1813:
        /* <DEDUP_REMOVED lines=8> */
[----:B------:R-:W0:Y:S02]  /*3670*/  F2I.U32.F64.TRUNC R5, R4 ;  /* 0x0000000400057311 */ /* 0x000e24000030d000 */
[----:B0-----:R0:W-:Y:S01]  /*3680*/  STG.E.U16 desc[UR36][R2.64], R5 ;  /* 0x0000000502007986 */ /* 0x0011e2000c101524 */
[----:B------:R-:W-:Y:S05]  /*3690*/  BRA `(.L_x_1806) ;  /* 0x0000000400d07947 */ /* 0x000fea0003800000 */
.L_x_1824:
        /* <DEDUP_REMOVED lines=10> */
[----:B------:R-:W-:-:S04]  /*3740*/  MOV R0, 0x80 ;  /* 0x0000008000007802 */ /* 0x000fc80000000f00 */
        /* <DEDUP_REMOVED lines=10> */
.L_x_1827:
[----:B------:R-:W-:-:S04]  /*37f0*/  SHF.R.U32.HI R0, RZ, 0x14, R7 ;  /* 0x00000014ff007819 */ /* 0x000fc80000011607 */
[----:B------:R-:W-:-:S04]  /*3800*/  LOP3.LUT R0, R0, 0x1, RZ, 0xc0, !PT ;  /* 0x0000000100007812 */ /* 0x000fc800078ec0ff */
[----:B------:R-:W-:-:S04]  /*3810*/  IADD3 R0, PT, PT, R7, 0x487ffff, R0 ;  /* 0x0487ffff07007810 */ /* 0x000fc80007ffe000 */
[----:B------:R-:W-:-:S04]  /*3820*/  SHF.R.U32.HI R0, RZ, 0x14, R0 ;  /* 0x00000014ff007819 */ /* 0x000fc80000011600 */
[----:B------:R-:W-:-:S07]  /*3830*/  LOP3.LUT R4, R0, 0xff, RZ, 0xc0, !PT ;  /* 0x000000ff00047812 */ /* 0x000fce00078ec0ff */
.L_x_1828:
[----:B------:R-:W-:-:S04]  /*3840*/  SHF.R.U32.HI R5, RZ, 0x18, R7 ;  /* 0x00000018ff057819 */ /* 0x000fc80000011607 */
[----:B------:R-:W-:-:S04]  /*3850*/  LOP3.LUT R4, R4, 0x80, R5, 0xf8, !PT ;  /* 0x0000008004047812 */ /* 0x000fc800078ef805 */
[----:B------:R-:W-:-:S07]  /*3860*/  PRMT R0, R4, 0x7610, R0 ;  /* 0x0000761004007816 */ /* 0x000fce0000000000 */
.L_x_1826:
[----:B------:R-:W-:Y:S05]  /*3870*/  BSYNC.RECONVERGENT B0 ;  /* 0x0000000000007941 */ /* 0x000fea0003800200 */
.L_x_1825:
[----:B------:R4:W-:Y:S01]  /*3880*/  STG.E.U8 desc[UR36][R2.64], R0 ;  /* 0x0000000002007986 */ /* 0x0009e2000c101124 */
[----:B------:R-:W-:Y:S05]  /*3890*/  BRA `(.L_x_1806) ;  /* 0x0000000400507947 */ /* 0x000fea0003800000 */
.L_x_1823:
        /* <DEDUP_REMOVED lines=21> */
.L_x_1831:
[----:B------:R-:W-:-:S04]  /*39f0*/  SHF.R.U32.HI R0, RZ, 0x15, R7 ;  /* 0x00000015ff007819 */ /* 0x000fc80000011607 */
[----:B------:R-:W-:-:S04]  /*3a00*/  LOP3.LUT R0, R0, 0x1, RZ, 0xc0, !PT ;  /* 0x0000000100007812 */ /* 0x000fc800078ec0ff */
[----:B------:R-:W-:-:S04]  /*3a10*/  IADD3 R0, PT, PT, R7, 0x88fffff, R0 ;  /* 0x088fffff07007810 */ /* 0x000fc80007ffe000 */
[----:B------:R-:W-:-:S04]  /*3a20*/  SHF.R.U32.HI R0, RZ, 0x15, R0 ;  /* 0x00000015ff007819 */ /* 0x000fc80000011600 */
[----:B------:R-:W-:-:S07]  /*3a30*/  LOP3.LUT R4, R0, 0xff, RZ, 0xc0, !PT ;  /* 0x000000ff00047812 */ /* 0x000fce00078ec0ff */
.L_x_1832:
[----:B------:R-:W-:-:S04]  /*3a40*/  SHF.R.U32.HI R5, RZ, 0x18, R7 ;  /* 0x00000018ff057819 */ /* 0x000fc80000011607 */
[----:B------:R-:W-:-:S04]  /*3a50*/  LOP3.LUT R4, R4, 0x80, R5, 0xf8, !PT ;  /* 0x0000008004047812 */ /* 0x000fc800078ef805 */
[----:B------:R-:W-:-:S07]  /*3a60*/  PRMT R0, R4, 0x7610, R0 ;  /* 0x0000761004007816 */ /* 0x000fce0000000000 */
.L_x_1830:
[----:B------:R-:W-:Y:S05]  /*3a70*/  BSYNC.RECONVERGENT B0 ;  /* 0x0000000000007941 */ /* 0x000fea0003800200 */
.L_x_1829:
[----:B------:R3:W-:Y:S01]  /*3a80*/  STG.E.U8 desc[UR36][R2.64], R0 ;  /* 0x0000000002007986 */ /* 0x0007e2000c101124 */
[----:B------:R-:W-:Y:S05]  /*3a90*/  BRA `(.L_x_1806) ;  /* 0x0000000000d07947 */ /* 0x000fea0003800000 */
.L_x_1822:
[----:B------:R-:W-:-:S09]  /*3aa0*/  UISETP.NE.AND UP0, UPT, UR4, 0x1c, UPT ;  /* 0x0000001c0400788c */ /* 0x000fd2000bf05270 */
[----:B------:R-:W-:Y:S05]  /*3ab0*/  BRA.U !UP0, `(.L_x_1833) ;  /* 0x0000000108c07547 */ /* 0x000fea000b800000 */
[----:B------:R-:W-:-:S09]  /*3ac0*/  UISETP.NE.AND UP0, UPT, UR4, 0x1d, UPT ;  /* 0x0000001d0400788c */ /* 0x000fd2000bf05270 */
[----:B------:R-:W-:Y:S05]  /*3ad0*/  BRA.U !UP0, `(.L_x_1834) ;  /* 0x0000000108ac7547 */ /* 0x000fea000b800000 */
[----:B------:R-:W-:-:S09]  /*3ae0*/  UISETP.NE.AND UP0, UPT, UR4, 0x2c, UPT ;  /* 0x0000002c0400788c */ /* 0x000fd2000bf05270 */
[----:B------:R-:W-:Y:S05]  /*3af0*/  BRA.U !UP0, `(.L_x_1835) ;  /* 0x0000000108447547 */ /* 0x000fea000b800000 */
.L_x_1805:
        /* <DEDUP_REMOVED lines=16> */
.L_x_1836:
[----:B------:R-:W-:Y:S05]  /*3c00*/  BRA `(.L_x_1806) ;  /* 0x0000000000747947 */ /* 0x000fea0003800000 */
.L_x_1835:
        /* <DEDUP_REMOVED lines=8> */
[----:B0-----:R-:W-:Y:S01]  /*3c90*/  @!P0 FMUL R8, R8, 1.175494350822287508e-38 ;  /* 0x0080000008088820 */ /* 0x001fe20000400000 */
[----:B------:R-:W-:-:S04]  /*3ca0*/  IMAD.MOV.U32 R5, RZ, RZ, 0xff ;  /* 0x000000ffff057424 */ /* 0x000fc800078e00ff */
[----:B------:R-:W-:-:S04]  /*3cb0*/  SHF.R.U32.HI R6, RZ, 0x17, R8 ;  /* 0x00000017ff067819 */ /* 0x000fc80000011608 */
[----:B------:R-:W-:-:S04]  /*3cc0*/  LOP3.LUT R7, R6, 0xff, RZ, 0xc0, !PT ;  /* 0x000000ff06077812 */ /* 0x000fc800078ec0ff */
[----:B------:R-:W-:-:S13]  /*3cd0*/  ISETP.NE.AND P2, PT, R7, 0xff, PT ;  /* 0x000000ff0700780c */ /* 0x000fda0003f45270 */
[--C-:B------:R-:W-:Y:S02]  /*3ce0*/  @P2 SHF.R.U32.HI R0, RZ, 0x16, R8.reuse ;  /* 0x00000016ff002819 */ /* 0x100fe40000011608 */
[----:B------:R-:W-:Y:S02]  /*3cf0*/  @P2 LOP3.LUT P0, RZ, R7, 0x3fffff, R8, 0xf8, !PT ;  /* 0x003fffff07ff2812 */ /* 0x000fe4000780f808 */
        /* <DEDUP_REMOVED lines=9> */
.L_x_1834:
[----:B------:R-:W0:Y:S02]  /*3d90*/  F2I.U64.F64.TRUNC R4, R4 ;  /* 0x0000000400047311 */ /* 0x000e24000030d800 */
[----:B0-----:R1:W-:Y:S01]  /*3da0*/  STG.E.64 desc[UR36][R2.64], R4 ;  /* 0x0000000402007986 */ /* 0x0013e2000c101b24 */
[----:B------:R-:W-:Y:S05]  /*3db0*/  BRA `(.L_x_1806) ;  /* 0x0000000000087947 */ /* 0x000fea0003800000 */
.L_x_1833:
[----:B------:R-:W0:Y:S02]  /*3dc0*/  F2I.U32.F64.TRUNC R5, R4 ;  /* 0x0000000400057311 */ /* 0x000e24000030d000 */
[----:B0-----:R0:W-:Y:S02]  /*3dd0*/  STG.E desc[UR36][R2.64], R5 ;  /* 0x0000000502007986 */ /* 0x0011e4000c101924 */
.L_x_1806:
[----:B------:R-:W-:-:S07]  /*3de0*/  IADD3 R17, PT, PT, R17, 0x80, RZ ;  /* 0x0000008011117810 */ /* 0x000fce0007ffe0ff */
.L_x_1766:
[----:B------:R-:W-:Y:S05]  /*3df0*/  BSYNC.RECONVERGENT B6 ;  /* 0x0000000000067941 */ /* 0x000fea0003800200 */
.L_x_1765:
[----:B------:R-:W5:Y:S01]  /*3e00*/  LDCU UR4, c[0x0][0x380] ;  /* 0x00007000ff0477ac */ /* 0x000f620008000800 */
[----:B------:R-:W-:Y:S01]  /*3e10*/  BSSY.RECONVERGENT B6, `(.L_x_1837) ;  /* 0x00003cd000067945 */ /* 0x000fe20003800200 */
[----:B-----5:R-:W-:-:S13]  /*3e20*/  ISETP.GE.AND P0, PT, R17, UR4, PT ;  /* 0x0000000411007c0c */ /* 0x020fda000bf06270 */
[----:B------:R-:W-:Y:S05]  /*3e30*/  @P0 BRA `(.L_x_1838) ;  /* 0x0000003c00280947 */ /* 0x000fea0003800000 */
[----:B------:R-:W5:Y:S01]  /*3e40*/  LDCU UR4, c[0x0][0x388] ;  /* 0x00007100ff0477ac */ /* 0x000f620008000800 */
[----:B0--34-:R-:W-:Y:S02]  /*3e50*/  IMAD.MOV.U32 R0, RZ, RZ, RZ ;  /* 0x000000ffff007224 */ /* 0x019fe400078e00ff */
[----:B-12---:R-:W-:Y:S01]  /*3e60*/  IMAD.MOV.U32 R2, RZ, RZ, RZ ;  /* 0x000000ffff027224 */ /* 0x006fe200078e00ff */
[----:B-----5:R-:W-:-:S09]  /*3e70*/  UISETP.NE.AND UP0, UPT, UR4, URZ, UPT ;  /* 0x000000ff0400728c */ /* 0x020fd2000bf05270 */
        /* <DEDUP_REMOVED lines=299> */
.L_x_1839:
        /* <DEDUP_REMOVED lines=18> */
.L_x_1844:
[----:B------:R-:W2:Y:S02]  /*5250*/  LDG.E.U8 R4, desc[UR36][R6.64] ;  /* 0x0000002406047981 */ /* 0x000ea4000c1e1100 */
[----:B--2---:R-:W3:Y:S02]  /*5260*/  I2F.F64.U16 R4, R4 ;  /* 0x0000000400047312 */ /* 0x004ee40000101800 */
[----:B---3--:R-:W-:Y:S05]  /*5270*/  BRA `(.L_x_1846) ;  /* 0x0000000c00647947 */ /* 0x008fea0003800000 */
.L_x_1843:
        /* <DEDUP_REMOVED lines=9> */
.L_x_1848:
[----:B------:R-:W2:Y:S02]  /*5310*/  LDG.E R4, desc[UR36][R6.64] ;  /* 0x0000002406047981 */ /* 0x000ea4000c1e1900 */
[----:B--2---:R-:W3:Y:S02]  /*5320*/  I2F.F64 R4, R4 ;  /* 0x0000000400047312 */ /* 0x004ee40000201c00 */
[----:B---3--:R-:W-:Y:S05]  /*5330*/  BRA `(.L_x_1846) ;  /* 0x0000000c00347947 */ /* 0x008fea0003800000 */
.L_x_1847:
[----:B------:R-:W2:Y:S02]  /*5340*/  LDG.E.U16 R4, desc[UR36][R6.64] ;  /* 0x0000002406047981 */ /* 0x000ea4000c1e1500 */
[----:B--2---:R-:W3:Y:S02]  /*5350*/  I2F.F64.S16 R4, R4 ;  /* 0x0000000400047312 */ /* 0x004ee40000101c00 */
[----:B---3--:R-:W-:Y:S05]  /*5360*/  BRA `(.L_x_1846) ;  /* 0x0000000c00287947 */ /* 0x008fea0003800000 */
.L_x_1842:
        /* <DEDUP_REMOVED lines=10> */
.L_x_1850:
[----:B------:R-:W2:Y:S02]  /*5410*/  LDG.E.U16 R0, desc[UR36][R6.64] ;  /* 0x0000002406007981 */ /* 0x000ea4000c1e1500 */
[----:B--2---:R-:W-:-:S05]  /*5420*/  HADD2.F32 R0, -RZ, R0.H0_H0 ;  /* 0x20000000ff007230 */ /* 0x004fca0000004100 */
[----:B------:R-:W-:-:S04]  /*5430*/  FMUL.FTZ R0, R0, 1 ;  /* 0x3f80000000007820 */ /* 0x000fc80000410000 */
[----:B------:R2:W3:Y:S02]  /*5440*/  F2F.F64.F32 R4, R0 ;  /* 0x0000000000047310 */ /* 0x0004e40000201800 */
[----:B--23--:R-:W-:Y:S05]  /*5450*/  BRA `(.L_x_1846) ;  /* 0x0000000800ec7947 */ /* 0x00cfea0003800000 */
.L_x_1849:
        /* <DEDUP_REMOVED lines=10> */
.L_x_1852:
[----:B------:R-:W2:Y:S02]  /*5500*/  LDG.E.U16 R6, desc[UR36][R6.64] ;  /* 0x0000002406067981 */ /* 0x000ea4000c1e1500 */
[----:B--2---:R-:W-:-:S05]  /*5510*/  HADD2.F32 R0, -RZ, R6.H0_H0 ;  /* 0x20000006ff007230 */ /* 0x004fca0000004100 */
[----:B------:R-:W-:-:S04]  /*5520*/  FMUL.FTZ R0, R0, 1 ;  /* 0x3f80000000007820 */ /* 0x000fc80000410000 */
[----:B------:R3:W4:Y:S02]  /*5530*/  F2F.F64.F32 R4, R0 ;  /* 0x0000000000047310 */ /* 0x0007240000201800 */
[----:B---34-:R-:W-:Y:S05]  /*5540*/  BRA `(.L_x_1846) ;  /* 0x0000000800b07947 */ /* 0x018fea0003800000 */
.L_x_1851:
[----:B------:R2:W5:Y:S01]  /*5550*/  LDG.E.64 R4, desc[UR36][R6.64] ;  /* 0x0000002406047981 */ /* 0x000562000c1e1b00 */
[----:B------:R-:W-:Y:S05]  /*5560*/  BRA `(.L_x_1846) ;  /* 0x0000000800a87947 */ /* 0x000fea0003800000 */
.L_x_1841:
        /* <DEDUP_REMOVED lines=9> */
[----:B------:R-:W-:Y:S02]  /*5600*/  MOV R4, RZ ;  /* 0x000000ff00047202 */ /* 0x000fe40000000f00 */
[----:B--2---:R-:W-:-:S04]  /*5610*/  ISETP.NE.AND P0, PT, R6, RZ, PT ;  /* 0x000000ff0600720c */ /* 0x004fc80003f05270 */
[----:B------:R-:W-:Y:S01]  /*5620*/  FSEL R5, RZ, 1.875, !P0 ;  /* 0x3ff00000ff057808 */ /* 0x000fe20004000000 */
[----:B------:R-:W-:Y:S08]  /*5630*/  BRA `(.L_x_1846) ;  /* 0x0000000800747947 */ /* 0x000ff00003800000 */
.L_x_1855:
[----:B------:R0:W5:Y:S01]  /*5640*/  LDG.E.64 R4, desc[UR36][R6.64] ;  /* 0x0000002406047981 */ /* 0x000162000c1e1b00 */
[----:B------:R-:W-:Y:S05]  /*5650*/  BRA `(.L_x_1846) ;  /* 0x00000008006c7947 */ /* 0x000fea0003800000 */
.L_x_1854:
        /* <DEDUP_REMOVED lines=23> */
[----:B------:R-:W-:-:S05]  /*57d0*/  LOP3.LUT R3, R3, 0x80000000, R0, 0xf8, !PT ;  /* 0x8000000003037812 */ /* 0x000fca00078ef800 */
[----:B------:R-:W-:-:S04]  /*57e0*/  FMUL.FTZ R3, R3, 1 ;  /* 0x3f80000003037820 */ /* 0x000fc80000410000 */
[----:B------:R0:W1:Y:S02]  /*57f0*/  F2F.F64.F32 R4, R3 ;  /* 0x0000000300047310 */ /* 0x0000640000201800 */
[----:B01----:R-:W-:Y:S05]  /*5800*/  BRA `(.L_x_1846) ;  /* 0x0000000800007947 */ /* 0x003fea0003800000 */
.L_x_1857:
[----:B------:R-:W2:Y:S02]  /*5810*/  LDG.E.U8 R4, desc[UR36][R6.64] ;  /* 0x0000002406047981 */ /* 0x000ea4000c1e1100 */
[C---:B--2---:R-:W-:Y:S01]  /*5820*/  IMAD.SHL.U32 R0, R4.reuse, 0x2000000, RZ ;  /* 0x0200000004007824 */ /* 0x044fe200078e00ff */
[----:B------:R-:W-:-:S04]  /*5830*/  SHF.L.U32 R4, R4, 0x8, RZ ;  /* 0x0000000804047819 */ /* 0x000fc800000006ff */
        /* <DEDUP_REMOVED lines=8> */
[----:B------:R-:W-:-:S05]  /*58c0*/  LOP3.LUT R0, R0, 0x80000000, R3, 0xf8, !PT ;  /* 0x8000000000007812 */ /* 0x000fca00078ef803 */
[----:B------:R-:W-:-:S04]  /*58d0*/  FMUL.FTZ R0, R0, 1 ;  /* 0x3f80000000007820 */ /* 0x000fc80000410000 */
[----:B------:R0:W1:Y:S02]  /*58e0*/  F2F.F64.F32 R4, R0 ;  /* 0x0000000000047310 */ /* 0x0000640000201800 */
[----:B01----:R-:W-:Y:S05]  /*58f0*/  BRA `(.L_x_1846) ;  /* 0x0000000400c47947 */ /* 0x003fea0003800000 */
.L_x_1856:
[----:B------:R-:W2:Y:S02]  /*5900*/  LDG.E.U16 R0, desc[UR36][R6.64] ;  /* 0x0000002406007981 */ /* 0x000ea4000c1e1500 */
[----:B--2---:R-:W-:-:S04]  /*5910*/  IMAD.U32 R0, R0, 0x10000, RZ ;  /* 0x0001000000007824 */ /* 0x004fc800078e00ff */
[----:B------:R-:W-:-:S04]  /*5920*/  FMUL.FTZ R0, R0, 1 ;  /* 0x3f80000000007820 */ /* 0x000fc80000410000 */
[----:B------:R0:W1:Y:S02]  /*5930*/  F2F.F64.F32 R4, R0 ;  /* 0x0000000000047310 */ /* 0x0000640000201800 */
[----:B01----:R-:W-:Y:S05]  /*5940*/  BRA `(.L_x_1846) ;  /* 0x0000000400b07947 */ /* 0x003fea0003800000 */
.L_x_1853:
        /* <DEDUP_REMOVED lines=9> */
[----:B--2---:R-:W2:Y:S02]  /*59e0*/  I2F.F64.U16 R4, R4 ;  /* 0x0000000400047312 */ /* 0x004ea40000101800 */
[----:B--2---:R-:W-:Y:S05]  /*59f0*/  BRA `(.L_x_1846) ;  /* 0x0000000400847947 */ /* 0x004fea0003800000 */
.L_x_1860:
        /* <DEDUP_REMOVED lines=21> */
.L_x_1862:
[----:B------:R-:W-:Y:S05]  /*5b50*/  BSYNC.RECONVERGENT B0 ;  /* 0x0000000000007941 */ /* 0x000fea0003800200 */
.L_x_1861:
[----:B------:R-:W-:Y:S01]  /*5b60*/  IMAD.SHL.U32 R0, R0, 0x100000, RZ ;  /* 0x0010000000007824 */ /* 0x000fe200078e00ff */
[----:B------:R-:W-:-:S04]  /*5b70*/  LEA R3, R3, 0x3b800000, 0x17 ;  /* 0x3b80000003037811 */ /* 0x000fc800078eb8ff */
[----:B------:R-:W-:-:S05]  /*5b80*/  LOP3.LUT R0, R3, R0, R7, 0xfe, !PT ;  /* 0x0000000003007212 */ /* 0x000fca00078efe07 */
[----:B------:R-:W-:-:S04]  /*5b90*/  FMUL.FTZ R0, R0, 1 ;  /* 0x3f80000000007820 */ /* 0x000fc80000410000 */
[----:B------:R2:W3:Y:S02]  /*5ba0*/  F2F.F64.F32 R4, R0 ;  /* 0x0000000000047310 */ /* 0x0004e40000201800 */
[----:B--23--:R-:W-:Y:S05]  /*5bb0*/  BRA `(.L_x_1846) ;  /* 0x0000000400147947 */ /* 0x00cfea0003800000 */
.L_x_1859:
[----:B------:R-:W2:Y:S01]  /*5bc0*/  LDG.E.U8 R6, desc[UR36][R6.64] ;  /* 0x0000002406067981 */ /* 0x000ea2000c1e1100 */
[----:B------:R-:W-:Y:S02]  /*5bd0*/  CS2R R4, SRZ ;  /* 0x0000000000047805 */ /* 0x000fe4000001ff00 */
[----:B--2---:R-:W-:-:S13]  /*5be0*/  ISETP.NE.AND P0, PT, R6, RZ, PT ;  /* 0x000000ff0600720c */ /* 0x004fda0003f05270 */
[----:B------:R-:W-:Y:S05]  /*5bf0*/  @!P0 BRA `(.L_x_1846) ;  /* 0x0000000400048947 */ /* 0x000fea0003800000 */
[----:B------:R-:W-:-:S13]  /*5c00*/  ISETP.NE.AND P0, PT, R6, 0x80, PT ;  /* 0x000000800600780c */ /* 0x000fda0003f05270 */
[----:B------:R-:W-:Y:S01]  /*5c10*/  @!P0 IMAD.MOV.U32 R4, RZ, RZ, 0x20000000 ;  /* 0x20000000ff048424 */ /* 0x000fe200078e00ff */
        /* <DEDUP_REMOVED lines=15> */
.L_x_1864:
[----:B------:R-:W-:Y:S05]  /*5d10*/  BSYNC.RECONVERGENT B0 ;  /* 0x0000000000007941 */ /* 0x000fea0003800200 */
.L_x_1863:
[----:B------:R-:W-:Y:S02]  /*5d20*/  SHF.L.U32 R0, R0, 0x15, RZ ;  /* 0x0000001500007819 */ /* 0x000fe400000006ff */
[----:B------:R-:W-:-:S04]  /*5d30*/  LEA R3, R3, 0x37800000, 0x17 ;  /* 0x3780000003037811 */ /* 0x000fc800078eb8ff */
[----:B------:R-:W-:-:S05]  /*5d40*/  LOP3.LUT R0, R3, R0, R7, 0xfe, !PT ;  /* 0x0000000003007212 */ /* 0x000fca00078efe07 */
[----:B------:R-:W-:-:S04]  /*5d50*/  FMUL.FTZ R0, R0, 1 ;  /* 0x3f80000000007820 */ /* 0x000fc80000410000 */
[----:B------:R2:W3:Y:S02]  /*5d60*/  F2F.F64.F32 R4, R0 ;  /* 0x0000000000047310 */ /* 0x0004e40000201800 */
[----:B--23--:R-:W-:Y:S05]  /*5d70*/  BRA `(.L_x_1846) ;  /* 0x0000000000a47947 */ /* 0x00cfea0003800000 */
.L_x_1858:
        /* <DEDUP_REMOVED lines=8> */
[----:B------:R-:W-:Y:S01]  /*5e00*/  IMAD.MOV.U32 R5, RZ, RZ, 0x38000000 ;  /* 0x38000000ff057424 */ /* 0x000fe200078e00ff */
[----:B--2---:R-:W-:-:S13]  /*5e10*/  ISETP.NE.AND P0, PT, R0, RZ, PT ;  /* 0x000000ff0000720c */ /* 0x004fda0003f05270 */
[----:B------:R-:W-:Y:S05]  /*5e20*/  @!P0 BRA `(.L_x_1846) ;  /* 0x0000000000788947 */ /* 0x000fea0003800000 */
[----:B------:R-:W-:-:S13]  /*5e30*/  ISETP.NE.AND P0, PT, R0, 0xff, PT ;  /* 0x000000ff0000780c */ /* 0x000fda0003f05270 */
[----:B------:R-:W-:Y:S01]  /*5e40*/  @P0 SHF.L.U32 R0, R0, 0x17, RZ ;  /* 0x0000001700000819 */ /* 0x000fe200000006ff */
[----:B------:R-:W-:Y:S02]  /*5e50*/  @!P0 IMAD.MOV.U32 R4, RZ, RZ, 0x20000000 ;  /* 0x20000000ff048424 */ /* 0x000fe400078e00ff */
[----:B------:R-:W-:Y:S02]  /*5e60*/  @!P0 IMAD.MOV.U32 R5, RZ, RZ, 0x7ff80000 ;  /* 0x7ff80000ff058424 */ /* 0x000fe400078e00ff */
[----:B------:R-:W-:-:S04]  /*5e70*/  @P0 FMUL.FTZ R0, R0, 1 ;  /* 0x3f80000000000820 */ /* 0x000fc80000410000 */
[----:B------:R2:W3:Y:S02]  /*5e80*/  @P0 F2F.F64.F32 R4, R0 ;  /* 0x0000000000040310 */ /* 0x0004e40000201800 */
[----:B--23--:R-:W-:Y:S05]  /*5e90*/  BRA `(.L_x_1846) ;  /* 0x00000000005c7947 */ /* 0x00cfea0003800000 */
.L_x_1845:
        /* <DEDUP_REMOVED lines=16> */
.L_x_1867:
[----:B------:R-:W-:Y:S01]  /*5fa0*/  CS2R R4, SRZ ;  /* 0x0000000000047805 */ /* 0x000fe2000001ff00 */
[----:B------:R-:W-:Y:S06]  /*5fb0*/  BRA `(.L_x_1846) ;  /* 0x0000000000147947 */ /* 0x000fec0003800000 */
.L_x_1866:
[----:B------:R-:W2:Y:S02]  /*5fc0*/  LDG.E.64 R4, desc[UR36][R6.64] ;  /* 0x0000002406047981 */ /* 0x000ea4000c1e1b00 */
[----:B--2---:R-:W2:Y:S02]  /*5fd0*/  I2F.F64.U64 R4, R4 ;  /* 0x0000000400047312 */ /* 0x004ea40000301800 */
[----:B--2---:R-:W-:Y:S05]  /*5fe0*/  BRA `(.L_x_1846) ;  /* 0x0000000000087947 */ /* 0x004fea0003800000 */
.L_x_1865:
[----:B------:R-:W2:Y:S02]  /*5ff0*/  LDG.E R4, desc[UR36][R6.64] ;  /* 0x0000002406047981 */ /* 0x000ea4000c1e1900 */
[----:B--2---:R-:W1:Y:S02]  /*6000*/  I2F.F64.U32 R4, R4 ;  /* 0x0000000400047312 */ /* 0x004e640000201800 */
.L_x_1846:
[----:B------:R-:W-:Y:S05]  /*6010*/  BSYNC.RECONVERGENT B7 ;  /* 0x0000000000077941 */ /* 0x000fea0003800200 */
.L_x_1840:
[----:B-1---5:R-:W1:Y:S01]  /*6020*/  DSETP.NEU.AND P0, PT, |R4|, +INF , PT ;  /* 0x7ff000000400742a */ /* 0x022e620003f0d200 */
[----:B------:R-:W-:Y:S04]  /*6030*/  BSSY.RECONVERGENT B2, `(.L_x_1868) ;  /* 0x0000035000027945 */ /* 0x000fe80003800200 */
[----:B-1----:R-:W-:Y:S05]  /*6040*/  @!P0 BRA `(.L_x_1869) ;  /* 0x0000000000c48947 */ /* 0x002fea0003800000 */
        /* <DEDUP_REMOVED lines=8> */
[----:B0-2---:R-:W0:Y:S01]  /*60d0*/  DMUL R6, R4, UR4 ;  /* 0x0000000404067c28 */ /* 0x005e220008000000 */
        /* <DEDUP_REMOVED lines=32> */
[----:B------:R-:W-:Y:S02]  /*62e0*/  MOV R10, R4 ;  /* 0x00000004000a7202 */ /* 0x000fe40000000f00 */
[----:B------:R-:W-:-:S07]  /*62f0*/  MOV R14, 0x6310 ;  /* 0x00006310000e7802 */ /* 0x000fce0000000f00 */
[----:B------:R-:W-:Y:S05]  /*6300*/  CALL.REL.NOINC `($_ZN2at6native18elementwise_kernelILi128ELi4EZNS0_15gpu_kernel_implIZZZNS0_15cos_kernel_cudaERNS_18TensorIteratorBaseEENKUlvE0_clEvENKUlvE_clEvEUldE_EEvS4_RKT_EUliE_EEviT1_$__internal_trig_reduction_slowpathd) ;  /* 0x0000009000607944 */ /* 0x000fea0003c00000 */
[----:B------:R-:W-:Y:S02]  /*6310*/  IMAD.MOV.U32 R18, RZ, RZ, R10 ;  /* 0x000000ffff127224 */ /* 0x000fe400078e000a */
[----:B------:R-:W-:-:S07]  /*6320*/  IMAD.MOV.U32 R19, RZ, RZ, R11 ;  /* 0x000000ffff137224 */ /* 0x000fce00078e000b */
.L_x_1871:
[----:B------:R-:W-:Y:S05]  /*6330*/  BSYNC.RECONVERGENT B3 ;  /* 0x0000000000037941 */ /* 0x000fea0003800200 */
.L_x_1870:
[----:B------:R-:W-:Y:S01]  /*6340*/  IADD3 R0, PT, PT, R0, 0x1, RZ ;  /* 0x0000000100007810 */ /* 0x000fe20007ffe0ff */
[----:B------:R-:W-:Y:S06]  /*6350*/  BRA `(.L_x_1872) ;  /* 0x0000000000087947 */ /* 0x000fec0003800000 */
.L_x_1869:
[----:B------:R1:W3:Y:S02]  /*6360*/  DMUL R18, RZ, R4 ;  /* 0x00000004ff127228 */ /* 0x0002e40000000000 */
[----:B-1-3--:R-:W-:-:S07]  /*6370*/  IMAD.MOV.U32 R0, RZ, RZ, 0x1 ;  /* 0x00000001ff007424 */ /* 0x00afce00078e00ff */
.L_x_1872:
[----:B------:R-:W-:Y:S05]  /*6380*/  BSYNC.RECONVERGENT B2 ;  /* 0x0000000000027941 */ /* 0x000fea0003800200 */
.L_x_1868:
[----:B------:R-:W1:Y:S01]  /*6390*/  LDCU.64 UR4, c[0x4][0x140] ;  /* 0x01002800ff0477ac */ /* 0x000e620008000a00 */
[----:B------:R-:W-:Y:S02]  /*63a0*/  IMAD.SHL.U32 R3, R0, 0x40, RZ ;  /* 0x0000004000037824 */ /* 0x000fe400078e00ff */
[----:B------:R-:W-:Y:S01]  /*63b0*/  IMAD.MOV.U32 R24, RZ, RZ, 0x20fd8164 ;  /* 0x20fd8164ff187424 */ /* 0x000fe200078e00ff */
[----:B------:R-:W3:Y:S02]  /*63c0*/  LDCU.64 UR6, c[0x0][0x580] ;  /* 0x0000b000ff0677ac */ /* 0x000ee40008000a00 */
[----:B------:R-:W-:-:S04]  /*63d0*/  LOP3.LUT R3, R3, 0x40, RZ, 0xc0, !PT ;  /* 0x0000004003037812 */ /* 0x000fc800078ec0ff */
[----:B-1----:R-:W-:-:S04]  /*63e0*/  IADD3 R22, P0, PT, R3, UR4, RZ ;  /* 0x0000000403167c10 */ /* 0x002fc8000ff1e0ff */
[----:B------:R-:W-:-:S05]  /*63f0*/  IADD3.X R23, PT, PT, RZ, UR5, RZ, P0, !PT ;  /* 0x00000005ff177c10 */ /* 0x000fca00087fe4ff */
[----:B0-2---:R-:W2:Y:S04]  /*6400*/  LDG.E.128.CONSTANT R4, desc[UR36][R22.64] ;  /* 0x0000002416047981 */ /* 0x005ea8000c1e9d00 */
[----:B------:R-:W4:Y:S04]  /*6410*/  LDG.E.128.CONSTANT R8, desc[UR36][R22.64+0x10] ;  /* 0x0000102416087981 */ /* 0x000f28000c1e9d00 */
[----:B------:R-:W5:Y:S01]  /*6420*/  LDG.E.128.CONSTANT R12, desc[UR36][R22.64+0x20] ;  /* 0x00002024160c7981 */ /* 0x000f62000c1e9d00 */
[----:B------:R-:W-:Y:S01]  /*6430*/  LOP3.LUT R3, R0, 0x1, RZ, 0xc0, !PT ;  /* 0x0000000100037812 */ /* 0x000fe200078ec0ff */
[----:B------:R-:W2:Y:S01]  /*6440*/  DMUL R20, R18, R18 ;  /* 0x0000001212147228 */ /* 0x000ea20000000000 */
[----:B------:R-:W-:Y:S01]  /*6450*/  UPRMT UR4, UR42, 0x9910, URZ ;  /* 0x000099102a047896 */ /* 0x000fe200080000ff */
[----:B---3--:R-:W-:-:S02]  /*6460*/  IADD3 R2, P1, PT, R2, UR6, RZ ;  /* 0x0000000602027c10 */ /* 0x008fc4000ff3e0ff */
[----:B------:R-:W-:Y:S01]  /*6470*/  ISETP.NE.U32.AND P0, PT, R3, 0x1, PT ;  /* 0x000000010300780c */ /* 0x000fe20003f05070 */
[----:B------:R-:W-:Y:S01]  /*6480*/  IMAD.MOV.U32 R3, RZ, RZ, 0x3da8ff83 ;  /* 0x3da8ff83ff037424 */ /* 0x000fe200078e00ff */
[----:B------:R-:W-:Y:S02]  /*6490*/  UISETP.GT.AND UP0, UPT, UR4, 0x9, UPT ;  /* 0x000000090400788c */ /* 0x000fe4000bf04270 */
[----:B------:R-:W-:Y:S02]  /*64a0*/  FSEL R24, R24, -8.06006814911005101289e+34, !P0 ;  /* 0xf9785eba18187808 */ /* 0x000fe40004000000 */
[----:B------:R-:W-:Y:S02]  /*64b0*/  FSEL R25, -R3, 0.11223486810922622681, !P0 ;  /* 0x3de5db6503197808 */ /* 0x000fe40004000100 */
[----:B------:R-:W-:-:S15]  /*64c0*/  IADD3.X R3, PT, PT, RZ, UR7, RZ, P1, !PT ;  /* 0x00000007ff037c10 */ /* 0x000fde0008ffe4ff */
[----:B------:R-:W-:-:S15]  /*64d0*/  NOP ;  /* 0x0000000000007918 */ /* 0x000fde0000000000 */
[----:B------:R-:W-:-:S15]  /*64e0*/  NOP ;  /* 0x0000000000007918 */ /* 0x000fde0000000000 */
[----:B------:R-:W-:-:S07]  /*64f0*/  NOP ;  /* 0x0000000000007918 */ /* 0x000fce0000000000 */
        /* <DEDUP_REMOVED lines=57> */
.L_x_1876:
[----:B------:R-:W0:Y:S02]  /*6890*/  F2I.S64.F64.TRUNC R4, R4 ;  /* 0x0000000400047311 */ /* 0x000e24000030d900 */
[----:B0-----:R-:W-:-:S05]  /*68a0*/  IMAD.MOV.U32 R7, RZ, RZ, R4 ;  /* 0x000000ffff077224 */ /* 0x001fca00078e0004 */
[----:B------:R0:W-:Y:S01]  /*68b0*/  STG.E.U8 desc[UR36][R2.64], R7 ;  /* 0x0000000702007986 */ /* 0x0001e2000c101124 */
[----:B------:R-:W-:Y:S05]  /*68c0*/  BRA `(.L_x_1878) ;  /* 0x0000001000807947 */ /* 0x000fea0003800000 */
.L_x_1875:
        /* <DEDUP_REMOVED lines=9> */
.L_x_1880:
[----:B------:R-:W0:Y:S02]  /*6960*/  F2I.F64.TRUNC R5, R4 ;  /* 0x0000000400057311 */ /* 0x000e24000030d100 */
[----:B0-----:R0:W-:Y:S01]  /*6970*/  STG.E desc[UR36][R2.64], R5 ;  /* 0x0000000502007986 */ /* 0x0011e2000c101924 */
[----:B------:R-:W-:Y:S05]  /*6980*/  BRA `(.L_x_1878) ;  /* 0x0000001000507947 */ /* 0x000fea0003800000 */
.L_x_1879:
[----:B------:R-:W0:Y:S02]  /*6990*/  F2I.F64.TRUNC R5, R4 ;  /* 0x0000000400057311 */ /* 0x000e24000030d100 */
[----:B0-----:R0:W-:Y:S01]  /*69a0*/  STG.E.U16 desc[UR36][R2.64], R5 ;  /* 0x0000000502007986 */ /* 0x0011e2000c101524 */
[----:B------:R-:W-:Y:S05]  /*69b0*/  BRA `(.L_x_1878) ;  /* 0x0000001000447947 */ /* 0x000fea0003800000 */
.L_x_1874:
        /* <DEDUP_REMOVED lines=17> */
.L_x_1882:
        /* <DEDUP_REMOVED lines=12> */
.L_x_1881:
        /* <DEDUP_REMOVED lines=14> */
[----:B------:R-:W-:Y:S02]  /*6c70*/  IMAD.MOV.U32 R7, RZ, RZ, RZ ;  /* 0x000000ffff077224 */ /* 0x000fe400078e00ff */
[----:B0-----:R-:W-:-:S05]  /*6c80*/  @!P0 FMUL R6, R6, 1.175494350822287508e-38 ;  /* 0x0080000006068820 */ /* 0x001fca0000400000 */
[----:B------:R0:W-:Y:S01]  /*6c90*/  STG.E.64 desc[UR36][R2.64], R6 ;  /* 0x0000000602007986 */ /* 0x0001e2000c101b24 */
[----:B------:R-:W-:Y:S05]  /*6ca0*/  BRA `(.L_x_1878) ;  /* 0x0000000c00887947 */ /* 0x000fea0003800000 */
.L_x_1884:
        /* <DEDUP_REMOVED lines=13> */
.L_x_1883:
[----:B------:R0:W-:Y:S01]  /*6d80*/  STG.E.64 desc[UR36][R2.64], R4 ;  /* 0x0000000402007986 */ /* 0x0001e2000c101b24 */
[----:B------:R-:W-:Y:S05]  /*6d90*/  BRA `(.L_x_1878) ;  /* 0x0000000c004c7947 */ /* 0x000fea0003800000 */
.L_x_1873:
        /* <DEDUP_REMOVED lines=13> */
.L_x_1888:
        /* <DEDUP_REMOVED lines=26> */
.L_x_1891:
[----:B------:R-:W-:-:S04]  /*7010*/  SHF.R.U32.HI R5, RZ, 0x18, R7 ;  /* 0x00000018ff057819 */ /* 0x000fc80000011607 */
[----:B------:R-:W-:-:S07]  /*7020*/  LOP3.LUT R0, R0, 0x80, R5, 0xf8, !PT ;  /* 0x0000008000007812 */ /* 0x000fce00078ef805 */
.L_x_1890:
[----:B------:R-:W-:Y:S05]  /*7030*/  BSYNC.RECONVERGENT B0 ;  /* 0x0000000000007941 */ /* 0x000fea0003800200 */
.L_x_1889:
[----:B------:R4:W-:Y:S01]  /*7040*/  STG.E.U8 desc[UR36][R2.64], R0 ;  /* 0x0000000002007986 */ /* 0x0009e2000c101124 */
[----:B------:R-:W-:Y:S05]  /*7050*/  BRA `(.L_x_1878) ;  /* 0x00000008009c7947 */ /* 0x000fea0003800000 */
.L_x_1887:
        /* <DEDUP_REMOVED lines=26> */
.L_x_1894:
[----:B------:R-:W-:-:S04]  /*7200*/  SHF.R.U32.HI R5, RZ, 0x18, R7 ;  /* 0x00000018ff057819 */ /* 0x000fc80000011607 */
[----:B------:R-:W-:-:S07]  /*7210*/  LOP3.LUT R0, R0, 0x80, R5, 0xf8, !PT ;  /* 0x0000008000007812 */ /* 0x000fce00078ef805 */
.L_x_1893:
[----:B------:R-:W-:Y:S05]  /*7220*/  BSYNC.RECONVERGENT B0 ;  /* 0x0000000000007941 */ /* 0x000fea0003800200 */
.L_x_1892:
[----:B------:R3:W-:Y:S01]  /*7230*/  STG.E.U8 desc[UR36][R2.64], R0 ;  /* 0x0000000002007986 */ /* 0x0007e2000c101124 */
[----:B------:R-:W-:Y:S05]  /*7240*/  BRA `(.L_x_1878) ;  /* 0x0000000800207947 */ /* 0x000fea0003800000 */
.L_x_1886:
        /* <DEDUP_REMOVED lines=30> */
.L_x_1896:
[----:B------:R-:W0:Y:S02]  /*7430*/  F2I.U64.F64.TRUNC R4, R4 ;  /* 0x0000000400047311 */ /* 0x000e24000030d800 */
[----:B0-----:R0:W-:Y:S01]  /*7440*/  STG.E.64 desc[UR36][R2.64], R4 ;  /* 0x0000000402007986 */ /* 0x0011e2000c101b24 */
[----:B------:R-:W-:Y:S05]  /*7450*/  BRA `(.L_x_1878) ;  /* 0x00000004009c7947 */ /* 0x000fea0003800000 */
.L_x_1895:
[----:B------:R-:W0:Y:S02]  /*7460*/  F2I.U32.F64.TRUNC R5, R4 ;  /* 0x0000000400057311 */ /* 0x000e24000030d000 */
[----:B0-----:R2:W-:Y:S01]  /*7470*/  STG.E desc[UR36][R2.64], R5 ;  /* 0x0000000502007986 */ /* 0x0015e2000c101924 */
[----:B------:R-:W-:Y:S05]  /*7480*/  BRA `(.L_x_1878) ;  /* 0x0000000400907947 */ /* 0x000fea0003800000 */
.L_x_1885:
        /* <DEDUP_REMOVED lines=10> */
.L_x_1898:
[----:B------:R-:W-:-:S05]  /*7530*/  CS2R R6, SRZ ;  /* 0x0000000000067805 */ /* 0x000fca000001ff00 */
[----:B------:R0:W-:Y:S01]  /*7540*/  STG.E.128 desc[UR36][R2.64], R4 ;  /* 0x0000000402007986 */ /* 0x0001e2000c101d24 */
[----:B------:R-:W-:Y:S05]  /*7550*/  BRA `(.L_x_1878) ;  /* 0x00000004005c7947 */ /* 0x000fea0003800000 */
.L_x_1897:
[----:B------:R-:W-:-:S09]  /*7560*/  UISETP.NE.AND UP0, UPT, UR4, 0xf, UPT ;  /* 0x0000000f0400788c */ /* 0x000fd2000bf05270 */
[----:B------:R-:W-:Y:S05]  /*7570*/  BRA.U !UP0, `(.L_x_1899) ;  /* 0x0000000508287547 */ /* 0x000fea000b800000 */
[----:B------:R-:W-:-:S09]  /*7580*/  UISETP.NE.AND UP0, UPT, UR4, 0x17, UPT ;  /* 0x000000170400788c */ /* 0x000fd2000bf05270 */
[----:B------:R-:W-:Y:S05]  /*7590*/  BRA.U !UP0, `(.L_x_1900) ;  /* 0x0000000108b07547 */ /* 0x000fea000b800000 */
[----:B------:R-:W-:-:S09]  /*75a0*/  UISETP.NE.AND UP0, UPT, UR4, 0x18, UPT ;  /* 0x000000180400788c */ /* 0x000fd2000bf05270 */
[----:B------:R-:W-:Y:S05]  /*75b0*/  BRA.U !UP0, `(.L_x_1901) ;  /* 0x0000000108447547 */ /* 0x000fea000b800000 */
.L_x_1877:
        /* <DEDUP_REMOVED lines=16> */
.L_x_1902:
[----:B------:R-:W-:Y:S05]  /*76c0*/  BRA `(.L_x_1878) ;  /* 0x0000000400007947 */ /* 0x000fea0003800000 */
.L_x_1901:
        /* <DEDUP_REMOVED lines=21> */
.L_x_1904:
[----:B------:R-:W-:Y:S05]  /*7820*/  BSYNC.RECONVERGENT B0 ;  /* 0x0000000000007941 */ /* 0x000fea0003800200 */
.L_x_1903:
[----:B------:R-:W-:-:S05]  /*7830*/  LOP3.LUT R7, R0, 0x80, R7, 0xf8, !PT ;  /* 0x0000008000077812 */ /* 0x000fca00078ef807 */
[----:B------:R0:W-:Y:S01]  /*7840*/  STG.E.U8 desc[UR36][R2.64], R7 ;  /* 0x0000000702007986 */ /* 0x0001e2000c101124 */
[----:B------:R-:W-:Y:S05]  /*7850*/  BRA `(.L_x_1878) ;  /* 0x00000000009c7947 */ /* 0x000fea0003800000 */
.L_x_1900:
        /* <DEDUP_REMOVED lines=20> */
.L_x_1906:
[----:B------:R-:W-:Y:S02]  /*79a0*/  ISETP.GT.U32.AND P0, PT, R6, 0x7f800000, PT ;  /* 0x7f8000000600780c */ /* 0x000fe40003f04070 */
[----:B------:R-:W-:-:S04]  /*79b0*/  MOV R0, 0x7f ;  /* 0x0000007f00007802 */ /* 0x000fc80000000f00 */
[----:B------:R-:W-:-:S07]  /*79c0*/  SEL R0, R0, 0x7c, P0 ;  /* 0x0000007c00007807 */ /* 0x000fce0000000000 */
.L_x_1907:
[----:B------:R-:W-:Y:S05]  /*79d0*/  BSYNC.RECONVERGENT B0 ;  /* 0x0000000000007941 */ /* 0x000fea0003800200 */
.L_x_1905:
[----:B------:R-:W-:-:S04]  /*79e0*/  SHF.R.U32.HI R5, RZ, 0x18, R7 ;  /* 0x00000018ff057819 */ /* 0x000fc80000011607 */
[----:B------:R-:W-:-:S05]  /*79f0*/  LOP3.LUT R5, R0, 0x80, R5, 0xf8, !PT ;  /* 0x0000008000057812 */ /* 0x000fca00078ef805 */
[----:B------:R0:W-:Y:S01]  /*7a00*/  STG.E.U8 desc[UR36][R2.64], R5 ;  /* 0x0000000502007986 */ /* 0x0001e2000c101124 */
[----:B------:R-:W-:Y:S05]  /*7a10*/  BRA `(.L_x_1878) ;  /* 0x00000000002c7947 */ /* 0x000fea0003800000 */
.L_x_1899:
        /* <DEDUP_REMOVED lines=10> */
[----:B------:R0:W-:Y:S02]  /*7ac0*/  STG.E.U16 desc[UR36][R2.64], R0 ;  /* 0x0000000002007986 */ /* 0x0001e4000c101524 */
.L_x_1878:
[----:B------:R-:W-:-:S07]  /*7ad0*/  VIADD R17, R17, 0x80 ;  /* 0x0000008011117836 */ /* 0x000fce0000000000 */
.L_x_1838:
[----:B------:R-:W-:Y:S05]  /*7ae0*/  BSYNC.RECONVERGENT B6 ;  /* 0x0000000000067941 */ /* 0x000fea0003800200 */
.L_x_1837:
[----:B------:R-:W5:Y:S01]  /*7af0*/  LDCU UR4, c[0x0][0x380] ;  /* 0x00007000ff0477ac */ /* 0x000f620008000800 */
[----:B------:R-:W-:Y:S01]  /*7b00*/  BSSY.RECONVERGENT B6, `(.L_x_1908) ;  /* 0x00003cd000067945 */ /* 0x000fe20003800200 */
[----:B-----5:R-:W-:-:S13]  /*7b10*/  ISETP.GE.AND P0, PT, R17, UR4, PT ;  /* 0x0000000411007c0c */ /* 0x020fda000bf06270 */
[----:B------:R-:W-:Y:S05]  /*7b20*/  @P0 BRA `(.L_x_1909) ;  /* 0x0000003c00280947 */ /* 0x000fea0003800000 */
[----:B------:R-:W5:Y:S01]  /*7b30*/  LDCU UR4, c[0x0][0x388] ;  /* 0x00007100ff0477ac */ /* 0x000f620008000800 */
[----:B0--34-:R-:W-:Y:S01]  /*7b40*/  IMAD.MOV.U32 R0, RZ, RZ, RZ ;  /* 0x000000ffff007224 */ /* 0x019fe200078e00ff */
[----:B-12---:R-:W-:Y:S01]  /*7b50*/  MOV R2, RZ ;  /* 0x000000ff00027202 */ /* 0x006fe20000000f00 */
[----:B-----5:R-:W-:-:S09]  /*7b60*/  UISETP.NE.AND UP0, UPT, UR4, URZ, UPT ;  /* 0x000000ff0400728c */ /* 0x020fd2000bf05270 */
        /* <DEDUP_REMOVED lines=299> */
.L_x_1910:
        /* <DEDUP_REMOVED lines=16> */
[----:B--2---:R-:W2:Y:S02]  /*8f20*/  I2F.F64.S16 R4, R4 ;  /* 0x0000000400047312 */ /* 0x004ea40000101c00 */
[----:B--2---:R-:W-:Y:S05]  /*8f30*/  BRA `(.L_x_1917) ;  /* 0x0000000c00707947 */ /* 0x004fea0003800000 */
.L_x_1915:
[----:B------:R-:W2:Y:S02]  /*8f40*/  LDG.E.U8 R4, desc[UR36][R6.64] ;  /* 0x0000002406047981 */ /* 0x000ea4000c1e1100 */
[----:B--2---:R-:W2:Y:S02]  /*8f50*/  I2F.F64.U16 R4, R4 ;  /* 0x0000000400047312 */ /* 0x004ea40000101800 */
[----:B--2---:R-:W-:Y:S05]  /*8f60*/  BRA `(.L_x_1917) ;  /* 0x0000000c00647947 */ /* 0x004fea0003800000 */
.L_x_1914:
[----:B------:R-:W-:-:S09]  /*8f70*/  UISETP.NE.AND UP0, UPT, UR4, 0x2, UPT ;  /* 0x000000020400788c */ /* 0x000fd2000bf05270 */
[----:B------:R-:W-:Y:S05]  /*8f80*/  BRA.U !UP0, `(.L_x_1918) ;  /* 0x0000000108287547 */ /* 0x000fea000b800000 */
[----:B------:R-:W-:-:S09]  /*8f90*/  UISETP.NE.AND UP0, UPT, UR4, 0x3, UPT ;  /* 0x000000030400788c */ /* 0x000fd2000bf05270 */
[----:B------:R-:W-:Y:S05]  /*8fa0*/  BRA.U !UP0, `(.L_x_1919) ;  /* 0x0000000108147547 */ /* 0x000fea000b800000 */
[----:B------:R-:W-:-:S09]  /*8fb0*/  UISETP.NE.AND UP0, UPT, UR4, 0x4, UPT ;  /* 0x000000040400788c */ /* 0x000fd2000bf05270 */
[----:B------:R-:W-:Y:S05]  /*8fc0*/  BRA.U UP0, `(.L_x_1916) ;  /* 0x0000000900f07547 */ /* 0x000fea000b800000 */
[----:B------:R-:W2:Y:S02]  /*8fd0*/  LDG.E.64 R4, desc[UR36][R6.64] ;  /* 0x0000002406047981 */ /* 0x000ea4000c1e1b00 */
[----:B--2---:R-:W2:Y:S02]  /*8fe0*/  I2F.F64.S64 R4, R4 ;  /* 0x0000000400047312 */ /* 0x004ea40000301c00 */
[----:B--2---:R-:W-:Y:S05]  /*8ff0*/  BRA `(.L_x_1917) ;  /* 0x0000000c00407947 */ /* 0x004fea0003800000 */
.L_x_1919:
[----:B------:R-:W2:Y:S02]  /*9000*/  LDG.E R4, desc[UR36][R6.64] ;  /* 0x0000002406047981 */ /* 0x000ea4000c1e1900 */
[----:B--2---:R-:W2:Y:S02]  /*9010*/  I2F.F64 R4, R4 ;  /* 0x0000000400047312 */ /* 0x004ea40000201c00 */
[----:B--2---:R-:W-:Y:S05]  /*9020*/  BRA `(.L_x_1917) ;  /* 0x0000000c00347947 */ /* 0x004fea0003800000 */
.L_x_1918:
[----:B------:R-:W2:Y:S02]  /*9030*/  LDG.E.U16 R4, desc[UR36][R6.64] ;  /* 0x0000002406047981 */ /* 0x000ea4000c1e1500 */
[----:B--2---:R-:W2:Y:S02]  /*9040*/  I2F.F64.S16 R4, R4 ;  /* 0x0000000400047312 */ /* 0x004ea40000101c00 */
[----:B--2---:R-:W-:Y:S05]  /*9050*/  BRA `(.L_x_1917) ;  /* 0x0000000c00287947 */ /* 0x004fea0003800000 */
.L_x_1913:
        /* <DEDUP_REMOVED lines=10> */
.L_x_1921:
[----:B------:R-:W2:Y:S02]  /*9100*/  LDG.E.U16 R0, desc[UR36][R6.64] ;  /* 0x0000002406007981 */ /* 0x000ea4000c1e1500 */
[----:B--2---:R-:W-:-:S05]  /*9110*/  HADD2.F32 R0, -RZ, R0.H0_H0 ;  /* 0x20000000ff007230 */ /* 0x004fca0000004100 */
[----:B------:R-:W-:-:S04]  /*9120*/  FMUL.FTZ R0, R0, 1 ;  /* 0x3f80000000007820 */ /* 0x000fc80000410000 */
[----:B------:R2:W3:Y:S02]  /*9130*/  F2F.F64.F32 R4, R0 ;  /* 0x0000000000047310 */ /* 0x0004e40000201800 */
[----:B--23--:R-:W-:Y:S05]  /*9140*/  BRA `(.L_x_1917) ;  /* 0x0000000800ec7947 */ /* 0x00cfea0003800000 */
.L_x_1920:
        /* <DEDUP_REMOVED lines=10> */
.L_x_1923:
[----:B------:R-:W2:Y:S02]  /*91f0*/  LDG.E.U16 R6, desc[UR36][R6.64] ;  /* 0x0000002406067981 */ /* 0x000ea4000c1e1500 */
[----:B--2---:R-:W-:-:S05]  /*9200*/  HADD2.F32 R0, -RZ, R6.H0_H0 ;  /* 0x20000006ff007230 */ /* 0x004fca0000004100 */
[----:B------:R-:W-:-:S04]  /*9210*/  FMUL.FTZ R0, R0, 1 ;  /* 0x3f80000000007820 */ /* 0x000fc80000410000 */
[----:B------:R2:W3:Y:S02]  /*9220*/  F2F.F64.F32 R4, R0 ;  /* 0x0000000000047310 */ /* 0x0004e40000201800 */
[----:B--23--:R-:W-:Y:S05]  /*9230*/  BRA `(.L_x_1917) ;  /* 0x0000000800b07947 */ /* 0x00cfea0003800000 */
.L_x_1922:
[----:B------:R2:W5:Y:S01]  /*9240*/  LDG.E.64 R4, desc[UR36][R6.64] ;  /* 0x0000002406047981 */ /* 0x000562000c1e1b00 */
[----:B------:R-:W-:Y:S05]  /*9250*/  BRA `(.L_x_1917) ;  /* 0x0000000800a87947 */ /* 0x000fea0003800000 */
.L_x_1912:
        /* <DEDUP_REMOVED lines=13> */
.L_x_1926:
[----:B------:R0:W5:Y:S01]  /*9330*/  LDG.E.64 R4, desc[UR36][R6.64] ;  /* 0x0000002406047981 */ /* 0x000162000c1e1b00 */
[----:B------:R-:W-:Y:S05]  /*9340*/  BRA `(.L_x_1917) ;  /* 0x00000008006c7947 */ /* 0x000fea0003800000 */
.L_x_1925:
[----:B------:R-:W-:-:S09]  /*9350*/  UISETP.NE.AND UP0, UPT, UR4, 0xf, UPT ;  /* 0x0000000f0400788c */ /* 0x000fd2000bf05270 */
[----:B------:R-:W-:Y:S05]  /*9360*/  BRA.U !UP0, `(.L_x_1927) ;  /* 0x0000000108a07547 */ /* 0x000fea000b800000 */
[----:B------:R-:W-:-:S09]  /*9370*/  UISETP.NE.AND UP0, UPT, UR4, 0x17, UPT ;  /* 0x000000170400788c */ /* 0x000fd2000bf05270 */
[----:B------:R-:W-:Y:S05]  /*9380*/  BRA.U !UP0, `(.L_x_1928) ;  /* 0x00000001085c7547 */ /* 0x000fea000b800000 */
[----:B------:R-:W-:-:S09]  /*9390*/  UISETP.NE.AND UP0, UPT, UR4, 0x18, UPT ;  /* 0x000000180400788c */ /* 0x000fd2000bf05270 */
[----:B------:R-:W-:Y:S05]  /*93a0*/  BRA.U UP0, `(.L_x_1916) ;  /* 0x0000000500f87547 */ /* 0x000fea000b800000 */
[----:B------:R-:W2:Y:S01]  /*93b0*/  LDG.E.U8 R0, desc[UR36][R6.64] ;  /* 0x0000002406007981 */ /* 0x000ea2000c1e1100 */
[----:B------:R-:W-:Y:S02]  /*93c0*/  HFMA2 R5, -RZ, RZ, 0, 1.847743988037109375e-06 ;  /* 0x0000001fff057431 */ /* 0x000fe400000001ff */
        /* <DEDUP_REMOVED lines=19> */
.L_x_1928:
[----:B------:R-:W2:Y:S02]  /*9500*/  LDG.E.U8 R4, desc[UR36][R6.64] ;  /* 0x0000002406047981 */ /* 0x000ea4000c1e1100 */
[C---:B--2---:R-:W-:Y:S01]  /*9510*/  SHF.L.U32 R0, R4.reuse, 0x19, RZ ;  /* 0x0000001904007819 */ /* 0x044fe200000006ff */
        /* <DEDUP_REMOVED lines=13> */
.L_x_1927:
[----:B------:R-:W2:Y:S02]  /*95f0*/  LDG.E.U16 R0, desc[UR36][R6.64] ;  /* 0x0000002406007981 */ /* 0x000ea4000c1e1500 */
[----:B--2---:R-:W-:-:S05]  /*9600*/  SHF.L.U32 R0, R0, 0x10, RZ ;  /* 0x0000001000007819 */ /* 0x004fca00000006ff */
[----:B------:R-:W-:-:S04]  /*9610*/  FMUL.FTZ R0, R0, 1 ;  /* 0x3f80000000007820 */ /* 0x000fc80000410000 */
[----:B------:R0:W1:Y:S02]  /*9620*/  F2F.F64.F32 R4, R0 ;  /* 0x0000000000047310 */ /* 0x0000640000201800 */
[----:B01----:R-:W-:Y:S05]  /*9630*/  BRA `(.L_x_1917) ;  /* 0x0000000400b07947 */ /* 0x003fea0003800000 */
.L_x_1924:
        /* <DEDUP_REMOVED lines=11> */
.L_x_1931:
        /* <DEDUP_REMOVED lines=21> */
.L_x_1933:
[----:B------:R-:W-:Y:S05]  /*9840*/  BSYNC.RECONVERGENT B0 ;  /* 0x0000000000007941 */ /* 0x000fea0003800200 */
.L_x_1932:
[----:B------:R-:W-:Y:S01]  /*9850*/  IMAD.SHL.U32 R0, R0, 0x100000, RZ ;  /* 0x0010000000007824 */ /* 0x000fe200078e00ff */
[----:B------:R-:W-:-:S04]  /*9860*/  LEA R3, R3, 0x3b800000, 0x17 ;  /* 0x3b80000003037811 */ /* 0x000fc800078eb8ff */
[----:B------:R-:W-:-:S05]  /*9870*/  LOP3.LUT R0, R3, R0, R7, 0xfe, !PT ;  /* 0x0000000003007212 */ /* 0x000fca00078efe07 */
[----:B------:R-:W-:-:S04]  /*9880*/  FMUL.FTZ R0, R0, 1 ;  /* 0x3f80000000007820 */ /* 0x000fc80000410000 */
[----:B------:R2:W3:Y:S02]  /*9890*/  F2F.F64.F32 R4, R0 ;  /* 0x0000000000047310 */ /* 0x0004e40000201800 */
[----:B--23--:R-:W-:Y:S05]  /*98a0*/  BRA `(.L_x_1917) ;  /* 0x0000000400147947 */ /* 0x00cfea0003800000 */
.L_x_1930:
        /* <DEDUP_REMOVED lines=21> */
.L_x_1935:
[----:B------:R-:W-:Y:S05]  /*9a00*/  BSYNC.RECONVERGENT B0 ;  /* 0x0000000000007941 */ /* 0x000fea0003800200 */
.L_x_1934:
[----:B------:R-:W-:Y:S01]  /*9a10*/  IMAD.SHL.U32 R0, R0, 0x200000, RZ ;  /* 0x0020000000007824 */ /* 0x000fe200078e00ff */
[----:B------:R-:W-:-:S04]  /*9a20*/  LEA R3, R3, 0x37800000, 0x17 ;  /* 0x3780000003037811 */ /* 0x000fc800078eb8ff */
[----:B------:R-:W-:-:S05]  /*9a30*/  LOP3.LUT R0, R3, R0, R7, 0xfe, !PT ;  /* 0x0000000003007212 */ /* 0x000fca00078efe07 */
[----:B------:R-:W-:-:S04]  /*9a40*/  FMUL.FTZ R0, R0, 1 ;  /* 0x3f80000000007820 */ /* 0x000fc80000410000 */
[----:B------:R2:W3:Y:S02]  /*9a50*/  F2F.F64.F32 R4, R0 ;  /* 0x0000000000047310 */ /* 0x0004e40000201800 */
[----:B--23--:R-:W-:Y:S05]  /*9a60*/  BRA `(.L_x_1917) ;  /* 0x0000000000a47947 */ /* 0x00cfea0003800000 */
.L_x_1929:
[----:B------:R-:W-:-:S09]  /*9a70*/  UISETP.NE.AND UP0, UPT, UR4, 0x1c, UPT ;  /* 0x0000001c0400788c */ /* 0x000fd2000bf05270 */
[----:B------:R-:W-:Y:S05]  /*9a80*/  BRA.U !UP0, `(.L_x_1936) ;  /* 0x0000000108947547 */ /* 0x000fea000b800000 */
[----:B------:R-:W-:-:S09]  /*9a90*/  UISETP.NE.AND UP0, UPT, UR4, 0x1d, UPT ;  /* 0x0000001d0400788c */ /* 0x000fd2000bf05270 */
[----:B------:R-:W-:Y:S05]  /*9aa0*/  BRA.U !UP0, `(.L_x_1937) ;  /* 0x0000000108807547 */ /* 0x000fea000b800000 */
[----:B------:R-:W-:-:S09]  /*9ab0*/  UISETP.NE.AND UP0, UPT, UR4, 0x2c, UPT ;  /* 0x0000002c0400788c */ /* 0x000fd2000bf05270 */
[----:B------:R-:W-:Y:S05]  /*9ac0*/  BRA.U UP0, `(.L_x_1916) ;  /* 0x0000000100307547 */ /* 0x000fea000b800000 */
[----:B------:R-:W2:Y:S01]  /*9ad0*/  LDG.E.U8 R0, desc[UR36][R6.64] ;  /* 0x0000002406007981 */ /* 0x000ea2000c1e1100 */
[----:B------:R-:W-:Y:S02]  /*9ae0*/  HFMA2 R5, -RZ, RZ, 0.5, 0 ;  /* 0x38000000ff057431 */ /* 0x000fe400000001ff */
[----:B------:R-:W-:Y:S01]  /*9af0*/  IMAD.MOV.U32 R4, RZ, RZ, 0x0 ;  /* 0x00000000ff047424 */ /* 0x000fe200078e00ff */
        /* <DEDUP_REMOVED lines=9> */
.L_x_1916:
        /* <DEDUP_REMOVED lines=16> */
.L_x_1938:
[----:B------:R-:W-:Y:S01]  /*9c90*/  CS2R R4, SRZ ;  /* 0x0000000000047805 */ /* 0x000fe2000001ff00 */
[----:B------:R-:W-:Y:S06]  /*9ca0*/  BRA `(.L_x_1917) ;  /* 0x0000000000147947 */ /* 0x000fec0003800000 */
.L_x_1937:
[----:B------:R-:W2:Y:S02]  /*9cb0*/  LDG.E.64 R4, desc[UR36][R6.64] ;  /* 0x0000002406047981 */ /* 0x000ea4000c1e1b00 */
[----:B--2---:R-:W1:Y:S02]  /*9cc0*/  I2F.F64.U64 R4, R4 ;  /* 0x0000000400047312 */ /* 0x004e640000301800 */
[----:B-1----:R-:W-:Y:S05]  /*9cd0*/  BRA `(.L_x_1917) ;  /* 0x0000000000087947 */ /* 0x002fea0003800000 */
.L_x_1936:
[----:B------:R-:W2:Y:S02]  /*9ce0*/  LDG.E R4, desc[UR36][R6.64] ;  /* 0x0000002406047981 */ /* 0x000ea4000c1e1900 */
[----:B--2---:R-:W1:Y:S02]  /*9cf0*/  I2F.F64.U32 R4, R4 ;  /* 0x0000000400047312 */ /* 0x004e640000201800 */
.L_x_1917:
[----:B------:R-:W-:Y:S05]  /*9d00*/  BSYNC.RECONVERGENT B7 ;  /* 0x0000000000077941 */ /* 0x000fea0003800200 */
.L_x_1911:
        /* <DEDUP_REMOVED lines=47> */
[----:B------:R-:W-:Y:S01]  /*a000*/  IMAD.MOV.U32 R18, RZ, RZ, R10 ;  /* 0x000000ffff127224 */ /* 0x000fe200078e000a */
[----:B------:R-:W-:-:S07]  /*a010*/  MOV R19, R11 ;  /* 0x0000000b00137202 */ /* 0x000fce0000000f00 */
.L_x_1942:
[----:B------:R-:W-:Y:S05]  /*a020*/  BSYNC.RECONVERGENT B3 ;  /* 0x0000000000037941 */ /* 0x000fea0003800200 */
.L_x_1941:
[----:B------:R-:W-:Y:S01]  /*a030*/  VIADD R0, R0, 0x1 ;  /* 0x0000000100007836 */ /* 0x000fe20000000000 */
[----:B------:R-:W-:Y:S06]  /*a040*/  BRA `(.L_x_1943) ;  /* 0x0000000000087947 */ /* 0x000fec0003800000 */
.L_x_1940:
[----:B------:R1:W3:Y:S02]  /*a050*/  DMUL R18, RZ, R4 ;  /* 0x00000004ff127228 */ /* 0x0002e40000000000 */
[----:B-1-3--:R-:W-:-:S07]  /*a060*/  IMAD.MOV.U32 R0, RZ, RZ, 0x1 ;  /* 0x00000001ff007424 */ /* 0x00afce00078e00ff */
.L_x_1943:
[----:B------:R-:W-:Y:S05]  /*a070*/  BSYNC.RECONVERGENT B2 ;  /* 0x0000000000027941 */ /* 0x000fea0003800200 */
.L_x_1939:
[----:B------:R-:W1:Y:S01]  /*a080*/  LDCU.64 UR4, c[0x4][0x140] ;  /* 0x01002800ff0477ac */ /* 0x000e620008000a00 */
[----:B------:R-:W-:Y:S01]  /*a090*/  SHF.L.U32 R3, R0, 0x6, RZ ;  /* 0x0000000600037819 */ /* 0x000fe200000006ff */
[----:B------:R-:W-:Y:S01]  /*a0a0*/  IMAD.MOV.U32 R24, RZ, RZ, 0x20fd8164 ;  /* 0x20fd8164ff187424 */ /* 0x000fe200078e00ff */
[----:B------:R-:W3:Y:S02]  /*a0b0*/  LDCU.64 UR6, c[0x0][0x580] ;  /* 0x0000b000ff0677ac */ /* 0x000ee40008000a00 */
[----:B------:R-:W-:-:S04]  /*a0c0*/  LOP3.LUT R3, R3, 0x40, RZ, 0xc0, !PT ;  /* 0x0000004003037812 */ /* 0x000fc800078ec0ff */
[----:B-1----:R-:W-:-:S05]  /*a0d0*/  IADD3 R22, P0, PT, R3, UR4, RZ ;  /* 0x0000000403167c10 */ /* 0x002fca000ff1e0ff */
[----:B------:R-:W-:-:S05]  /*a0e0*/  IMAD.X R23, RZ, RZ, UR5, P0 ;  /* 0x00000005ff177e24 */ /* 0x000fca00080e06ff */
        /* <DEDUP_REMOVED lines=73> */
.L_x_1947:
[----:B------:R-:W0:Y:S02]  /*a580*/  F2I.S64.F64.TRUNC R4, R4 ;  /* 0x0000000400047311 */ /* 0x000e24000030d900 */
[----:B0-----:R-:W-:-:S05]  /*a590*/  IMAD.MOV.U32 R7, RZ, RZ, R4 ;  /* 0x000000ffff077224 */ /* 0x001fca00078e0004 */
[----:B------:R3:W-:Y:S01]  /*a5a0*/  STG.E.U8 desc[UR36][R2.64], R7 ;  /* 0x0000000702007986 */ /* 0x0007e2000c101124 */
[----:B------:R-:W-:Y:S05]  /*a5b0*/  BRA `(.L_x_1949) ;  /* 0x0000001000807947 */ /* 0x000fea0003800000 */
.L_x_1946:
        /* <DEDUP_REMOVED lines=9> */
.L_x_1951:
[----:B------:R-:W0:Y:S02]  /*a650*/  F2I.F64.TRUNC R5, R4 ;  /* 0x0000000400057311 */ /* 0x000e24000030d100 */
[----:B0-----:R2:W-:Y:S01]  /*a660*/  STG.E desc[UR36][R2.64], R5 ;  /* 0x0000000502007986 */ /* 0x0015e2000c101924 */
[----:B------:R-:W-:Y:S05]  /*a670*/  BRA `(.L_x_1949) ;  /* 0x0000001000507947 */ /* 0x000fea0003800000 */
.L_x_1950:
[----:B------:R-:W0:Y:S02]  /*a680*/  F2I.F64.TRUNC R5, R4 ;  /* 0x0000000400057311 */ /* 0x000e24000030d100 */
[----:B0-----:R0:W-:Y:S01]  /*a690*/  STG.E.U16 desc[UR36][R2.64], R5 ;  /* 0x0000000502007986 */ /* 0x0011e2000c101524 */
[----:B------:R-:W-:Y:S05]  /*a6a0*/  BRA `(.L_x_1949) ;  /* 0x0000001000447947 */ /* 0x000fea0003800000 */
.L_x_1945:
        /* <DEDUP_REMOVED lines=17> */
.L_x_1953:
        /* <DEDUP_REMOVED lines=12> */
.L_x_1952:
        /* <DEDUP_REMOVED lines=18> */
.L_x_1955:
        /* <DEDUP_REMOVED lines=13> */
.L_x_1954:
[----:B------:R0:W-:Y:S01]  /*aa70*/  STG.E.64 desc[UR36][R2.64], R4 ;  /* 0x0000000402007986 */ /* 0x0001e2000c101b24 */
[----:B------:R-:W-:Y:S05]  /*aa80*/  BRA `(.L_x_1949) ;  /* 0x0000000c004c7947 */ /* 0x000fea0003800000 */
.L_x_1944:
        /* <DEDUP_REMOVED lines=13> */
.L_x_1959:
        /* <DEDUP_REMOVED lines=26> */
.L_x_1962:
[----:B------:R-:W-:-:S04]  /*ad00*/  SHF.R.U32.HI R5, RZ, 0x18, R7 ;  /* 0x00000018ff057819 */ /* 0x000fc80000011607 */
[----:B------:R-:W-:-:S07]  /*ad10*/  LOP3.LUT R0, R0, 0x80, R5, 0xf8, !PT ;  /* 0x0000008000007812 */ /* 0x000fce00078ef805 */
.L_x_1961:
[----:B------:R-:W-:Y:S05]  /*ad20*/  BSYNC.RECONVERGENT B0 ;  /* 0x0000000000007941 */ /* 0x000fea0003800200 */
.L_x_1960:
[----:B------:R0:W-:Y:S01]  /*ad30*/  STG.E.U8 desc[UR36][R2.64], R0 ;  /* 0x0000000002007986 */ /* 0x0001e2000c101124 */
[----:B------:R-:W-:Y:S05]  /*ad40*/  BRA `(.L_x_1949) ;  /* 0x00000008009c7947 */ /* 0x000fea0003800000 */
.L_x_1958:
        /* <DEDUP_REMOVED lines=26> */
.L_x_1965:
[----:B------:R-:W-:-:S04]  /*aef0*/  SHF.R.U32.HI R5, RZ, 0x18, R7 ;  /* 0x00000018ff057819 */ /* 0x000fc80000011607 */
[----:B------:R-:W-:-:S07]  /*af00*/  LOP3.LUT R0, R0, 0x80, R5, 0xf8, !PT ;  /* 0x0000008000007812 */ /* 0x000fce00078ef805 */
.L_x_1964:
[----:B------:R-:W-:Y:S05]  /*af10*/  BSYNC.RECONVERGENT B0 ;  /* 0x0000000000007941 */ /* 0x000fea0003800200 */
.L_x_1963:
[----:B------:R0:W-:Y:S01]  /*af20*/  STG.E.U8 desc[UR36][R2.64], R0 ;  /* 0x0000000002007986 */ /* 0x0001e2000c101124 */
[----:B------:R-:W-:Y:S05]  /*af30*/  BRA `(.L_x_1949) ;  /* 0x0000000800207947 */ /* 0x000fea0003800000 */
.L_x_1957:
        /* <DEDUP_REMOVED lines=30> */
.L_x_1967:
[----:B------:R-:W0:Y:S02]  /*b120*/  F2I.U64.F64.TRUNC R4, R4 ;  /* 0x0000000400047311 */ /* 0x000e24000030d800 */
[----:B0-----:R0:W-:Y:S01]  /*b130*/  STG.E.64 desc[UR36][R2.64], R4 ;  /* 0x0000000402007986 */ /* 0x0011e2000c101b24 */
[----:B------:R-:W-:Y:S05]  /*b140*/  BRA `(.L_x_1949) ;  /* 0x00000004009c7947 */ /* 0x000fea0003800000 */
.L_x_1966:
[----:B------:R-:W0:Y:S02]  /*b150*/  F2I.U32.F64.TRUNC R5, R4 ;  /* 0x0000000400057311 */ /* 0x000e24000030d000 */
[----:B0-----:R0:W-:Y:S01]  /*b160*/  STG.E desc[UR36][R2.64], R5 ;  /* 0x0000000502007986 */ /* 0x0011e2000c101924 */
[----:B------:R-:W-:Y:S05]  /*b170*/  BRA `(.L_x_1949) ;  /* 0x0000000400907947 */ /* 0x000fea0003800000 */
.L_x_1956:
        /* <DEDUP_REMOVED lines=10> */
.L_x_1969:
[----:B------:R-:W-:-:S05]  /*b220*/  CS2R R6, SRZ ;  /* 0x0000000000067805 */ /* 0x000fca000001ff00 */
[----:B------:R0:W-:Y:S01]  /*b230*/  STG.E.128 desc[UR36][R2.64], R4 ;  /* 0x0000000402007986 */ /* 0x0001e2000c101d24 */
[----:B------:R-:W-:Y:S05]  /*b240*/  BRA `(.L_x_1949) ;  /* 0x00000004005c7947 */ /* 0x000fea0003800000 */
.L_x_1968:
[----:B------:R-:W-:-:S09]  /*b250*/  UISETP.NE.AND UP0, UPT, UR4, 0xf, UPT ;  /* 0x0000000f0400788c */ /* 0x000fd2000bf05270 */
[----:B------:R-:W-:Y:S05]  /*b260*/  BRA.U !UP0, `(.L_x_1970) ;  /* 0x0000000508287547 */ /* 0x000fea000b800000 */
[----:B------:R-:W-:-:S09]  /*b270*/  UISETP.NE.AND UP0, UPT, UR4, 0x17, UPT ;  /* 0x000000170400788c */ /* 0x000fd2000bf05270 */
[----:B------:R-:W-:Y:S05]  /*b280*/  BRA.U !UP0, `(.L_x_1971) ;  /* 0x0000000108b07547 */ /* 0x000fea000b800000 */
[----:B------:R-:W-:-:S09]  /*b290*/  UISETP.NE.AND UP0, UPT, UR4, 0x18, UPT ;  /* 0x000000180400788c */ /* 0x000fd2000bf05270 */
[----:B------:R-:W-:Y:S05]  /*b2a0*/  BRA.U !UP0, `(.L_x_1972) ;  /* 0x0000000108447547 */ /* 0x000fea000b800000 */
.L_x_1948:
        /* <DEDUP_REMOVED lines=16> */
.L_x_1973:
[----:B------:R-:W-:Y:S05]  /*b3b0*/  BRA `(.L_x_1949) ;  /* 0x0000000400007947 */ /* 0x000fea0003800000 */
.L_x_1972:
        /* <DEDUP_REMOVED lines=21> */
.L_x_1975:
[----:B------:R-:W-:Y:S05]  /*b510*/  BSYNC.RECONVERGENT B0 ;  /* 0x0000000000007941 */ /* 0x000fea0003800200 */
.L_x_1974:
[----:B------:R-:W-:-:S05]  /*b520*/  LOP3.LUT R7, R0, 0x80, R7, 0xf8, !PT ;  /* 0x0000008000077812 */ /* 0x000fca00078ef807 */
[----:B------:R0:W-:Y:S01]  /*b530*/  STG.E.U8 desc[UR36][R2.64], R7 ;  /* 0x0000000702007986 */ /* 0x0001e2000c101124 */
[----:B------:R-:W-:Y:S05]  /*b540*/  BRA `(.L_x_1949) ;  /* 0x00000000009c7947 */ /* 0x000fea0003800000 */
.L_x_1971:
        /* <DEDUP_REMOVED lines=20> */
.L_x_1977:
[----:B------:R-:W-:Y:S01]  /*b690*/  IMAD.MOV.U32 R0, RZ, RZ, 0x7f ;  /* 0x0000007fff007424 */ /* 0x000fe200078e00ff */
[----:B------:R-:W-:-:S04]  /*b6a0*/  ISETP.GT.U32.AND P0, PT, R6, 0x7f800000, PT ;  /* 0x7f8000000600780c */ /* 0x000fc80003f04070 */
[----:B------:R-:W-:-:S09]  /*b6b0*/  SEL R0, R0, 0x7c, P0 ;  /* 0x0000007c00007807 */ /* 0x000fd20000000000 */
.L_x_1978:
[----:B------:R-:W-:Y:S05]  /*b6c0*/  BSYNC.RECONVERGENT B0 ;  /* 0x0000000000007941 */ /* 0x000fea0003800200 */
.L_x_1976:
[----:B------:R-:W-:-:S04]  /*b6d0*/  SHF.R.U32.HI R5, RZ, 0x18, R7 ;  /* 0x00000018ff057819 */ /* 0x000fc80000011607 */
[----:B------:R-:W-:-:S05]  /*b6e0*/  LOP3.LUT R5, R0, 0x80, R5, 0xf8, !PT ;  /* 0x0000008000057812 */ /* 0x000fca00078ef805 */
[----:B------:R0:W-:Y:S01]  /*b6f0*/  STG.E.U8 desc[UR36][R2.64], R5 ;  /* 0x0000000502007986 */ /* 0x0001e2000c101124 */
[----:B------:R-:W-:Y:S05]  /*b700*/  BRA `(.L_x_1949) ;  /* 0x00000000002c7947 */ /* 0x000fea0003800000 */
.L_x_1970:
        /* <DEDUP_REMOVED lines=11> */
.L_x_1949:
[----:B------:R-:W-:-:S07]  /*b7c0*/  VIADD R17, R17, 0x80 ;  /* 0x0000008011117836 */ /* 0x000fce0000000000 */
.L_x_1909:
[----:B------:R-:W-:Y:S05]  /*b7d0*/  BSYNC.RECONVERGENT B6 ;  /* 0x0000000000067941 */ /* 0x000fea0003800200 */
.L_x_1908:
[----:B------:R-:W5:Y:S02]  /*b7e0*/  LDCU UR4, c[0x0][0x380] ;  /* 0x00007000ff0477ac */ /* 0x000f640008000800 */
[----:B-----5:R-:W-:-:S13]  /*b7f0*/  ISETP.GE.AND P0, PT, R17, UR4, PT ;  /* 0x0000000411007c0c */ /* 0x020fda000bf06270 */
[----:B------:R-:W-:Y:S05]  /*b800*/  @P0 EXIT ;  /* 0x000000000000094d */ /* 0x000fea0003800000 */
[----:B------:R-:W5:Y:S01]  /*b810*/  LDCU UR4, c[0x0][0x388] ;  /* 0x00007100ff0477ac */ /* 0x000f620008000800 */
[----:B0--34-:R-:W-:Y:S01]  /*b820*/  MOV R0, RZ ;  /* 0x000000ff00007202 */ /* 0x019fe20000000f00 */
[----:B------:R-:W-:Y:S01]  /*b830*/  IMAD.MOV.U32 R16, RZ, RZ, RZ ;  /* 0x000000ffff107224 */ /* 0x000fe200078e00ff */
        /* <DEDUP_REMOVED lines=8> */
[----:B------:R-:W-:-:S04]  /*b8c0*/  SHF.R.U32.HI R3, RZ, UR5, R2 ;  /* 0x00000005ff037c19 */ /* 0x000fc80008011602 */
[----:B------:R-:W-:-:S05]  /*b8d0*/  IADD3 R0, PT, PT, -R3, RZ, RZ ;  /* 0x000000ff03007210 */ /* 0x000fca0007ffe1ff */
        /* <DEDUP_REMOVED lines=290> */
.L_x_1979:
[----:B------:R-:W0:Y:S01]  /*cb00*/  LDCU.128 UR8, c[0x0][0x580] ;  /* 0x0000b000ff0877ac */ /* 0x000e220008000c00 */
[----:B------:R-:W-:Y:S01]  /*cb10*/  BSSY.RECONVERGENT B6, `(.L_x_1980) ;  /* 0x00000ee000067945 */ /* 0x000fe20003800200 */
[----:B------:R-:W-:-:S04]  /*cb20*/  UPRMT UR4, UR41, 0x9910, URZ ;  /* 0x0000991029047896 */ /* 0x000fc800080000ff */
[----:B------:R-:W-:Y:S01]  /*cb30*/  UISETP.GT.AND UP0, UPT, UR4, 0x9, UPT ;  /* 0x000000090400788c */ /* 0x000fe2000bf04270 */
[----:B0-----:R-:W-:Y:S02]  /*cb40*/  IADD3 R16, P0, PT, R16, UR8, RZ ;  /* 0x0000000810107c10 */ /* 0x001fe4000ff1e0ff */
[----:B-12---:R-:W-:-:S03]  /*cb50*/  IADD3 R2, P1, PT, R0, UR10, RZ ;  /* 0x0000000a00027c10 */ /* 0x006fc6000ff3e0ff */
[----:B------:R-:W-:Y:S02]  /*cb60*/  IMAD.X R17, RZ, RZ, UR9, P0 ;  /* 0x00000009ff117e24 */ /* 0x000fe400080e06ff */
[----:B------:R-:W-:Y:S01]  /*cb70*/  IMAD.X R3, RZ, RZ, UR11, P1 ;  /* 0x0000000bff037e24 */ /* 0x000fe200088e06ff */
        /* <DEDUP_REMOVED lines=10> */
[----:B--2---:R4:W0:Y:S02]  /*cc20*/  I2F.F64.S16 R4, R2 ;  /* 0x0000000200047312 */ /* 0x0048240000101c00 */
[----:B0---4-:R-:W-:Y:S05]  /*cc30*/  BRA `(.L_x_1986) ;  /* 0x0000000c006c7947 */ /* 0x011fea0003800000 */
.L_x_1984:
[----:B------:R-:W2:Y:S02]  /*cc40*/  LDG.E.U8 R2, desc[UR36][R2.64] ;  /* 0x0000002402027981 */ /* 0x000ea4000c1e1100 */
[----:B--2---:R4:W0:Y:S02]  /*cc50*/  I2F.F64.U16 R4, R2 ;  /* 0x0000000200047312 */ /* 0x0048240000101800 */
[----:B0---4-:R-:W-:Y:S05]  /*cc60*/  BRA `(.L_x_1986) ;  /* 0x0000000c00607947 */ /* 0x011fea0003800000 */
.L_x_1983:
[----:B------:R-:W-:-:S09]  /*cc70*/  UISETP.NE.AND UP0, UPT, UR4, 0x2, UPT ;  /* 0x000000020400788c */ /* 0x000fd2000bf05270 */
[----:B------:R-:W-:Y:S05]  /*cc80*/  BRA.U !UP0, `(.L_x_1987) ;  /* 0x0000000108287547 */ /* 0x000fea000b800000 */
[----:B------:R-:W-:-:S09]  /*cc90*/  UISETP.NE.AND UP0, UPT, UR4, 0x3, UPT ;  /* 0x000000030400788c */ /* 0x000fd2000bf05270 */
[----:B------:R-:W-:Y:S05]  /*cca0*/  BRA.U !UP0, `(.L_x_1988) ;  /* 0x0000000108147547 */ /* 0x000fea000b800000 */
[----:B------:R-:W-:-:S09]  /*ccb0*/  UISETP.NE.AND UP0, UPT, UR4, 0x4, UPT ;  /* 0x000000040400788c */ /* 0x000fd2000bf05270 */
[----:B------:R-:W-:Y:S05]  /*ccc0*/  BRA.U UP0, `(.L_x_1985) ;  /* 0x0000000900ec7547 */ /* 0x000fea000b800000 */
[----:B------:R-:W2:Y:S02]  /*ccd0*/  LDG.E.64 R4, desc[UR36][R2.64] ;  /* 0x0000002402047981 */ /* 0x000ea4000c1e1b00 */
[----:B--2---:R-:W4:Y:S02]  /*cce0*/  I2F.F64.S64 R4, R4 ;  /* 0x0000000400047312 */ /* 0x004f240000301c00 */
[----:B----4-:R-:W-:Y:S05]  /*ccf0*/  BRA `(.L_x_1986) ;  /* 0x0000000c003c7947 */ /* 0x010fea0003800000 */
.L_x_1988:
[----:B------:R-:W2:Y:S02]  /*cd00*/  LDG.E R2, desc[UR36][R2.64] ;  /* 0x0000002402027981 */ /* 0x000ea4000c1e1900 */
[----:B--2---:R4:W0:Y:S02]  /*cd10*/  I2F.F64 R4, R2 ;  /* 0x0000000200047312 */ /* 0x0048240000201c00 */
[----:B0---4-:R-:W-:Y:S05]  /*cd20*/  BRA `(.L_x_1986) ;  /* 0x0000000c00307947 */ /* 0x011fea0003800000 */
.L_x_1987:
[----:B------:R-:W2:Y:S02]  /*cd30*/  LDG.E.U16 R2, desc[UR36][R2.64] ;  /* 0x0000002402027981 */ /* 0x000ea4000c1e1500 */
[----:B--2---:R4:W0:Y:S02]  /*cd40*/  I2F.F64.S16 R4, R2 ;  /* 0x0000000200047312 */ /* 0x0048240000101c00 */
[----:B0---4-:R-:W-:Y:S05]  /*cd50*/  BRA `(.L_x_1986) ;  /* 0x0000000c00247947 */ /* 0x011fea0003800000 */
.L_x_1982:
        /* <DEDUP_REMOVED lines=8> */
[----:B------:R-:W4:Y:S02]  /*cde0*/  F2F.F64.F32 R4, R4 ;  /* 0x0000000400047310 */ /* 0x000f240000201800 */
[----:B----4-:R-:W-:Y:S05]  /*cdf0*/  BRA `(.L_x_1986) ;  /* 0x0000000800fc7947 */ /* 0x010fea0003800000 */
.L_x_1990:
[----:B------:R-:W2:Y:S02]  /*ce00*/  LDG.E.U16 R0, desc[UR36][R2.64] ;  /* 0x0000002402007981 */ /* 0x000ea4000c1e1500 */
[----:B--2---:R-:W-:-:S05]  /*ce10*/  HADD2.F32 R0, -RZ, R0.H0_H0 ;  /* 0x20000000ff007230 */ /* 0x004fca0000004100 */
[----:B------:R-:W-:-:S04]  /*ce20*/  FMUL.FTZ R0, R0, 1 ;  /* 0x3f80000000007820 */ /* 0x000fc80000410000 */
[----:B------:R4:W0:Y:S02]  /*ce30*/  F2F.F64.F32 R4, R0 ;  /* 0x0000000000047310 */ /* 0x0008240000201800 */
[----:B0---4-:R-:W-:Y:S05]  /*ce40*/  BRA `(.L_x_1986) ;  /* 0x0000000800e87947 */ /* 0x011fea0003800000 */
.L_x_1989:
        /* <DEDUP_REMOVED lines=10> */
.L_x_1992:
[----:B------:R-:W2:Y:S02]  /*cef0*/  LDG.E.U16 R2, desc[UR36][R2.64] ;  /* 0x0000002402027981 */ /* 0x000ea4000c1e1500 */
[----:B--2---:R-:W-:-:S05]  /*cf00*/  HADD2.F32 R0, -RZ, R2.H0_H0 ;  /* 0x20000002ff007230 */ /* 0x004fca0000004100 */
[----:B------:R-:W-:-:S04]  /*cf10*/  FMUL.FTZ R0, R0, 1 ;  /* 0x3f80000000007820 */ /* 0x000fc80000410000 */
[----:B------:R4:W0:Y:S02]  /*cf20*/  F2F.F64.F32 R4, R0 ;  /* 0x0000000000047310 */ /* 0x0008240000201800 */
[----:B0---4-:R-:W-:Y:S05]  /*cf30*/  BRA `(.L_x_1986) ;  /* 0x0000000800ac7947 */ /* 0x011fea0003800000 */
.L_x_1991:
[----:B------:R3:W5:Y:S01]  /*cf40*/  LDG.E.64 R4, desc[UR36][R2.64] ;  /* 0x0000002402047981 */ /* 0x000762000c1e1b00 */
[----:B------:R-:W-:Y:S05]  /*cf50*/  BRA `(.L_x_1986) ;  /* 0x0000000800a47947 */ /* 0x000fea0003800000 */
.L_x_1981:
        /* <DEDUP_REMOVED lines=9> */
[----:B------:R-:W-:Y:S01]  /*cff0*/  HFMA2 R4, -RZ, RZ, 0, 0 ;  /* 0x00000000ff047431 */ /* 0x000fe200000001ff */
[----:B--2---:R-:W-:-:S04]  /*d000*/  ISETP.NE.AND P0, PT, R2, RZ, PT ;  /* 0x000000ff0200720c */ /* 0x004fc80003f05270 */
[----:B------:R-:W-:Y:S01]  /*d010*/  FSEL R5, RZ, 1.875, !P0 ;  /* 0x3ff00000ff057808 */ /* 0x000fe20004000000 */
[----:B------:R-:W-:Y:S08]  /*d020*/  BRA `(.L_x_1986) ;  /* 0x0000000800707947 */ /* 0x000ff00003800000 */
.L_x_1995:
[----:B------:R2:W5:Y:S01]  /*d030*/  LDG.E.64 R4, desc[UR36][R2.64] ;  /* 0x0000002402047981 */ /* 0x000562000c1e1b00 */
[----:B------:R-:W-:Y:S05]  /*d040*/  BRA `(.L_x_1986) ;  /* 0x0000000800687947 */ /* 0x000fea0003800000 */
.L_x_1994:
        /* <DEDUP_REMOVED lines=24> */
[----:B------:R-:W-:-:S06]  /*d1d0*/  FMUL.FTZ R5, R5, 1 ;  /* 0x3f80000005057820 */ /* 0x000fcc0000410000 */
[----:B------:R-:W3:Y:S02]  /*d1e0*/  F2F.F64.F32 R4, R5 ;  /* 0x0000000500047310 */ /* 0x000ee40000201800 */
[----:B---3--:R-:W-:Y:S05]  /*d1f0*/  BRA `(.L_x_1986) ;  /* 0x0000000400fc7947 */ /* 0x008fea0003800000 */
.L_x_1997:
        /* <DEDUP_REMOVED lines=10> */
[----:B------:R-:W-:-:S05]  /*d2a0*/  LOP3.LUT R0, R0, 0x80000000, R5, 0xf8, !PT ;  /* 0x8000000000007812 */ /* 0x000fca00078ef805 */
[----:B------:R-:W-:-:S04]  /*d2b0*/  FMUL.FTZ R0, R0, 1 ;  /* 0x3f80000000007820 */ /* 0x000fc80000410000 */
[----:B------:R3:W4:Y:S02]  /*d2c0*/  F2F.F64.F32 R4, R0 ;  /* 0x0000000000047310 */ /* 0x0007240000201800 */
[----:B---34-:R-:W-:Y:S05]  /*d2d0*/  BRA `(.L_x_1986) ;  /* 0x0000000400c47947 */ /* 0x018fea0003800000 */
.L_x_1996:
[----:B------:R-:W2:Y:S02]  /*d2e0*/  LDG.E.U16 R0, desc[UR36][R2.64] ;  /* 0x0000002402007981 */ /* 0x000ea4000c1e1500 */
[----:B--2---:R-:W-:-:S04]  /*d2f0*/  IMAD.U32 R0, R0, 0x10000, RZ ;  /* 0x0001000000007824 */ /* 0x004fc800078e00ff */
[----:B------:R-:W-:-:S04]  /*d300*/  FMUL.FTZ R0, R0, 1 ;  /* 0x3f80000000007820 */ /* 0x000fc80000410000 */
[----:B------:R3:W4:Y:S02]  /*d310*/  F2F.F64.F32 R4, R0 ;  /* 0x0000000000047310 */ /* 0x0007240000201800 */
[----:B---34-:R-:W-:Y:S05]  /*d320*/  BRA `(.L_x_1986) ;  /* 0x0000000400b07947 */ /* 0x018fea0003800000 */
.L_x_1993:
        /* <DEDUP_REMOVED lines=9> */
[----:B--2---:R2:W3:Y:S02]  /*d3c0*/  I2F.F64.U16 R4, R2 ;  /* 0x0000000200047312 */ /* 0x0044e40000101800 */
[----:B--23--:R-:W-:Y:S05]  /*d3d0*/  BRA `(.L_x_1986) ;  /* 0x0000000400847947 */ /* 0x00cfea0003800000 */
.L_x_2000:
        /* <DEDUP_REMOVED lines=21> */
.L_x_2002:
[----:B------:R-:W-:Y:S05]  /*d530*/  BSYNC.RECONVERGENT B0 ;  /* 0x0000000000007941 */ /* 0x000fea0003800200 */
.L_x_2001:
[----:B------:R-:W-:Y:S02]  /*d540*/  SHF.L.U32 R0, R0, 0x14, RZ ;  /* 0x0000001400007819 */ /* 0x000fe400000006ff */
[----:B------:R-:W-:-:S04]  /*d550*/  LEA R2, R2, 0x3b800000, 0x17 ;  /* 0x3b80000002027811 */ /* 0x000fc800078eb8ff */
[----:B------:R-:W-:-:S05]  /*d560*/  LOP3.LUT R0, R2, R0, R7, 0xfe, !PT ;  /* 0x0000000002007212 */ /* 0x000fca00078efe07 */
[----:B------:R-:W-:-:S04]  /*d570*/  FMUL.FTZ R0, R0, 1 ;  /* 0x3f80000000007820 */ /* 0x000fc80000410000 */
[----:B------:R2:W3:Y:S02]  /*d580*/  F2F.F64.F32 R4, R0 ;  /* 0x0000000000047310 */ /* 0x0004e40000201800 */
[----:B--23--:R-:W-:Y:S05]  /*d590*/  BRA `(.L_x_1986) ;  /* 0x0000000400147947 */ /* 0x00cfea0003800000 */
.L_x_1999:
        /* <DEDUP_REMOVED lines=21> */
.L_x_2004:
[----:B------:R-:W-:Y:S05]  /*d6f0*/  BSYNC.RECONVERGENT B0 ;  /* 0x0000000000007941 */ /* 0x000fea0003800200 */
.L_x_2003:
[----:B------:R-:W-:Y:S01]  /*d700*/  IMAD.SHL.U32 R0, R0, 0x200000, RZ ;  /* 0x0020000000007824 */ /* 0x000fe200078e00ff */
[----:B------:R-:W-:-:S04]  /*d710*/  LEA R2, R2, 0x37800000, 0x17 ;  /* 0x3780000002027811 */ /* 0x000fc800078eb8ff */
[----:B------:R-:W-:-:S05]  /*d720*/  LOP3.LUT R0, R2, R0, R7, 0xfe, !PT ;  /* 0x0000000002007212 */ /* 0x000fca00078efe07 */
[----:B------:R-:W-:-:S04]  /*d730*/  FMUL.FTZ R0, R0, 1 ;  /* 0x3f80000000007820 */ /* 0x000fc80000410000 */
[----:B------:R2:W3:Y:S02]  /*d740*/  F2F.F64.F32 R4, R0 ;  /* 0x0000000000047310 */ /* 0x0004e40000201800 */
[----:B--23--:R-:W-:Y:S05]  /*d750*/  BRA `(.L_x_1986) ;  /* 0x0000000000a47947 */ /* 0x00cfea0003800000 */
.L_x_1998:
[----:B------:R-:W-:-:S09]  /*d760*/  UISETP.NE.AND UP0, UPT, UR4, 0x1c, UPT ;  /* 0x0000001c0400788c */ /* 0x000fd2000bf05270 */
[----:B------:R-:W-:Y:S05]  /*d770*/  BRA.U !UP0, `(.L_x_2005) ;  /* 0x0000000108947547 */ /* 0x000fea000b800000 */
[----:B------:R-:W-:-:S09]  /*d780*/  UISETP.NE.AND UP0, UPT, UR4, 0x1d, UPT ;  /* 0x0000001d0400788c */ /* 0x000fd2000bf05270 */
[----:B------:R-:W-:Y:S05]  /*d790*/  BRA.U !UP0, `(.L_x_2006) ;  /* 0x0000000108807547 */ /* 0x000fea000b800000 */
[----:B------:R-:W-:-:S09]  /*d7a0*/  UISETP.NE.AND UP0, UPT, UR4, 0x2c, UPT ;  /* 0x0000002c0400788c */ /* 0x000fd2000bf05270 */
[----:B------:R-:W-:Y:S05]  /*d7b0*/  BRA.U UP0, `(.L_x_1985) ;  /* 0x0000000100307547 */ /* 0x000fea000b800000 */
[----:B------:R-:W2:Y:S01]  /*d7c0*/  LDG.E.U8 R0, desc[UR36][R2.64] ;  /* 0x0000002402007981 */ /* 0x000ea2000c1e1100 */
[----:B------:R-:W-:Y:S02]  /*d7d0*/  HFMA2 R4, -RZ, RZ, 0, 0 ;  /* 0x00000000ff047431 */ /* 0x000fe400000001ff */
        /* <DEDUP_REMOVED lines=8> */
[----:B------:R2:W3:Y:S02]  /*d860*/  @P0 F2F.F64.F32 R4, R0 ;  /* 0x0000000000040310 */ /* 0x0004e40000201800 */
[----:B--23--:R-:W-:Y:S05]  /*d870*/  BRA `(.L_x_1986) ;  /* 0x00000000005c7947 */ /* 0x00cfea0003800000 */
.L_x_1985:
        /* <DEDUP_REMOVED lines=16> */
.L_x_2007:
[----:B------:R-:W-:Y:S01]  /*d980*/  CS2R R4, SRZ ;  /* 0x0000000000047805 */ /* 0x000fe2000001ff00 */
[----:B------:R-:W-:Y:S06]  /*d990*/  BRA `(.L_x_1986) ;  /* 0x0000000000147947 */ /* 0x000fec0003800000 */
.L_x_2006:
[----:B------:R-:W2:Y:S02]  /*d9a0*/  LDG.E.64 R4, desc[UR36][R2.64] ;  /* 0x0000002402047981 */ /* 0x000ea4000c1e1b00 */
[----:B--2---:R-:W2:Y:S02]  /*d9b0*/  I2F.F64.U64 R4, R4 ;  /* 0x0000000400047312 */ /* 0x004ea40000301800 */
[----:B--2---:R-:W-:Y:S05]  /*d9c0*/  BRA `(.L_x_1986) ;  /* 0x0000000000087947 */ /* 0x004fea0003800000 */
.L_x_2005:
[----:B------:R-:W2:Y:S02]  /*d9d0*/  LDG.E R2, desc[UR36][R2.64] ;  /* 0x0000002402027981 */ /* 0x000ea4000c1e1900 */
[----:B--2---:R0:W1:Y:S02]  /*d9e0*/  I2F.F64.U32 R4, R2 ;  /* 0x0000000200047312 */ /* 0x0040640000201800 */
.L_x_1986:
[----:B------:R-:W-:Y:S05]  /*d9f0*/  BSYNC.RECONVERGENT B6 ;  /* 0x0000000000067941 */ /* 0x000fea0003800200 */
.L_x_1980:
        /* <DEDUP_REMOVED lines=11> */
[----:B------:R-:W1:Y:S01]  /*dab0*/  DMUL R6, R4, UR4 ;  /* 0x0000000404067c28 */ /* 0x000e620008000000 */
[----:B------:R-:W-:-:S15]  /*dac0*/  UMOV UR4, 0x54442d18 ;  /* 0x54442d1800047882 */ /* 0x000fde0000000000 */
[----:B------:R-:W-:-:S15]  /*dad0*/  NOP ;  /* 0x0000000000007918 */ /* 0x000fde0000000000 */
[----:B------:R-:W-:-:S15]  /*dae0*/  NOP ;  /* 0x0000000000007918 */ /* 0x000fde0000000000 */
[----:B------:R-:W-:-:S15]  /*daf0*/  NOP ;  /* 0x0000000000007918 */ /* 0x000fde0000000000 */
[----:B------:R-:W-:-:S03]  /*db00*/  NOP ;  /* 0x0000000000007918 */ /* 0x000fc60000000000 */
[----:B-1----:R-:W0:Y:S01]  /*db10*/  F2I.F64 R0, R6 ;  /* 0x0000000600007311 */ /* 0x002e220000301100 */
[----:B------:R-:W-:-:S15]  /*db20*/  UMOV UR5, 0x3ff921fb ;  /* 0x3ff921fb00057882 */ /* 0x000fde0000000000 */
[----:B------:R-:W-:-:S15]  /*db30*/  NOP ;  /* 0x0000000000007918 */ /* 0x000fde0000000000 */
[----:B------:R-:W-:-:S15]  /*db40*/  NOP ;  /* 0x0000000000007918 */ /* 0x000fde0000000000 */
[----:B------:R-:W-:-:S15]  /*db50*/  NOP ;  /* 0x0000000000007918 */ /* 0x000fde0000000000 */
[----:B------:R-:W-:-:S03]  /*db60*/  NOP ;  /* 0x0000000000007918 */ /* 0x000fc60000000000 */
[----:B0-23--:R-:W0:-:S15]  /*db70*/  I2F.F64 R2, R0 ;  /* 0x0000000000027312 */ /* 0x00de1e0000201c00 */
        /* <DEDUP_REMOVED lines=25> */
.L_x_2011:
[----:B------:R-:W-:Y:S05]  /*dd10*/  BSYNC.RECONVERGENT B3 ;  /* 0x0000000000037941 */ /* 0x000fea0003800200 */
.L_x_2010:
[----:B------:R-:W-:Y:S01]  /*dd20*/  VIADD R0, R0, 0x1 ;  /* 0x0000000100007836 */ /* 0x000fe20000000000 */
[----:B------:R-:W-:Y:S06]  /*dd30*/  BRA `(.L_x_2012) ;  /* 0x0000000000087947 */ /* 0x000fec0003800000 */
.L_x_2009:
[----:B0-23--:R0:W1:Y:S02]  /*dd40*/  DMUL R2, RZ, R4 ;  /* 0x00000004ff027228 */ /* 0x00d0640000000000 */
[----:B01----:R-:W-:-:S07]  /*dd50*/  MOV R0, 0x1 ;  /* 0x0000000100007802 */ /* 0x003fce0000000f00 */
.L_x_2012:
[----:B------:R-:W-:Y:S05]  /*dd60*/  BSYNC.RECONVERGENT B2 ;  /* 0x0000000000027941 */ /* 0x000fea0003800200 */
.L_x_2008:
[----:B------:R-:W0:Y:S01]  /*dd70*/  LDCU.64 UR4, c[0x4][0x140] ;  /* 0x01002800ff0477ac */ /* 0x000e220008000a00 */
[----:B------:R-:W-:-:S05]  /*dd80*/  IMAD.SHL.U32 R4, R0, 0x40, RZ ;  /* 0x0000004000047824 */ /* 0x000fca00078e00ff */
[----:B------:R-:W-:-:S04]  /*dd90*/  LOP3.LUT R4, R4, 0x40, RZ, 0xc0, !PT ;  /* 0x0000004004047812 */ /* 0x000fc800078ec0ff */
[----:B0-----:R-:W-:-:S05]  /*dda0*/  IADD3 R20, P0, PT, R4, UR4, RZ ;  /* 0x0000000404147c10 */ /* 0x001fca000ff1e0ff */
[----:B------:R-:W-:-:S05]  /*ddb0*/  IMAD.X R21, RZ, RZ, UR5, P0 ;  /* 0x00000005ff157e24 */ /* 0x000fca00080e06ff */
[----:B------:R-:W2:Y:S04]  /*ddc0*/  LDG.E.128.CONSTANT R12, desc[UR36][R20.64] ;  /* 0x00000024140c7981 */ /* 0x000ea8000c1e9d00 */
[----:B------:R-:W3:Y:S04]  /*ddd0*/  LDG.E.128.CONSTANT R8, desc[UR36][R20.64+0x10] ;  /* 0x0000102414087981 */ /* 0x000ee8000c1e9d00 */
[----:B------:R-:W4:Y:S01]  /*dde0*/  LDG.E.128.CONSTANT R4, desc[UR36][R20.64+0x20] ;  /* 0x0000202414047981 */ /* 0x000f22000c1e9d00 */
[----:B------:R-:W-:Y:S01]  /*ddf0*/  LOP3.LUT R22, R0, 0x1, RZ, 0xc0, !PT ;  /* 0x0000000100167812 */ /* 0x000fe200078ec0ff */
[----:B------:R-:W-:Y:S01]  /*de00*/  IMAD.MOV.U32 R23, RZ, RZ, 0x3da8ff83 ;  /* 0x3da8ff83ff177424 */ /* 0x000fe200078e00ff */
[----:B------:R-:W2:Y:S01]  /*de10*/  DMUL R18, R2, R2 ;  /* 0x0000000202127228 */ /* 0x000ea20000000000 */
[----:B------:R-:W-:Y:S01]  /*de20*/  UPRMT UR4, UR42, 0x9910, URZ ;  /* 0x000099102a047896 */ /* 0x000fe200080000ff */
[----:B------:R-:W-:-:S02]  /*de30*/  ISETP.NE.U32.AND P0, PT, R22, 0x1, PT ;  /* 0x000000011600780c */ /* 0x000fc40003f05070 */
[----:B------:R-:W-:Y:S01]  /*de40*/  MOV R22, 0x20fd8164 ;  /* 0x20fd816400167802 */ /* 0x000fe20000000f00 */
[----:B------:R-:W-:Y:S01]  /*de50*/  UISETP.GT.AND UP0, UPT, UR4, 0x9, UPT ;  /* 0x000000090400788c */ /* 0x000fe2000bf04270 */
[----:B------:R-:W-:Y:S02]  /*de60*/  FSEL R23, -R23, 0.11223486810922622681, !P0 ;  /* 0x3de5db6517177808 */ /* 0x000fe40004000100 */
[----:B------:R-:W-:-:S15]  /*de70*/  FSEL R22, R22, -8.06006814911005101289e+34, !P0 ;  /* 0xf9785eba16167808 */ /* 0x000fde0004000000 */
[----:B------:R-:W-:-:S15]  /*de80*/  NOP ;  /* 0x0000000000007918 */ /* 0x000fde0000000000 */
[----:B------:R-:W-:-:S15]  /*de90*/  NOP ;  /* 0x0000000000007918 */ /* 0x000fde0000000000 */
[----:B------:R-:W-:-:S11]  /*dea0*/  NOP ;  /* 0x0000000000007918 */ /* 0x000fd60000000000 */
[----:B--2---:R-:W0:-:S15]  /*deb0*/  DFMA R12, R18, R22, R12 ;  /* 0x00000016120c722b */ /* 0x004e1e000000000c */
[----:B------:R-:W-:-:S15]  /*dec0*/  NOP ;  /* 0x0000000000007918 */ /* 0x000fde0000000000 */
[----:B------:R-:W-:-:S15]  /*ded0*/  NOP ;  /* 0x0000000000007918 */ /* 0x000fde0000000000 */
[----:B------:R-:W-:-:S15]  /*dee0*/  NOP ;  /* 0x0000000000007918 */ /* 0x000fde0000000000 */
[----:B------:R-:W-:-:S04]  /*def0*/  NOP ;  /* 0x0000000000007918 */ /* 0x000fc80000000000 */
[----:B0-----:R-:W3:-:S15]  /*df00*/  DFMA R12, R18, R12, R14 ;  /* 0x0000000c120c722b */ /* 0x001ede000000000e */
[----:B------:R-:W-:-:S15]  /*df10*/  NOP ;  /* 0x0000000000007918 */ /* 0x000fde0000000000 */
[----:B------:R-:W-:-:S15]  /*df20*/  NOP ;  /* 0x0000000000007918 */ /* 0x000fde0000000000 */
[----:B------:R-:W-:-:S15]  /*df30*/  NOP ;  /* 0x0000000000007918 */ /* 0x000fde0000000000 */
[----:B------:R-:W-:-:S04]  /*df40*/  NOP ;  /* 0x0000000000007918 */ /* 0x000fc80000000000 */
[----:B---3--:R-:W0:-:S15]  /*df50*/  DFMA R8, R18, R12, R8 ;  /* 0x0000000c1208722b */ /* 0x008e1e0000000008 */
        /* <DEDUP_REMOVED lines=44> */
[----:B0-----:R-:W-:Y:S01]  /*e220*/  STG.E.U8 desc[UR36][R16.64], R5 ;  /* 0x0000000510007986 */ /* 0x001fe2000c101124 */
[----:B------:R-:W-:Y:S05]  /*e230*/  EXIT ;  /* 0x000000000000794d */ /* 0x000fea0003800000 */
.L_x_2016:
[----:B------:R-:W0:Y:S02]  /*e240*/  F2I.S64.F64.TRUNC R4, R4 ;  /* 0x0000000400047311 */ /* 0x000e24000030d900 */
[----:B0-----:R-:W-:-:S05]  /*e250*/  IMAD.MOV.U32 R3, RZ, RZ, R4 ;  /* 0x000000ffff037224 */ /* 0x001fca00078e0004 */
[----:B------:R-:W-:Y:S01]  /*e260*/  STG.E.U8 desc[UR36][R16.64], R3 ;  /* 0x0000000310007986 */ /* 0x000fe2000c101124 */
[----:B------:R-:W-:Y:S05]  /*e270*/  EXIT ;  /* 0x000000000000794d */ /* 0x000fea0003800000 */
.L_x_2015:
[----:B------:R-:W-:-:S09]  /*e280*/  UISETP.NE.AND UP0, UPT, UR4, 0x2, UPT ;  /* 0x000000020400788c */ /* 0x000fd2000bf05270 */
[----:B------:R-:W-:Y:S05]  /*e290*/  BRA.U !UP0, `(.L_x_2018) ;  /* 0x0000000108287547 */ /* 0x000fea000b800000 */
[----:B------:R-:W-:-:S09]  /*e2a0*/  UISETP.NE.AND UP0, UPT, UR4, 0x3, UPT ;  /* 0x000000030400788c */ /* 0x000fd2000bf05270 */
[----:B------:R-:W-:Y:S05]  /*e2b0*/  BRA.U !UP0, `(.L_x_2019) ;  /* 0x0000000108147547 */ /* 0x000fea000b800000 */
[----:B------:R-:W-:-:S09]  /*e2c0*/  UISETP.NE.AND UP0, UPT, UR4, 0x4, UPT ;  /* 0x000000040400788c */ /* 0x000fd2000bf05270 */
[----:B------:R-:W-:Y:S05]  /*e2d0*/  BRA.U UP0, `(.L_x_2017) ;  /* 0x0000000d00247547 */ /* 0x000fea000b800000 */
[----:B------:R-:W0:Y:S02]  /*e2e0*/  F2I.S64.F64.TRUNC R4, R4 ;  /* 0x0000000400047311 */ /* 0x000e24000030d900 */
[----:B0-----:R-:W-:Y:S01]  /*e2f0*/  STG.E.64 desc[UR36][R16.64], R4 ;  /* 0x0000000410007986 */ /* 0x001fe2000c101b24 */
[----:B------:R-:W-:Y:S05]  /*e300*/  EXIT ;  /* 0x000000000000794d */ /* 0x000fea0003800000 */
.L_x_2019:
[----:B------:R-:W0:Y:S02]  /*e310*/  F2I.F64.TRUNC R5, R4 ;  /* 0x0000000400057311 */ /* 0x000e24000030d100 */
[----:B0-----:R-:W-:Y:S01]  /*e320*/  STG.E desc[UR36][R16.64], R5 ;  /* 0x0000000510007986 */ /* 0x001fe2000c101924 */
[----:B------:R-:W-:Y:S05]  /*e330*/  EXIT ;  /* 0x000000000000794d */ /* 0x000fea0003800000 */
.L_x_2018:
[----:B------:R-:W0:Y:S02]  /*e340*/  F2I.F64.TRUNC R5, R4 ;  /* 0x0000000400057311 */ /* 0x000e24000030d100 */
[----:B0-----:R-:W-:Y:S01]  /*e350*/  STG.E.U16 desc[UR36][R16.64], R5 ;  /* 0x0000000510007986 */ /* 0x001fe2000c101524 */
[----:B------:R-:W-:Y:S05]  /*e360*/  EXIT ;  /* 0x000000000000794d */ /* 0x000fea0003800000 */
.L_x_2014:
        /* <DEDUP_REMOVED lines=15> */
[----:B------:R-:W-:Y:S01]  /*e460*/  STG.E desc[UR36][R16.64], R3 ;  /* 0x0000000310007986 */ /* 0x000fe2000c101924 */
[----:B------:R-:W-:Y:S05]  /*e470*/  EXIT ;  /* 0x000000000000794d */ /* 0x000fea0003800000 */
.L_x_2021:
        /* <DEDUP_REMOVED lines=10> */
[----:B------:R-:W-:Y:S01]  /*e520*/  STG.E.U16 desc[UR36][R16.64], R0 ;  /* 0x0000000010007986 */ /* 0x000fe2000c101524 */
[----:B------:R-:W-:Y:S05]  /*e530*/  EXIT ;  /* 0x000000000000794d */ /* 0x000fea0003800000 */
.L_x_2020:
        /* <DEDUP_REMOVED lines=16> */
[----:B------:R-:W-:Y:S01]  /*e640*/  STG.E.64 desc[UR36][R16.64], R2 ;  /* 0x0000000210007986 */ /* 0x000fe2000c101b24 */
[----:B------:R-:W-:Y:S05]  /*e650*/  EXIT ;  /* 0x000000000000794d */ /* 0x000fea0003800000 */
.L_x_2023:
        /* <DEDUP_REMOVED lines=11> */
[----:B------:R-:W-:Y:S01]  /*e710*/  STG.E desc[UR36][R16.64], R3 ;  /* 0x0000000310007986 */ /* 0x000fe2000c101924 */
[----:B------:R-:W-:Y:S05]  /*e720*/  EXIT ;  /* 0x000000000000794d */ /* 0x000fea0003800000 */
.L_x_2022:
[----:B------:R-:W-:Y:S01]  /*e730*/  STG.E.64 desc[UR36][R16.64], R4 ;  /* 0x0000000410007986 */ /* 0x000fe2000c101b24 */
[----:B------:R-:W-:Y:S05]  /*e740*/  EXIT ;  /* 0x000000000000794d */ /* 0x000fea0003800000 */
.L_x_2013:
        /* <DEDUP_REMOVED lines=11> */
[----:B0-----:R-:W-:Y:S01]  /*e800*/  STG.E.U16 desc[UR36][R16.64], R5 ;  /* 0x0000000510007986 */ /* 0x001fe2000c101524 */
[----:B------:R-:W-:Y:S05]  /*e810*/  EXIT ;  /* 0x000000000000794d */ /* 0x000fea0003800000 */
.L_x_2027:
        /* <DEDUP_REMOVED lines=25> */
.L_x_2030:
[----:B------:R-:W-:-:S04]  /*e9b0*/  SHF.R.U32.HI R3, RZ, 0x18, R3 ;  /* 0x00000018ff037819 */ /* 0x000fc80000011603 */
[----:B------:R-:W-:-:S04]  /*e9c0*/  LOP3.LUT R0, R0, 0x80, R3, 0xf8, !PT ;  /* 0x0000008000007812 */ /* 0x000fc800078ef803 */
[----:B------:R-:W-:-:S07]  /*e9d0*/  PRMT R8, R0, 0x7610, R8 ;  /* 0x0000761000087816 */ /* 0x000fce0000000008 */
.L_x_2029:
[----:B------:R-:W-:Y:S05]  /*e9e0*/  BSYNC.RECONVERGENT B0 ;  /* 0x0000000000007941 */ /* 0x000fea0003800200 */
.L_x_2028:
[----:B------:R-:W-:Y:S01]  /*e9f0*/  STG.E.U8 desc[UR36][R16.64], R8 ;  /* 0x0000000810007986 */ /* 0x000fe2000c101124 */
[----:B------:R-:W-:Y:S05]  /*ea00*/  EXIT ;  /* 0x000000000000794d */ /* 0x000fea0003800000 */
.L_x_2026:
        /* <DEDUP_REMOVED lines=25> */
.L_x_2033:
[----:B------:R-:W-:-:S04]  /*eba0*/  SHF.R.U32.HI R3, RZ, 0x18, R3 ;  /* 0x00000018ff037819 */ /* 0x000fc80000011603 */
[----:B------:R-:W-:-:S04]  /*ebb0*/  LOP3.LUT R0, R0, 0x80, R3, 0xf8, !PT ;  /* 0x0000008000007812 */ /* 0x000fc800078ef803 */
[----:B------:R-:W-:-:S07]  /*ebc0*/  PRMT R8, R0, 0x7610, R8 ;  /* 0x0000761000087816 */ /* 0x000fce0000000008 */
.L_x_2032:
[----:B------:R-:W-:Y:S05]  /*ebd0*/  BSYNC.RECONVERGENT B0 ;  /* 0x0000000000007941 */ /* 0x000fea0003800200 */
.L_x_2031:
[----:B------:R-:W-:Y:S01]  /*ebe0*/  STG.E.U8 desc[UR36][R16.64], R8 ;  /* 0x0000000810007986 */ /* 0x000fe2000c101124 */
[----:B------:R-:W-:Y:S05]  /*ebf0*/  EXIT ;  /* 0x000000000000794d */ /* 0x000fea0003800000 */
.L_x_2025:
        /* <DEDUP_REMOVED lines=28> */
[----:B------:R-:W-:Y:S01]  /*edc0*/  STG.E.U8 desc[UR36][R16.64], R3 ;  /* 0x0000000310007986 */ /* 0x000fe2000c101124 */
[----:B------:R-:W-:Y:S05]  /*edd0*/  EXIT ;  /* 0x000000000000794d */ /* 0x000fea0003800000 */
.L_x_2035:
[----:B------:R-:W0:Y:S02]  /*ede0*/  F2I.U64.F64.TRUNC R4, R4 ;  /* 0x0000000400047311 */ /* 0x000e24000030d800 */
[----:B0-----:R-:W-:Y:S01]  /*edf0*/  STG.E.64 desc[UR36][R16.64], R4 ;  /* 0x0000000410007986 */ /* 0x001fe2000c101b24 */
[----:B------:R-:W-:Y:S05]  /*ee00*/  EXIT ;  /* 0x000000000000794d */ /* 0x000fea0003800000 */
.L_x_2034:
[----:B------:R-:W0:Y:S02]  /*ee10*/  F2I.U32.F64.TRUNC R5, R4 ;  /* 0x0000000400057311 */ /* 0x000e24000030d000 */
[----:B0-----:R-:W-:Y:S01]  /*ee20*/  STG.E desc[UR36][R16.64], R5 ;  /* 0x0000000510007986 */ /* 0x001fe2000c101924 */
[----:B------:R-:W-:Y:S05]  /*ee30*/  EXIT ;  /* 0x000000000000794d */ /* 0x000fea0003800000 */
.L_x_2024:
        /* <DEDUP_REMOVED lines=8> */
[----:B------:R-:W-:Y:S01]  /*eec0*/  STG.E.U8 desc[UR36][R16.64], R3 ;  /* 0x0000000310007986 */ /* 0x000fe2000c101124 */
[----:B------:R-:W-:Y:S05]  /*eed0*/  EXIT ;  /* 0x000000000000794d */ /* 0x000fea0003800000 */
.L_x_2037:
[----:B------:R-:W-:-:S05]  /*eee0*/  CS2R R6, SRZ ;  /* 0x0000000000067805 */ /* 0x000fca000001ff00 */
[----:B------:R-:W-:Y:S01]  /*eef0*/  STG.E.128 desc[UR36][R16.64], R4 ;  /* 0x0000000410007986 */ /* 0x000fe2000c101d24 */
[----:B------:R-:W-:Y:S05]  /*ef00*/  EXIT ;  /* 0x000000000000794d */ /* 0x000fea0003800000 */
.L_x_2036:
[----:B------:R-:W-:-:S09]  /*ef10*/  UISETP.NE.AND UP0, UPT, UR4, 0xf, UPT ;  /* 0x0000000f0400788c */ /* 0x000fd2000bf05270 */
[----:B------:R-:W-:Y:S05]  /*ef20*/  BRA.U !UP0, `(.L_x_2038) ;  /* 0x0000000508287547 */ /* 0x000fea000b800000 */
[----:B------:R-:W-:-:S09]  /*ef30*/  UISETP.NE.AND UP0, UPT, UR4, 0x17, UPT ;  /* 0x000000170400788c */ /* 0x000fd2000bf05270 */
[----:B------:R-:W-:Y:S05]  /*ef40*/  BRA.U !UP0, `(.L_x_2039) ;  /* 0x0000000108b07547 */ /* 0x000fea000b800000 */
[----:B------:R-:W-:-:S09]  /*ef50*/  UISETP.NE.AND UP0, UPT, UR4, 0x18, UPT ;  /* 0x000000180400788c */ /* 0x000fd2000bf05270 */
[----:B------:R-:W-:Y:S05]  /*ef60*/  BRA.U !UP0, `(.L_x_2040) ;  /* 0x0000000108447547 */ /* 0x000fea000b800000 */
.L_x_2017:
[----:B------:R-:W-:Y:S01]  /*ef70*/  MOV R0, 0x0 ;  /* 0x0000000000007802 */ /* 0x000fe20000000f00 */
[----:B------:R-:W0:Y:S01]  /*ef80*/  LDCU.64 UR4, c[0x4][0x128] ;  /* 0x01002500ff0477ac */ /* 0x000e220008000a00 */
[----:B------:R-:W-:Y:S02]  /*ef90*/  HFMA2 R13, -RZ, RZ, 0, 0 ;  /* 0x00000000ff0d7431 */ /* 0x000fe400000001ff */
[----:B------:R-:W-:Y:S01]  /*efa0*/  IMAD.MOV.U32 R8, RZ, RZ, 0x65 ;  /* 0x00000065ff087424 */ /* 0x000fe200078e00ff */
[----:B------:R1:W2:Y:S01]  /*efb0*/  LDC.64 R2, c[0x4][R0] ;  /* 0x0100000000027b82 */ /* 0x0002a20000000a00 */
        /* <DEDUP_REMOVED lines=11> */
.L_x_2041:
[----:B------:R-:W-:Y:S05]  /*f070*/  EXIT ;  /* 0x000000000000794d */ /* 0x000fea0003800000 */
.L_x_2040:
        /* <DEDUP_REMOVED lines=21> */
.L_x_2043:
[----:B------:R-:W-:Y:S05]  /*f1d0*/  BSYNC.RECONVERGENT B0 ;  /* 0x0000000000007941 */ /* 0x000fea0003800200 */
.L_x_2042:
[----:B------:R-:W-:-:S05]  /*f1e0*/  LOP3.LUT R3, R0, 0x80, R3, 0xf8, !PT ;  /* 0x0000008000037812 */ /* 0x000fca00078ef803 */
[----:B------:R-:W-:Y:S01]  /*f1f0*/  STG.E.U8 desc[UR36][R16.64], R3 ;  /* 0x0000000310007986 */ /* 0x000fe2000c101124 */
[----:B------:R-:W-:Y:S05]  /*f200*/  EXIT ;  /* 0x000000000000794d */ /* 0x000fea0003800000 */
.L_x_2039:
        /* <DEDUP_REMOVED lines=20> */
.L_x_2045:
[----:B------:R-:W-:Y:S01]  /*f350*/  IMAD.MOV.U32 R0, RZ, RZ, 0x7f ;  /* 0x0000007fff007424 */ /* 0x000fe200078e00ff */
[----:B------:R-:W-:-:S04]  /*f360*/  ISETP.GT.U32.AND P0, PT, R2, 0x7f800000, PT ;  /* 0x7f8000000200780c */ /* 0x000fc80003f04070 */
[----:B------:R-:W-:-:S09]  /*f370*/  SEL R0, R0, 0x7c, P0 ;  /* 0x0000007c00007807 */ /* 0x000fd20000000000 */
.L_x_2046:
[----:B------:R-:W-:Y:S05]  /*f380*/  BSYNC.RECONVERGENT B0 ;  /* 0x0000000000007941 */ /* 0x000fea0003800200 */
.L_x_2044:
[----:B------:R-:W-:-:S04]  /*f390*/  SHF.R.U32.HI R3, RZ, 0x18, R3 ;  /* 0x00000018ff037819 */ /* 0x000fc80000011603 */
[----:B------:R-:W-:-:S05]  /*f3a0*/  LOP3.LUT R3, R0, 0x80, R3, 0xf8, !PT ;  /* 0x0000008000037812 */ /* 0x000fca00078ef803 */
[----:B------:R-:W-:Y:S01]  /*f3b0*/  STG.E.U8 desc[UR36][R16.64], R3 ;  /* 0x0000000310007986 */ /* 0x000fe2000c101124 */
[----:B------:R-:W-:Y:S05]  /*f3c0*/  EXIT ;  /* 0x000000000000794d */ /* 0x000fea0003800000 */
.L_x_2038:
        /* <DEDUP_REMOVED lines=10> */
[----:B------:R-:W-:Y:S01]  /*f470*/  STG.E.U16 desc[UR36][R16.64], R0 ;  /* 0x0000000010007986 */ /* 0x000fe2000c101524 */
[----:B------:R-:W-:Y:S05]  /*f480*/  EXIT ;  /* 0x000000000000794d */ /* 0x000fea0003800000 */
        .type           $_ZN2at6native18elementwise_kernelILi128ELi4EZNS0_15gpu_kernel_implIZZZNS0_15cos_kernel_cudaERNS_18TensorIteratorBaseEENKUlvE0_clEvENKUlvE_clEvEUldE_EEvS4_RKT_EUliE_EEviT1_$__internal_trig_reduction_slowpathd,@function
        .size           $_ZN2at6native18elementwise_kernelILi128ELi4EZNS0_15gpu_kernel_implIZZZNS0_15cos_kernel_cudaERNS_18TensorIteratorBaseEENKUlvE0_clEvENKUlvE_clEvEUldE_EEvS4_RKT_EUliE_EEviT1_$__internal_trig_reduction_slowpathd,(.L_x_2647 - $_ZN2at6native18elementwise_kernelILi128ELi4EZNS0_15gpu_kernel_implIZZZNS0_15cos_kernel_cudaERNS_18TensorIteratorBaseEENKUlvE0_clEvENKUlvE_clEvEUldE_EEvS4_RKT_EUliE_EEviT1_$__internal_trig_reduction_slowpathd)
$_ZN2at6native18elementwise_kernelILi128ELi4EZNS0_15gpu_kernel_implIZZZNS0_15cos_kernel_cudaERNS_18TensorIteratorBaseEENKUlvE0_clEvENKUlvE_clEvEUldE_EEvS4_RKT_EUliE_EEviT1_$__internal_trig_reduction_slowpathd:
[----:B------:R-:W-:Y:S01]  /*f490*/  SHF.R.U32.HI R4, RZ, 0x14, R5 ;  /* 0x00000014ff047819 */ /* 0x000fe20000011605 */
[----:B------:R-:W-:Y:S01]  /*f4a0*/  IMAD.MOV.U32 R6, RZ, RZ, RZ ;  /* 0x000000ffff067224 */ /* 0x000fe200078e00ff */
[----:B------:R-:W-:Y:S02]  /*f4b0*/  MOV R11, R5 ;  /* 0x00000005000b7202 */ /* 0x000fe40000000f00 */
[----:B------:R-:W-:-:S04]  /*f4c0*/  LOP3.LUT R0, R4, 0x7ff, RZ, 0xc0, !PT ;  /* 0x000007ff04007812 */ /* 0x000fc800078ec0ff */
[----:B------:R-:W-:-:S13]  /*f4d0*/  ISETP.NE.AND P0, PT, R0, 0x7ff, PT ;  /* 0x000007ff0000780c */ /* 0x000fda0003f05270 */
[----:B------:R-:W-:Y:S05]  /*f4e0*/  @!P0 BRA `(.L_x_2047) ;  /* 0x0000000800488947 */ /* 0x000fea0003800000 */
[----:B------:R-:W-:Y:S01]  /*f4f0*/  VIADD R0, R0, 0xfffffc00 ;  /* 0xfffffc0000007836 */ /* 0x000fe20000000000 */
[----:B------:R-:W-:Y:S01]  /*f500*/  BSSY.RECONVERGENT B0, `(.L_x_2048) ;  /* 0x000002f000007945 */ /* 0x000fe20003800200 */
[----:B------:R-:W-:-:S03]  /*f510*/  CS2R R12, SRZ ;  /* 0x00000000000c7805 */ /* 0x000fc6000001ff00 */
[----:B------:R-:W-:Y:S02]  /*f520*/  SHF.R.U32.HI R3, RZ, 0x6, R0 ;  /* 0x00000006ff037819 */ /* 0x000fe40000011600 */
[----:B------:R-:W-:Y:S02]  /*f530*/  ISETP.GE.U32.AND P0, PT, R0, 0x80, PT ;  /* 0x000000800000780c */ /* 0x000fe40003f06070 */
[C---:B------:R-:W-:Y:S02]  /*f540*/  IADD3 R0, PT, PT, -R3.reuse, 0x13, RZ ;  /* 0x0000001303007810 */ /* 0x040fe40007ffe1ff */
[----:B------:R-:W-:Y:S02]  /*f550*/  IADD3 R19, PT, PT, -R3, 0xf, RZ ;  /* 0x0000000f03137810 */ /* 0x000fe40007ffe1ff */
[----:B------:R-:W-:-:S04]  /*f560*/  SEL R0, R0, 0x12, P0 ;  /* 0x0000001200007807 */ /* 0x000fc80000000000 */
[----:B------:R-:W-:-:S13]  /*f570*/  ISETP.GE.AND P0, PT, R19, R0, PT ;  /* 0x000000001300720c */ /* 0x000fda0003f06270 */
[----:B------:R-:W-:Y:S05]  /*f580*/  @P0 BRA `(.L_x_2049) ;  /* 0x0000000000980947 */ /* 0x000fea0003800000 */
[----:B------:R-:W0:Y:S01]  /*f590*/  LDC.64 R6, c[0x0][0x358] ;  /* 0x0000d600ff067b82 */ /* 0x000e220000000a00 */
[C---:B------:R-:W-:Y:S01]  /*f5a0*/  SHF.L.U64.HI R21, R10.reuse, 0xb, R11 ;  /* 0x0000000b0a157819 */ /* 0x040fe2000001020b */
[----:B------:R-:W-:Y:S01]  /*f5b0*/  BSSY.RECONVERGENT B1, `(.L_x_2050) ;  /* 0x0000022000017945 */ /* 0x000fe20003800200 */
[----:B------:R-:W-:Y:S01]  /*f5c0*/  SHF.L.U32 R15, R10, 0xb, RZ ;  /* 0x0000000b0a0f7819 */ /* 0x000fe200000006ff */
[----:B------:R-:W-:Y:S01]  /*f5d0*/  IMAD.MOV.U32 R20, RZ, RZ, RZ ;  /* 0x000000ffff147224 */ /* 0x000fe200078e00ff */
[----:B------:R-:W-:Y:S02]  /*f5e0*/  IADD3 R18, PT, PT, RZ, -R3, -R0 ;  /* 0x80000003ff127210 */ /* 0x000fe40007ffe800 */
[----:B------:R-:W-:Y:S02]  /*f5f0*/  CS2R R12, SRZ ;  /* 0x00000000000c7805 */ /* 0x000fe4000001ff00 */
[----:B------:R-:W-:Y:S01]  /*f600*/  LOP3.LUT R21, R21, 0x80000000, RZ, 0xfc, !PT ;  /* 0x8000000015157812 */ /* 0x000fe200078efcff */
[----:B------:R-:W1:Y:S06]  /*f610*/  LDC.64 R8, c[0x4][0x138] ;  /* 0x01004e00ff087b82 */ /* 0x000e6c0000000a00 */
.L_x_2051:
[----:B0-----:R-:W-:Y:S01]  /*f620*/  R2UR UR4, R6 ;  /* 0x00000000060472ca */ /* 0x001fe200000e0000 */
[----:B-1----:R-:W-:Y:S01]  /*f630*/  IMAD.WIDE R10, R19, 0x8, R8 ;  /* 0x00000008130a7825 */ /* 0x002fe200078e0208 */
[----:B------:R-:W-:-:S13]  /*f640*/  R2UR UR5, R7 ;  /* 0x00000000070572ca */ /* 0x000fda00000e0000 */
[----:B------:R-:W2:Y:S01]  /*f650*/  LDG.E.64.CONSTANT R10, desc[UR4][R10.64] ;  /* 0x000000040a0a7981 */ /* 0x000ea2000c1e9b00 */
[----:B------:R-:W-:Y:S02]  /*f660*/  VIADD R18, R18, 0x1 ;  /* 0x0000000112127836 */ /* 0x000fe40000000000 */
[----:B------:R-:W-:Y:S02]  /*f670*/  VIADD R19, R19, 0x1 ;  /* 0x0000000113137836 */ /* 0x000fe40000000000 */
[----:B--2---:R-:W-:-:S04]  /*f680*/  IMAD.WIDE.U32 R12, P2, R10, R15, R12 ;  /* 0x0000000f0a0c7225 */ /* 0x004fc8000784000c */
[----:B------:R-:W-:Y:S02]  /*f690*/  IMAD R23, R10, R21, RZ ;  /* 0x000000150a177224 */ /* 0x000fe400078e02ff */
[CC--:B------:R-:W-:Y:S02]  /*f6a0*/  IMAD R22, R11.reuse, R15.reuse, RZ ;  /* 0x0000000f0b167224 */ /* 0x0c0fe400078e02ff */
[----:B------:R-:W-:Y:S01]  /*f6b0*/  IMAD.HI.U32 R24, R11, R15, RZ ;  /* 0x0000000f0b187227 */ /* 0x000fe200078e00ff */
[----:B------:R-:W-:-:S03]  /*f6c0*/  IADD3 R13, P0, PT, R23, R13, RZ ;  /* 0x0000000d170d7210 */ /* 0x000fc60007f1e0ff */
[----:B------:R-:W-:Y:S01]  /*f6d0*/  IMAD R23, R20, 0x8, R1 ;  /* 0x0000000814177824 */ /* 0x000fe200078e0201 */
[----:B------:R-:W-:Y:S01]  /*f6e0*/  IADD3 R13, P1, PT, R22, R13, RZ ;  /* 0x0000000d160d7210 */ /* 0x000fe20007f3e0ff */
[----:B------:R-:W-:Y:S01]  /*f6f0*/  IMAD.HI.U32 R22, R10, R21, RZ ;  /* 0x000000150a167227 */ /* 0x000fe200078e00ff */
[----:B------:R-:W-:-:S03]  /*f700*/  IADD3 R20, PT, PT, R20, 0x1, RZ ;  /* 0x0000000114147810 */ /* 0x000fc60007ffe0ff */
[CC--:B------:R-:W-:Y:S01]  /*f710*/  IMAD.HI.U32 R10, R11.reuse, R21.reuse, RZ ;  /* 0x000000150b0a7227 */ /* 0x0c0fe200078e00ff */
[----:B------:R-:W-:Y:S01]  /*f720*/  IADD3.X R25, PT, PT, R22, RZ, RZ, P2, !PT ;  /* 0x000000ff16197210 */ /* 0x000fe200017fe4ff */
[----:B------:R0:W-:Y:S02]  /*f730*/  STL.64 [R23], R12 ;  /* 0x0000000c17007387 */ /* 0x0001e40000100a00 */
[----:B------:R-:W-:Y:S01]  /*f740*/  IMAD R11, R11, R21, RZ ;  /* 0x000000150b0b7224 */ /* 0x000fe200078e02ff */
[----:B------:R-:W-:-:S04]  /*f750*/  IADD3.X R24, P0, PT, R24, R25, RZ, P0, !PT ;  /* 0x0000001918187210 */ /* 0x000fc8000071e4ff */
[----:B------:R-:W-:Y:S01]  /*f760*/  IADD3.X R24, P1, PT, R11, R24, RZ, P1, !PT ;  /* 0x000000180b187210 */ /* 0x000fe20000f3e4ff */
[----:B------:R-:W-:Y:S01]  /*f770*/  IMAD.X R10, RZ, RZ, R10, P0 ;  /* 0x000000ffff0a7224 */ /* 0x000fe200000e060a */
[----:B------:R-:W-:-:S03]  /*f780*/  ISETP.NE.AND P0, PT, R18, -0xf, PT ;  /* 0xfffffff11200780c */ /* 0x000fc60003f05270 */
[----:B0-----:R-:W-:Y:S01]  /*f790*/  IMAD.MOV.U32 R12, RZ, RZ, R24 ;  /* 0x000000ffff0c7224 */ /* 0x001fe200078e0018 */
[----:B------:R-:W-:-:S04]  /*f7a0*/  IADD3.X R25, PT, PT, RZ, R10, RZ, P1, !PT ;  /* 0x0000000aff197210 */ /* 0x000fc80000ffe4ff */
[----:B------:R-:W-:-:S05]  /*f7b0*/  MOV R13, R25 ;  /* 0x00000019000d7202 */ /* 0x000fca0000000f00 */
[----:B------:R-:W-:Y:S05]  /*f7c0*/  @P0 BRA `(.L_x_2051) ;  /* 0xfffffffc00940947 */ /* 0x000fea000383ffff */
[----:B------:R-:W-:Y:S05]  /*f7d0*/  BSYNC.RECONVERGENT B1 ;  /* 0x0000000000017941 */ /* 0x000fea0003800200 */
.L_x_2050:
[----:B------:R-:W-:-:S07]  /*f7e0*/  IMAD.MOV.U32 R19, RZ, RZ, R0 ;  /* 0x000000ffff137224 */ /* 0x000fce00078e0000 */
.L_x_2049:
[----:B------:R-:W-:Y:S05]  /*f7f0*/  BSYNC.RECONVERGENT B0 ;  /* 0x0000000000007941 */ /* 0x000fea0003800200 */
.L_x_2048:
[----:B------:R-:W-:Y:S02]  /*f800*/  LOP3.LUT P0, R23, R4, 0x3f, RZ, 0xc0, !PT ;  /* 0x0000003f04177812 */ /* 0x000fe4000780c0ff */
[----:B------:R-:W-:-:S05]  /*f810*/  IADD3 R0, PT, PT, R3, R19, RZ ;  /* 0x0000001303007210 */ /* 0x000fca0007ffe0ff */
[----:B------:R-:W-:-:S05]  /*f820*/  IMAD.U32 R25, R0, 0x8, R1 ;  /* 0x0000000800197824 */ /* 0x000fca00078e0001 */
[----:B------:R0:W-:Y:S04]  /*f830*/  STL.64 [R25+-0x78], R12 ;  /* 0xffff880c19007387 */ /* 0x0001e80000100a00 */
[----:B------:R-:W2:Y:S04]  /*f840*/  @P0 LDL.64 R10, [R1+0x8] ;  /* 0x00000800010a0983 */ /* 0x000ea80000100a00 */
[----:B------:R-:W3:Y:S04]  /*f850*/  LDL.64 R8, [R1+0x10] ;  /* 0x0000100001087983 */ /* 0x000ee80000100a00 */
[----:B------:R-:W4:Y:S01]  /*f860*/  LDL.64 R6, [R1+0x18] ;  /* 0x0000180001067983 */ /* 0x000f220000100a00 */
[----:B------:R-:W-:Y:S01]  /*f870*/  @P0 LOP3.LUT R0, R23, 0x3f, RZ, 0x3c, !PT ;  /* 0x0000003f17000812 */ /* 0x000fe200078e3cff */
[----:B------:R-:W-:Y:S01]  /*f880*/  BSSY.RECONVERGENT B0, `(.L_x_2052) ;  /* 0x0000034000007945 */ /* 0x000fe20003800200 */
[----:B--2---:R-:W-:-:S02]  /*f890*/  @P0 SHF.R.U64 R3, R10, 0x1, R11 ;  /* 0x000000010a030819 */ /* 0x004fc4000000120b */
[----:B------:R-:W-:Y:S02]  /*f8a0*/  @P0 SHF.R.U32.HI R11, RZ, 0x1, R11 ;  /* 0x00000001ff0b0819 */ /* 0x000fe4000001160b */
[--C-:B---3--:R-:W-:Y:S02]  /*f8b0*/  @P0 SHF.R.U32.HI R21, RZ, 0x1, R9.reuse ;  /* 0x00000001ff150819 */ /* 0x108fe40000011609 */
[C-C-:B------:R-:W-:Y:S02]  /*f8c0*/  @P0 SHF.R.U64 R19, R8.reuse, 0x1, R9.reuse ;  /* 0x0000000108130819 */ /* 0x140fe40000001209 */
[CC--:B------:R-:W-:Y:S02]  /*f8d0*/  @P0 SHF.L.U64.HI R15, R8.reuse, R23.reuse, R9 ;  /* 0x00000017080f0219 */ /* 0x0c0fe40000010209 */
[----:B------:R-:W-:Y:S02]  /*f8e0*/  @P0 SHF.L.U32 R10, R8, R23, RZ ;  /* 0x00000017080a0219 */ /* 0x000fe400000006ff */
[----:B------:R-:W-:-:S02]  /*f8f0*/  @P0 SHF.R.U64 R3, R3, R0, R11 ;  /* 0x0000000003030219 */ /* 0x000fc4000000120b */
[-C--:B------:R-:W-:Y:S02]  /*f900*/  @P0 SHF.R.U32.HI R4, RZ, R0.reuse, R11 ;  /* 0x00000000ff040219 */ /* 0x080fe4000001160b */
[----:B----4-:R-:W-:Y:S02]  /*f910*/  @P0 SHF.L.U32 R11, R6, R23, RZ ;  /* 0x00000017060b0219 */ /* 0x010fe400000006ff */
[----:B0-----:R-:W-:Y:S02]  /*f920*/  @P0 SHF.R.U64 R12, R19, R0, R21 ;  /* 0x00000000130c0219 */ /* 0x001fe40000001215 */
[----:B------:R-:W-:Y:S02]  /*f930*/  @P0 LOP3.LUT R8, R10, R3, RZ, 0xfc, !PT ;  /* 0x000000030a080212 */ /* 0x000fe400078efcff */
[----:B------:R-:W-:Y:S02]  /*f940*/  @P0 LOP3.LUT R9, R15, R4, RZ, 0xfc, !PT ;  /* 0x000000040f090212 */ /* 0x000fe400078efcff */
[----:B------:R-:W-:-:S02]  /*f950*/  @P0 SHF.L.U64.HI R23, R6, R23, R7 ;  /* 0x0000001706170219 */ /* 0x000fc40000010207 */
[----:B------:R-:W-:Y:S02]  /*f960*/  @P0 SHF.R.U32.HI R0, RZ, R0, R21 ;  /* 0x00000000ff000219 */ /* 0x000fe40000011615 */
[----:B------:R-:W-:Y:S02]  /*f970*/  @P0 LOP3.LUT R6, R11, R12, RZ, 0xfc, !PT ;  /* 0x0000000c0b060212 */ /* 0x000fe400078efcff */
[C---:B------:R-:W-:Y:S02]  /*f980*/  SHF.L.U32 R4, R8.reuse, 0x2, RZ ;  /* 0x0000000208047819 */ /* 0x040fe400000006ff */
[----:B------:R-:W-:Y:S02]  /*f990*/  SHF.L.U64.HI R13, R8, 0x2, R9 ;  /* 0x00000002080d7819 */ /* 0x000fe40000010209 */
[----:B------:R-:W-:Y:S02]  /*f9a0*/  @P0 LOP3.LUT R7, R23, R0, RZ, 0xfc, !PT ;  /* 0x0000000017070212 */ /* 0x000fe400078efcff */
[----:B------:R-:W-:-:S02]  /*f9b0*/  SHF.L.W.U32.HI R9, R9, 0x2, R6 ;  /* 0x0000000209097819 */ /* 0x000fc40000010e06 */
[----:B------:R-:W-:Y:S02]  /*f9c0*/  IADD3 RZ, P0, PT, RZ, -R4, RZ ;  /* 0x80000004ffff7210 */ /* 0x000fe40007f1e0ff */
[----:B------:R-:W-:Y:S02]  /*f9d0*/  LOP3.LUT R0, RZ, R13, RZ, 0x33, !PT ;  /* 0x0000000dff007212 */ /* 0x000fe400078e33ff */
[----:B------:R-:W-:Y:S02]  /*f9e0*/  SHF.L.W.U32.HI R6, R6, 0x2, R7 ;  /* 0x0000000206067819 */ /* 0x000fe40000010e07 */
[----:B------:R-:W-:Y:S02]  /*f9f0*/  LOP3.LUT R3, RZ, R9, RZ, 0x33, !PT ;  /* 0x00000009ff037212 */ /* 0x000fe400078e33ff */
[----:B------:R-:W-:Y:S02]  /*fa00*/  IADD3.X R8, P0, PT, RZ, R0, RZ, P0, !PT ;  /* 0x00000000ff087210 */ /* 0x000fe4000071e4ff */
[----:B------:R-:W-:-:S02]  /*fa10*/  LOP3.LUT R0, RZ, R6, RZ, 0x33, !PT ;  /* 0x00000006ff007212 */ /* 0x000fc400078e33ff */
[----:B------:R-:W-:Y:S02]  /*fa20*/  IADD3.X R10, P1, PT, RZ, R3, RZ, P0, !PT ;  /* 0x00000003ff0a7210 */ /* 0x000fe4000073e4ff */
[----:B------:R-:W-:-:S03]  /*fa30*/  ISETP.GT.U32.AND P2, PT, R9, -0x1, PT ;  /* 0xffffffff0900780c */ /* 0x000fc60003f44070 */
[----:B------:R-:W-:Y:S01]  /*fa40*/  IMAD.X R3, RZ, RZ, R0, P1 ;  /* 0x000000ffff037224 */ /* 0x000fe200008e0600 */
[----:B------:R-:W-:-:S04]  /*fa50*/  ISETP.GT.AND.EX P0, PT, R6, -0x1, PT, P2 ;  /* 0xffffffff0600780c */ /* 0x000fc80003f04320 */
[----:B------:R-:W-:Y:S02]  /*fa60*/  SEL R0, R6, R3, P0 ;  /* 0x0000000306007207 */ /* 0x000fe40000000000 */
[----:B------:R-:W-:Y:S02]  /*fa70*/  SEL R9, R9, R10, P0 ;  /* 0x0000000a09097207 */ /* 0x000fe40000000000 */
[----:B------:R-:W-:Y:S02]  /*fa80*/  ISETP.NE.U32.AND P1, PT, R0, RZ, PT ;  /* 0x000000ff0000720c */ /* 0x000fe40003f25070 */
[----:B------:R-:W-:Y:S02]  /*fa90*/  SEL R13, R13, R8, P0 ;  /* 0x000000080d0d7207 */ /* 0x000fe40000000000 */
[----:B------:R-:W-:Y:S01]  /*faa0*/  SEL R10, R9, R0, !P1 ;  /* 0x00000000090a7207 */ /* 0x000fe20004800000 */
[----:B------:R-:W-:-:S05]  /*fab0*/  @!P0 IMAD.MOV R4, RZ, RZ, -R4 ;  /* 0x000000ffff048224 */ /* 0x000fca00078e0a04 */
[----:B------:R-:W0:Y:S02]  /*fac0*/  FLO.U32 R10, R10 ;  /* 0x0000000a000a7300 */ /* 0x000e2400000e0000 */
[C---:B0-----:R-:W-:Y:S02]  /*fad0*/  IADD3 R11, PT, PT, -R10.reuse, 0x1f, RZ ;  /* 0x0000001f0a0b7810 */ /* 0x041fe40007ffe1ff */
[----:B------:R-:W-:Y:S02]  /*fae0*/  IADD3 R3, PT, PT, -R10, 0x3f, RZ ;  /* 0x0000003f0a037810 */ /* 0x000fe40007ffe1ff */
[----:B------:R-:W-:-:S04]  /*faf0*/  @P1 IADD3 R3, PT, PT, R11, RZ, RZ ;  /* 0x000000ff0b031210 */ /* 0x000fc80007ffe0ff */
[----:B------:R-:W-:-:S13]  /*fb00*/  ISETP.NE.AND P1, PT, R3, RZ, PT ;  /* 0x000000ff0300720c */ /* 0x000fda0003f25270 */
[----:B------:R-:W-:Y:S05]  /*fb10*/  @!P1 BRA `(.L_x_2053) ;  /* 0x0000000000289947 */ /* 0x000fea0003800000 */
[--C-:B------:R-:W-:Y:S02]  /*fb20*/  SHF.R.U64 R11, R4, 0x1, R13.reuse ;  /* 0x00000001040b7819 */ /* 0x100fe4000000120d */
[C---:B------:R-:W-:Y:S02]  /*fb30*/  LOP3.LUT R4, R3.reuse, 0x3f, RZ, 0xc0, !PT ;  /* 0x0000003f03047812 */ /* 0x040fe400078ec0ff */
[----:B------:R-:W-:Y:S02]  /*fb40*/  SHF.R.U32.HI R13, RZ, 0x1, R13 ;  /* 0x00000001ff0d7819 */ /* 0x000fe4000001160d */
[----:B------:R-:W-:Y:S02]  /*fb50*/  LOP3.LUT R8, R3, 0x3f, RZ, 0xc, !PT ;  /* 0x0000003f03087812 */ /* 0x000fe400078e0cff */
[CC--:B------:R-:W-:Y:S02]  /*fb60*/  SHF.L.U64.HI R15, R9.reuse, R4.reuse, R0 ;  /* 0x00000004090f7219 */ /* 0x0c0fe40000010200 */
[----:B------:R-:W-:-:S02]  /*fb70*/  SHF.L.U32 R4, R9, R4, RZ ;  /* 0x0000000409047219 */ /* 0x000fc400000006ff */
[-CC-:B------:R-:W-:Y:S02]  /*fb80*/  SHF.R.U64 R9, R11, R8.reuse, R13.reuse ;  /* 0x000000080b097219 */ /* 0x180fe4000000120d */
[----:B------:R-:W-:Y:S02]  /*fb90*/  SHF.R.U32.HI R0, RZ, R8, R13 ;  /* 0x00000008ff007219 */ /* 0x000fe4000001160d */
[----:B------:R-:W-:Y:S02]  /*fba0*/  LOP3.LUT R9, R4, R9, RZ, 0xfc, !PT ;  /* 0x0000000904097212 */ /* 0x000fe400078efcff */
[----:B------:R-:W-:-:S07]  /*fbb0*/  LOP3.LUT R0, R15, R0, RZ, 0xfc, !PT ;  /* 0x000000000f007212 */ /* 0x000fce00078efcff */
.L_x_2053:
[----:B------:R-:W-:Y:S05]  /*fbc0*/  BSYNC.RECONVERGENT B0 ;  /* 0x0000000000007941 */ /* 0x000fea0003800200 */
.L_x_2052:
[----:B------:R-:W-:Y:S01]  /*fbd0*/  IMAD.WIDE.U32 R10, R9, 0x2168c235, RZ ;  /* 0x2168c235090a7825 */ /* 0x000fe200078e00ff */
[----:B------:R-:W-:-:S03]  /*fbe0*/  SHF.R.U32.HI R7, RZ, 0x1e, R7 ;  /* 0x0000001eff077819 */ /* 0x000fc60000011607 */
[----:B------:R-:W-:Y:S01]  /*fbf0*/  IMAD.MOV.U32 R13, RZ, RZ, RZ ;  /* 0x000000ffff0d7224 */ /* 0x000fe200078e00ff */
[----:B------:R-:W-:Y:S01]  /*fc00*/  MOV R12, R11 ;  /* 0x0000000b000c7202 */ /* 0x000fe20000000f00 */
[----:B------:R-:W-:Y:S01]  /*fc10*/  IMAD.HI.U32 R4, R0, -0x36f0255e, RZ ;  /* 0xc90fdaa200047827 */ /* 0x000fe200078e00ff */
[----:B------:R-:W-:Y:S02]  /*fc20*/  IADD3 RZ, P1, PT, R10, R10, RZ ;  /* 0x0000000a0aff7210 */ /* 0x000fe40007f3e0ff */
[----:B------:R-:W-:Y:S01]  /*fc30*/  LEA.HI R6, R6, R7, RZ, 0x1 ;  /* 0x0000000706067211 */ /* 0x000fe200078f08ff */
[----:B------:R-:W-:-:S04]  /*fc40*/  IMAD.WIDE.U32 R8, R9, -0x36f0255e, R12 ;  /* 0xc90fdaa209087825 */ /* 0x000fc800078e000c */
[C---:B------:R-:W-:Y:S02]  /*fc50*/  IMAD R11, R0.reuse, -0x36f0255e, RZ ;  /* 0xc90fdaa2000b7824 */ /* 0x040fe400078e02ff */
[----:B------:R-:W-:-:S05]  /*fc60*/  IMAD.WIDE.U32 R8, P2, R0, 0x2168c235, R8 ;  /* 0x2168c23500087825 */ /* 0x000fca0007840008 */
[----:B------:R-:W-:Y:S02]  /*fc70*/  IADD3.X R0, PT, PT, R4, RZ, RZ, P2, !PT ;  /* 0x000000ff04007210 */ /* 0x000fe400017fe4ff */
[----:B------:R-:W-:Y:S02]  /*fc80*/  IADD3 R4, P2, PT, R11, R9, RZ ;  /* 0x000000090b047210 */ /* 0x000fe40007f5e0ff */
[----:B------:R-:W-:Y:S02]  /*fc90*/  IADD3.X RZ, P1, PT, R8, R8, RZ, P1, !PT ;  /* 0x0000000808ff7210 */ /* 0x000fe40000f3e4ff */
[C---:B------:R-:W-:Y:S01]  /*fca0*/  ISETP.GT.U32.AND P3, PT, R4.reuse, RZ, PT ;  /* 0x000000ff0400720c */ /* 0x040fe20003f64070 */
[----:B------:R-:W-:Y:S01]  /*fcb0*/  IMAD.X R0, RZ, RZ, R0, P2 ;  /* 0x000000ffff007224 */ /* 0x000fe200010e0600 */
[----:B------:R-:W-:-:S04]  /*fcc0*/  IADD3.X R9, P2, PT, R4, R4, RZ, P1, !PT ;  /* 0x0000000404097210 */ /* 0x000fc80000f5e4ff */
[C---:B------:R-:W-:Y:S02]  /*fcd0*/  ISETP.GT.AND.EX P1, PT, R0.reuse, RZ, PT, P3 ;  /* 0x000000ff0000720c */ /* 0x040fe40003f24330 */
[----:B------:R-:W-:Y:S02]  /*fce0*/  IADD3.X R11, PT, PT, R0, R0, RZ, P2, !PT ;  /* 0x00000000000b7210 */ /* 0x000fe400017fe4ff */
[----:B------:R-:W-:Y:S02]  /*fcf0*/  SEL R9, R9, R4, P1 ;  /* 0x0000000409097207 */ /* 0x000fe40000800000 */
[----:B------:R-:W-:Y:S02]  /*fd00*/  SEL R11, R11, R0, P1 ;  /* 0x000000000b0b7207 */ /* 0x000fe40000800000 */
[----:B------:R-:W-:Y:S02]  /*fd10*/  IADD3 R10, P2, PT, R9, 0x1, RZ ;  /* 0x00000001090a7810 */ /* 0x000fe40007f5e0ff */
[----:B------:R-:W-:-:S02]  /*fd20*/  SEL R0, RZ, 0xffffffff, !P1 ;  /* 0xffffffffff007807 */ /* 0x000fc40004800000 */
[----:B------:R-:W-:Y:S01]  /*fd30*/  LOP3.LUT P1, R5, R5, 0x80000000, RZ, 0xc0, !PT ;  /* 0x8000000005057812 */ /* 0x000fe2000782c0ff */
[----:B------:R-:W-:Y:S01]  /*fd40*/  IMAD.X R9, RZ, RZ, R11, P2 ;  /* 0x000000ffff097224 */ /* 0x000fe200010e060b */
[----:B------:R-:W-:Y:S02]  /*fd50*/  IADD3 R0, PT, PT, R0, -R3, RZ ;  /* 0x8000000300007210 */ /* 0x000fe40007ffe0ff */
[----:B------:R-:W-:Y:S02]  /*fd60*/  @!P0 LOP3.LUT R5, R5, 0x80000000, RZ, 0x3c, !PT ;  /* 0x8000000005058812 */ /* 0x000fe400078e3cff */
[----:B------:R-:W-:Y:S01]  /*fd70*/  SHF.R.U64 R10, R10, 0xa, R9 ;  /* 0x0000000a0a0a7819 */ /* 0x000fe20000001209 */
[----:B------:R-:W-:-:S03]  /*fd80*/  IMAD.SHL.U32 R0, R0, 0x100000, RZ ;  /* 0x0010000000007824 */ /* 0x000fc600078e00ff */
[----:B------:R-:W-:-:S03]  /*fd90*/  IADD3 R10, P2, PT, R10, 0x1, RZ ;  /* 0x000000010a0a7810 */ /* 0x000fc60007f5e0ff */
[----:B------:R-:W-:Y:S02]  /*fda0*/  @P1 IADD3 R6, PT, PT, -R6, RZ, RZ ;  /* 0x000000ff06061210 */ /* 0x000fe40007ffe1ff */
[----:B------:R-:W-:-:S04]  /*fdb0*/  LEA.HI.X R9, R9, RZ, RZ, 0x16, P2 ;  /* 0x000000ff09097211 */ /* 0x000fc800010fb4ff */
[--C-:B------:R-:W-:Y:S02]  /*fdc0*/  SHF.R.U64 R10, R10, 0x1, R9.reuse ;  /* 0x000000010a0a7819 */ /* 0x100fe40000001209 */
[----:B------:R-:W-:Y:S02]  /*fdd0*/  SHF.R.U32.HI R3, RZ, 0x1, R9 ;  /* 0x00000001ff037819 */ /* 0x000fe40000011609 */
[----:B------:R-:W-:-:S04]  /*fde0*/  IADD3 R10, P2, P3, RZ, RZ, R10 ;  /* 0x000000ffff0a7210 */ /* 0x000fc80007b5e00a */
[----:B------:R-:W-:-:S04]  /*fdf0*/  IADD3.X R0, PT, PT, R0, 0x3fe00000, R3, P2, P3 ;  /* 0x3fe0000000007810 */ /* 0x000fc800017e6403 */
[----:B------:R-:W-:-:S07]  /*fe00*/  LOP3.LUT R11, R0, R5, RZ, 0xfc, !PT ;  /* 0x00000005000b7212 */ /* 0x000fce00078efcff */
.L_x_2047:
[----:B------:R-:W-:Y:S02]  /*fe10*/  HFMA2 R15, -RZ, RZ, 0, 0 ;  /* 0x00000000ff0f7431 */ /* 0x000fe400000001ff */
[----:B------:R-:W-:Y:S02]  /*fe20*/  IMAD.MOV.U32 R0, RZ, RZ, R6 ;  /* 0x000000ffff007224 */ /* 0x000fe400078e0006 */
[----:B------:R-:W-:Y:S05]  /*fe30*/  RET.REL.NODEC R14 `(_ZN2at6native18elementwise_kernelILi128ELi4EZNS0_15gpu_kernel_implIZZZNS0_15cos_kernel_cudaERNS_18TensorIteratorBaseEENKUlvE0_clEvENKUlvE_clEvEUldE_EEvS4_RKT_EUliE_EEviT1_) ;  /* 0xffffff000e707950 */ /* 0x000fea0003c3ffff */
.L_x_2054:
        /* <DEDUP_REMOVED lines=12> */
.L_x_2647:


//--------------------- .text._ZN2at6native27unrolled_elementwise_kernelIZZZNS0_15cos_kernel_cudaERNS_18TensorIteratorBaseEENKUlvE0_clEvENKUlvE_clEvEUldE_St5arrayIPcLm2EELi4E23TrivialOffsetCalculatorILi1EjESB_NS0_6memory12LoadWithCastILi1EEENSC_13StoreWithCastILi1EEEEEviT_T0_T2_T3_T4_T5_ --------------------------
	.section	.text._ZN2at6native27unrolled_elementwise_kernelIZZZNS0_15cos_kernel_cudaERNS_18TensorIteratorBaseEENKUlvE0_clEvENKUlvE_clEvEUldE_St5arrayIPcLm2EELi4E23TrivialOffsetCalculatorILi1EjESB_NS0_6memory12LoadWithCastILi1EEENSC_13StoreWithCastILi1EEEEEviT_T0_T2_T3_T4_T5_,"ax",@progbits
	.align	128
        .global         _ZN2at6native27unrolled_elementwise_kernelIZZZNS0_15cos_kernel_cudaERNS_18TensorIteratorBaseEENKUlvE0_clEvENKUlvE_clEvEUldE_St5arrayIPcLm2EELi4E23TrivialOffsetCalculatorILi1EjESB_NS0_6memory12LoadWithCastILi1EEENSC_13StoreWithCastILi1EEEEEviT_T0_T2_T3_T4_T5_
        .type           _ZN2at6native27unrolled_elementwise_kernelIZZZNS0_15cos_kernel_cudaERNS_18TensorIteratorBaseEENKUlvE0_clEvENKUlvE_clEvEUldE_St5arrayIPcLm2EELi4E23TrivialOffsetCalculatorILi1EjESB_NS0_6memory12LoadWithCastILi1EEENSC_13StoreWithCastILi1EEEEEviT_T0_T2_T3_T4_T5_,@function
        .size           _ZN2at6native27unrolled_elementwise_kernelIZZZNS0_15cos_kernel_cudaERNS_18TensorIteratorBaseEENKUlvE0_clEvENKUlvE_clEvEUldE_St5arrayIPcLm2EELi4E23TrivialOffsetCalculatorILi1EjESB_NS0_6memory12LoadWithCastILi1EEENSC_13StoreWithCastILi1EEEEEviT_T0_T2_T3_T4_T5_,(.L_x_2648 - _ZN2at6native27unrolled_elementwise_kernelIZZZNS0_15cos_kernel_cudaERNS_18TensorIteratorBaseEENKUlvE0_clEvENKUlvE_clEvEUldE_St5arrayIPcLm2EELi4E23TrivialOffsetCalculatorILi1EjESB_NS0_6memory12LoadWithCastILi1EEENSC_13StoreWithCastILi1EEEEEviT_T0_T2_T3_T4_T5_)
        .other          _ZN2at6native27unrolled_elementwise_kernelIZZZNS0_15cos_kernel_cudaERNS_18TensorIteratorBaseEENKUlvE0_clEvENKUlvE_clEvEUldE_St5arrayIPcLm2EELi4E23TrivialOffsetCalculatorILi1EjESB_NS0_6memory12LoadWithCastILi1EEENSC_13StoreWithCastILi1EEEEEviT_T0_T2_T3_T4_T5_,@"STO_CUDA_ENTRY STV_DEFAULT"
_ZN2at6native27unrolled_elementwise_kernelIZZZNS0_15cos_kernel_cudaERNS_18TensorIteratorBaseEENKUlvE0_clEvENKUlvE_clEvEUldE_St5arrayIPcLm2EELi4E23TrivialOffsetCalculatorILi1EjESB_NS0_6memory12LoadWithCastILi1EEENSC_13StoreWithCastILi1EEEEEviT_T0_T2_T3_T4_T5_:
.text._ZN2at6native27unrolled_elementwise_kernelIZZZNS0_15cos_kernel_cudaERNS_18TensorIteratorBaseEENKUlvE0_clEvENKUlvE_clEvEUldE_St5arrayIPcLm2EELi4E23TrivialOffsetCalculatorILi1EjESB_NS0_6memory12LoadWithCastILi1EEENSC_13StoreWithCastILi1EEEEEviT_T0_T2_T3_T4_T5_:
[----:B------:R-:W0:Y:S01]  /*0000*/  LDC R1, c[0x0][0x37c] ;  /* 0x0000df00ff017b82 */ /* 0x000e220000000800 */
[----:B------:R-:W1:Y:S07]  /*0010*/  S2R R2, SR_CTAID.X ;  /* 0x0000000000027919 */ /* 0x000e6e0000002500 */
[----:B------:R-:W1:Y:S01]  /*0020*/  LDC R3, c[0x0][0x380] ;  /* 0x0000e000ff037b82 */ /* 0x000e620000000800 */
[----:B------:R-:W2:Y:S01]  /*0030*/  LDCU.64 UR36, c[0x0][0x358] ;  /* 0x00006b00ff2477ac */ /* 0x000ea20008000a00 */
[----:B------:R-:W-:Y:S01]  /*0040*/  BSSY.RECONVERGENT B6, `(.L_x_2055) ;  /* 0x00000fc000067945 */ /* 0x000fe20003800200 */
[----:B------:R-:W3:Y:S01]  /*0050*/  S2R R29, SR_TID.X ;  /* 0x00000000001d7919 */ /* 0x000ee20000002100 */
[----:B0-----:R-:W-:Y:S01]  /*0060*/  VIADD R1, R1, 0xffffffd8 ;  /* 0xffffffd801017836 */ /* 0x001fe20000000000 */
[----:B------:R-:W0:Y:S01]  /*0070*/  LDCU.U8 UR38, c[0x0][0x39c] ;  /* 0x00007380ff2677ac */ /* 0x000e220008000000 */
[----:B------:R-:W-:Y:S01]  /*0080*/  CS2R R26, SRZ ;  /* 0x00000000001a7805 */ /* 0x000fe2000001ff00 */
[----:B-1----:R-:W-:-:S02]  /*0090*/  IMAD R18, R2, -0x200, R3 ;  /* 0xfffffe0002127824 */ /* 0x002fc400078e0203 */
[----:B---3--:R-:W-:-:S03]  /*00a0*/  IMAD.MOV.U32 R19, RZ, RZ, R29 ;  /* 0x000000ffff137224 */ /* 0x008fc600078e001d */
[----:B------:R-:W-:-:S13]  /*00b0*/  ISETP.GE.AND P0, PT, R29, R18, PT ;  /* 0x000000121d00720c */ /* 0x000fda0003f06270 */
[----:B0-2---:R-:W-:Y:S05]  /*00c0*/  @P0 BRA `(.L_x_2056) ;  /* 0x0000000c00cc0947 */ /* 0x005fea0003800000 */
        /* <DEDUP_REMOVED lines=19> */
[----:B--2---:R0:W1:Y:S02]  /*0200*/  I2F.F64.S16 R26, R4 ;  /* 0x00000004001a7312 */ /* 0x0040640000101c00 */
[----:B01----:R-:W-:Y:S05]  /*0210*/  BRA `(.L_x_2063) ;  /* 0x0000000c00707947 */ /* 0x003fea0003800000 */
.L_x_2061:
[----:B------:R-:W2:Y:S02]  /*0220*/  LDG.E.U8 R4, desc[UR36][R4.64] ;  /* 0x0000002404047981 */ /* 0x000ea4000c1e1100 */
[----:B--2---:R0:W1:Y:S02]  /*0230*/  I2F.F64.U16 R26, R4 ;  /* 0x00000004001a7312 */ /* 0x0040640000101800 */
[----:B01----:R-:W-:Y:S05]  /*0240*/  BRA `(.L_x_2063) ;  /* 0x0000000c00647947 */ /* 0x003fea0003800000 */
.L_x_2060:
[----:B------:R-:W-:-:S09]  /*0250*/  UISETP.NE.AND UP0, UPT, UR4, 0x2, UPT ;  /* 0x000000020400788c */ /* 0x000fd2000bf05270 */
[----:B------:R-:W-:Y:S05]  /*0260*/  BRA.U !UP0, `(.L_x_2064) ;  /* 0x0000000108287547 */ /* 0x000fea000b800000 */
[----:B------:R-:W-:-:S09]  /*0270*/  UISETP.NE.AND UP0, UPT, UR4, 0x3, UPT ;  /* 0x000000030400788c */ /* 0x000fd2000bf05270 */
[----:B------:R-:W-:Y:S05]  /*0280*/  BRA.U !UP0, `(.L_x_2065) ;  /* 0x0000000108147547 */ /* 0x000fea000b800000 */
[----:B------:R-:W-:-:S09]  /*0290*/  UISETP.NE.AND UP0, UPT, UR4, 0x4, UPT ;  /* 0x000000040400788c */ /* 0x000fd2000bf05270 */
[----:B------:R-:W-:Y:S05]  /*02a0*/  BRA.U UP0, `(.L_x_2062) ;  /* 0x0000000900c07547 */ /* 0x000fea000b800000 */
[----:B------:R-:W2:Y:S02]  /*02b0*/  LDG.E.64 R26, desc[UR36][R4.64] ;  /* 0x00000024041a7981 */ /* 0x000ea4000c1e1b00 */
[----:B--2---:R-:W0:Y:S02]  /*02c0*/  I2F.F64.S64 R26, R26 ;  /* 0x0000001a001a7312 */ /* 0x004e240000301c00 */
[----:B0-----:R-:W-:Y:S05]  /*02d0*/  BRA `(.L_x_2063) ;  /* 0x0000000c00407947 */ /* 0x001fea0003800000 */
.L_x_2065:
[----:B------:R-:W2:Y:S02]  /*02e0*/  LDG.E R4, desc[UR36][R4.64] ;  /* 0x0000002404047981 */ /* 0x000ea4000c1e1900 */
[----:B--2---:R0:W1:Y:S02]  /*02f0*/  I2F.F64 R26, R4 ;  /* 0x00000004001a7312 */ /* 0x0040640000201c00 */
[----:B01----:R-:W-:Y:S05]  /*0300*/  BRA `(.L_x_2063) ;  /* 0x0000000c00347947 */ /* 0x003fea0003800000 */
.L_x_2064:
[----:B------:R-:W2:Y:S02]  /*0310*/  LDG.E.U16 R4, desc[UR36][R4.64] ;  /* 0x0000002404047981 */ /* 0x000ea4000c1e1500 */
[----:B--2---:R0:W1:Y:S02]  /*0320*/  I2F.F64.S16 R26, R4 ;  /* 0x00000004001a7312 */ /* 0x0040640000101c00 */
[----:B01----:R-:W-:Y:S05]  /*0330*/  BRA `(.L_x_2063) ;  /* 0x0000000c00287947 */ /* 0x003fea0003800000 */
.L_x_2059:
        /* <DEDUP_REMOVED lines=8> */
[----:B------:R-:W1:Y:S02]  /*03c0*/  F2F.F64.F32 R26, R26 ;  /* 0x0000001a001a7310 */ /* 0x000e640000201800 */
[----:B-1----:R-:W-:Y:S05]  /*03d0*/  BRA `(.L_x_2063) ;  /* 0x0000000c00007947 */ /* 0x002fea0003800000 */
.L_x_2067:
[----:B------:R-:W2:Y:S02]  /*03e0*/  LDG.E.U16 R0, desc[UR36][R4.64] ;  /* 0x0000002404007981 */ /* 0x000ea4000c1e1500 */
[----:B--2---:R-:W-:-:S05]  /*03f0*/  HADD2.F32 R0, -RZ, R0.H0_H0 ;  /* 0x20000000ff007230 */ /* 0x004fca0000004100 */
[----:B------:R-:W-:-:S04]  /*0400*/  FMUL.FTZ R0, R0, 1 ;  /* 0x3f80000000007820 */ /* 0x000fc80000410000 */
[----:B------:R1:W2:Y:S02]  /*0410*/  F2F.F64.F32 R26, R0 ;  /* 0x00000000001a7310 */ /* 0x0002a40000201800 */
[----:B-12---:R-:W-:Y:S05]  /*0420*/  BRA `(.L_x_2063) ;  /* 0x0000000800ec7947 */ /* 0x006fea0003800000 */
.L_x_2066:
        /* <DEDUP_REMOVED lines=10> */
.L_x_2069:
[----:B------:R-:W2:Y:S02]  /*04d0*/  LDG.E.U16 R4, desc[UR36][R4.64] ;  /* 0x0000002404047981 */ /* 0x000ea4000c1e1500 */
[----:B--2---:R-:W-:-:S05]  /*04e0*/  HADD2.F32 R0, -RZ, R4.H0_H0 ;  /* 0x20000004ff007230 */ /* 0x004fca0000004100 */
[----:B------:R-:W-:-:S04]  /*04f0*/  FMUL.FTZ R0, R0, 1 ;  /* 0x3f80000000007820 */ /* 0x000fc80000410000 */
[----:B------:R1:W2:Y:S02]  /*0500*/  F2F.F64.F32 R26, R0 ;  /* 0x00000000001a7310 */ /* 0x0002a40000201800 */
[----:B-12---:R-:W-:Y:S05]  /*0510*/  BRA `(.L_x_2063) ;  /* 0x0000000800b07947 */ /* 0x006fea0003800000 */
.L_x_2068:
[----:B------:R0:W5:Y:S01]  /*0520*/  LDG.E.64 R26, desc[UR36][R4.64] ;  /* 0x00000024041a7981 */ /* 0x000162000c1e1b00 */
[----:B------:R-:W-:Y:S05]  /*0530*/  BRA `(.L_x_2063) ;  /* 0x0000000800a87947 */ /* 0x000fea0003800000 */
.L_x_2058:
        /* <DEDUP_REMOVED lines=13> */
.L_x_2072:
[----:B------:R1:W5:Y:S01]  /*0610*/  LDG.E.64 R26, desc[UR36][R4.64] ;  /* 0x00000024041a7981 */ /* 0x000362000c1e1b00 */
[----:B------:R-:W-:Y:S05]  /*0620*/  BRA `(.L_x_2063) ;  /* 0x00000008006c7947 */ /* 0x000fea0003800000 */
.L_x_2071:
        /* <DEDUP_REMOVED lines=25> */
[----:B------:R2:W3:Y:S02]  /*07c0*/  F2F.F64.F32 R26, R3 ;  /* 0x00000003001a7310 */ /* 0x0004e40000201800 */
[----:B--23--:R-:W-:Y:S05]  /*07d0*/  BRA `(.L_x_2063) ;  /* 0x0000000800007947 */ /* 0x00cfea0003800000 */
.L_x_2074:
        /* <DEDUP_REMOVED lines=13> */
[----:B------:R2:W3:Y:S02]  /*08b0*/  F2F.F64.F32 R26, R0 ;  /* 0x00000000001a7310 */ /* 0x0004e40000201800 */
[----:B--23--:R-:W-:Y:S05]  /*08c0*/  BRA `(.L_x_2063) ;  /* 0x0000000400c47947 */ /* 0x00cfea0003800000 */
.L_x_2073:
[----:B------:R-:W2:Y:S02]  /*08d0*/  LDG.E.U16 R0, desc[UR36][R4.64] ;  /* 0x0000002404007981 */ /* 0x000ea4000c1e1500 */
[----:B--2---:R-:W-:-:S04]  /*08e0*/  IMAD.U32 R0, R0, 0x10000, RZ ;  /* 0x0001000000007824 */ /* 0x004fc800078e00ff */
[----:B------:R-:W-:-:S04]  /*08f0*/  FMUL.FTZ R0, R0, 1 ;  /* 0x3f80000000007820 */ /* 0x000fc80000410000 */
[----:B------:R2:W3:Y:S02]  /*0900*/  F2F.F64.F32 R26, R0 ;  /* 0x00000000001a7310 */ /* 0x0004e40000201800 */
[----:B--23--:R-:W-:Y:S05]  /*0910*/  BRA `(.L_x_2063) ;  /* 0x0000000400b07947 */ /* 0x00cfea0003800000 */
.L_x_2070:
        /* <DEDUP_REMOVED lines=9> */
[----:B--2---:R4:W0:Y:S02]  /*09b0*/  I2F.F64.U16 R26, R4 ;  /* 0x00000004001a7312 */ /* 0x0048240000101800 */
[----:B0---4-:R-:W-:Y:S05]  /*09c0*/  BRA `(.L_x_2063) ;  /* 0x0000000400847947 */ /* 0x011fea0003800000 */
.L_x_2077:
        /* <DEDUP_REMOVED lines=21> */
.L_x_2079:
[----:B------:R-:W-:Y:S05]  /*0b20*/  BSYNC.RECONVERGENT B0 ;  /* 0x0000000000007941 */ /* 0x000fea0003800200 */
.L_x_2078:
[----:B------:R-:W-:Y:S01]  /*0b30*/  IMAD.SHL.U32 R0, R0, 0x100000, RZ ;  /* 0x0010000000007824 */ /* 0x000fe200078e00ff */
[----:B------:R-:W-:-:S04]  /*0b40*/  LEA R3, R3, 0x3b800000, 0x17 ;  /* 0x3b80000003037811 */ /* 0x000fc800078eb8ff */
[----:B------:R-:W-:-:S05]  /*0b50*/  LOP3.LUT R0, R3, R0, R7, 0xfe, !PT ;  /* 0x0000000003007212 */ /* 0x000fca00078efe07 */
[----:B------:R-:W-:-:S04]  /*0b60*/  FMUL.FTZ R0, R0, 1 ;  /* 0x3f80000000007820 */ /* 0x000fc80000410000 */
[----:B------:R4:W0:Y:S02]  /*0b70*/  F2F.F64.F32 R26, R0 ;  /* 0x00000000001a7310 */ /* 0x0008240000201800 */
[----:B0---4-:R-:W-:Y:S05]  /*0b80*/  BRA `(.L_x_2063) ;  /* 0x0000000400147947 */ /* 0x011fea0003800000 */
.L_x_2076:
        /* <DEDUP_REMOVED lines=21> */
.L_x_2081:
[----:B------:R-:W-:Y:S05]  /*0ce0*/  BSYNC.RECONVERGENT B0 ;  /* 0x0000000000007941 */ /* 0x000fea0003800200 */
.L_x_2080:
[----:B------:R-:W-:Y:S01]  /*0cf0*/  IMAD.SHL.U32 R0, R0, 0x200000, RZ ;  /* 0x0020000000007824 */ /* 0x000fe200078e00ff */
[----:B------:R-:W-:-:S04]  /*0d00*/  LEA R3, R3, 0x37800000, 0x17 ;  /* 0x3780000003037811 */ /* 0x000fc800078eb8ff */
[----:B------:R-:W-:-:S05]  /*0d10*/  LOP3.LUT R0, R3, R0, R7, 0xfe, !PT ;  /* 0x0000000003007212 */ /* 0x000fca00078efe07 */
[----:B------:R-:W-:-:S04]  /*0d20*/  FMUL.FTZ R0, R0, 1 ;  /* 0x3f80000000007820 */ /* 0x000fc80000410000 */
[----:B------:R4:W0:Y:S02]  /*0d30*/  F2F.F64.F32 R26, R0 ;  /* 0x00000000001a7310 */ /* 0x0008240000201800 */
[----:B0---4-:R-:W-:Y:S05]  /*0d40*/  BRA `(.L_x_2063) ;  /* 0x0000000000a47947 */ /* 0x011fea0003800000 */
.L_x_2075:
[----:B------:R-:W-:-:S09]  /*0d50*/  UISETP.NE.AND UP0, UPT, UR4, 0x1c, UPT ;  /* 0x0000001c0400788c */ /* 0x000fd2000bf05270 */
[----:B------:R-:W-:Y:S05]  /*0d60*/  BRA.U !UP0, `(.L_x_2082) ;  /* 0x0000000108947547 */ /* 0x000fea000b800000 */
[----:B------:R-:W-:-:S09]  /*0d70*/  UISETP.NE.AND UP0, UPT, UR4, 0x1d, UPT ;  /* 0x0000001d0400788c */ /* 0x000fd2000bf05270 */
[----:B------:R-:W-:Y:S05]  /*0d80*/  BRA.U !UP0, `(.L_x_2083) ;  /* 0x0000000108807547 */ /* 0x000fea000b800000 */
[----:B------:R-:W-:-:S09]  /*0d90*/  UISETP.NE.AND UP0, UPT, UR4, 0x2c, UPT ;  /* 0x0000002c0400788c */ /* 0x000fd2000bf05270 */
[----:B------:R-:W-:Y:S05]  /*0da0*/  BRA.U !UP0, `(.L_x_2084) ;  /* 0x0000000108487547 */ /* 0x000fea000b800000 */
.L_x_2062:
        /* <DEDUP_REMOVED lines=16> */
.L_x_2085:
[----:B------:R-:W-:Y:S01]  /*0eb0*/  CS2R R26, SRZ ;  /* 0x00000000001a7805 */ /* 0x000fe2000001ff00 */
[----:B------:R-:W-:Y:S06]  /*0ec0*/  BRA `(.L_x_2063) ;  /* 0x0000000000447947 */ /* 0x000fec0003800000 */
.L_x_2084:
[----:B------:R-:W2:Y:S01]  /*0ed0*/  LDG.E.U8 R0, desc[UR36][R4.64] ;  /* 0x0000002404007981 */ /* 0x000ea2000c1e1100 */
[----:B------:R-:W-:Y:S02]  /*0ee0*/  IMAD.MOV.U32 R26, RZ, RZ, 0x0 ;  /* 0x00000000ff1a7424 */ /* 0x000fe400078e00ff */
[----:B------:R-:W-:Y:S01]  /*0ef0*/  IMAD.MOV.U32 R27, RZ, RZ, 0x38000000 ;  /* 0x38000000ff1b7424 */ /* 0x000fe200078e00ff */
[----:B--2---:R-:W-:-:S13]  /*0f00*/  ISETP.NE.AND P0, PT, R0, RZ, PT ;  /* 0x000000ff0000720c */ /* 0x004fda0003f05270 */
[----:B------:R-:W-:Y:S05]  /*0f10*/  @!P0 BRA `(.L_x_2063) ;  /* 0x0000000000308947 */ /* 0x000fea0003800000 */
[----:B------:R-:W-:-:S13]  /*0f20*/  ISETP.NE.AND P0, PT, R0, 0xff, PT ;  /* 0x000000ff0000780c */ /* 0x000fda0003f05270 */
[----:B------:R-:W-:Y:S02]  /*0f30*/  @P0 IMAD.SHL.U32 R0, R0, 0x800000, RZ ;  /* 0x0080000000000824 */ /* 0x000fe400078e00ff */
[----:B------:R-:W-:Y:S02]  /*0f40*/  @!P0 IMAD.MOV.U32 R26, RZ, RZ, 0x20000000 ;  /* 0x20000000ff1a8424 */ /* 0x000fe400078e00ff */
[----:B------:R-:W-:Y:S02]  /*0f50*/  @!P0 IMAD.MOV.U32 R27, RZ, RZ, 0x7ff80000 ;  /* 0x7ff80000ff1b8424 */ /* 0x000fe400078e00ff */
[----:B------:R-:W-:-:S04]  /*0f60*/  @P0 FMUL.FTZ R0, R0, 1 ;  /* 0x3f80000000000820 */ /* 0x000fc80000410000 */
[----:B------:R4:W0:Y:S02]  /*0f70*/  @P0 F2F.F64.F32 R26, R0 ;  /* 0x00000000001a0310 */ /* 0x0008240000201800 */
[----:B0---4-:R-:W-:Y:S05]  /*0f80*/  BRA `(.L_x_2063) ;  /* 0x0000000000147947 */ /* 0x011fea0003800000 */
.L_x_2083:
[----:B------:R-:W2:Y:S02]  /*0f90*/  LDG.E.64 R26, desc[UR36][R4.64] ;  /* 0x00000024041a7981 */ /* 0x000ea4000c1e1b00 */
[----:B--2---:R-:W4:Y:S02]  /*0fa0*/  I2F.F64.U64 R26, R26 ;  /* 0x0000001a001a7312 */ /* 0x004f240000301800 */
[----:B----4-:R-:W-:Y:S05]  /*0fb0*/  BRA `(.L_x_2063) ;  /* 0x0000000000087947 */ /* 0x010fea0003800000 */
.L_x_2082:
[----:B------:R-:W2:Y:S02]  /*0fc0*/  LDG.E R4, desc[UR36][R4.64] ;  /* 0x0000002404047981 */ /* 0x000ea4000c1e1900 */
[----:B--2---:R2:W3:Y:S02]  /*0fd0*/  I2F.F64.U32 R26, R4 ;  /* 0x00000004001a7312 */ /* 0x0044e40000201800 */
.L_x_2063:
[----:B------:R-:W-:Y:S05]  /*0fe0*/  BSYNC.RECONVERGENT B7 ;  /* 0x0000000000077941 */ /* 0x000fea0003800200 */
.L_x_2057:
[----:B------:R-:W-:-:S07]  /*0ff0*/  VIADD R29, R19, 0x80 ;  /* 0x00000080131d7836 */ /* 0x000fce0000000000 */
.L_x_2056:
[----:B------:R-:W-:Y:S05]  /*1000*/  BSYNC.RECONVERGENT B6 ;  /* 0x0000000000067941 */ /* 0x000fea0003800200 */
.L_x_2055:
[----:B------:R-:W-:Y:S01]  /*1010*/  ISETP.GE.AND P0, PT, R29, R18, PT ;  /* 0x000000121d00720c */ /* 0x000fe20003f06270 */
[----:B------:R-:W-:Y:S01]  /*1020*/  BSSY.RECONVERGENT B6, `(.L_x_2086) ;  /* 0x00000f6000067945 */ /* 0x000fe20003800200 */
[----:B------:R-:W-:-:S11]  /*1030*/  CS2R R22, SRZ ;  /* 0x0000000000167805 */ /* 0x000fd6000001ff00 */
[----:B------:R-:W-:Y:S05]  /*1040*/  @P0 BRA `(.L_x_2087) ;  /* 0x0000000c00cc0947 */ /* 0x000fea0003800000 */
[----:B012---:R-:W0:Y:S01]  /*1050*/  LDC.64 R4, c[0x0][0x390] ;  /* 0x0000e400ff047b82 */ /* 0x007e220000000a00 */
        /* <DEDUP_REMOVED lines=18> */
[----:B--2---:R1:W2:Y:S02]  /*1180*/  I2F.F64.S16 R22, R4 ;  /* 0x0000000400167312 */ /* 0x0042a40000101c00 */
[----:B-12---:R-:W-:Y:S05]  /*1190*/  BRA `(.L_x_2094) ;  /* 0x0000000c00707947 */ /* 0x006fea0003800000 */
.L_x_2092:
[----:B------:R-:W2:Y:S02]  /*11a0*/  LDG.E.U8 R4, desc[UR36][R4.64] ;  /* 0x0000002404047981 */ /* 0x000ea4000c1e1100 */
[----:B--2---:R1:W2:Y:S02]  /*11b0*/  I2F.F64.U16 R22, R4 ;  /* 0x0000000400167312 */ /* 0x0042a40000101800 */
[----:B-12---:R-:W-:Y:S05]  /*11c0*/  BRA `(.L_x_2094) ;  /* 0x0000000c00647947 */ /* 0x006fea0003800000 */
.L_x_2091:
[----:B------:R-:W-:-:S09]  /*11d0*/  UISETP.NE.AND UP0, UPT, UR4, 0x2, UPT ;  /* 0x000000020400788c */ /* 0x000fd2000bf05270 */
[----:B------:R-:W-:Y:S05]  /*11e0*/  BRA.U !UP0, `(.L_x_2095) ;  /* 0x0000000108287547 */ /* 0x000fea000b800000 */
[----:B------:R-:W-:-:S09]  /*11f0*/  UISETP.NE.AND UP0, UPT, UR4, 0x3, UPT ;  /* 0x000000030400788c */ /* 0x000fd2000bf05270 */
[----:B------:R-:W-:Y:S05]  /*1200*/  BRA.U !UP0, `(.L_x_2096) ;  /* 0x0000000108147547 */ /* 0x000fea000b800000 */
[----:B------:R-:W-:-:S09]  /*1210*/  UISETP.NE.AND UP0, UPT, UR4, 0x4, UPT ;  /* 0x000000040400788c */ /* 0x000fd2000bf05270 */
[----:B------:R-:W-:Y:S05]  /*1220*/  BRA.U UP0, `(.L_x_2093) ;  /* 0x0000000900f07547 */ /* 0x000fea000b800000 */
[----:B------:R-:W2:Y:S02]  /*1230*/  LDG.E.64 R22, desc[UR36][R4.64] ;  /* 0x0000002404167981 */ /* 0x000ea4000c1e1b00 */
[----:B--2---:R-:W1:Y:S02]  /*1240*/  I2F.F64.S64 R22, R22 ;  /* 0x0000001600167312 */ /* 0x004e640000301c00 */
[----:B-1----:R-:W-:Y:S05]  /*1250*/  BRA `(.L_x_2094) ;  /* 0x0000000c00407947 */ /* 0x002fea0003800000 */
.L_x_2096:
[----:B------:R-:W2:Y:S02]  /*1260*/  LDG.E R4, desc[UR36][R4.64] ;  /* 0x0000002404047981 */ /* 0x000ea4000c1e1900 */
[----:B--2---:R1:W2:Y:S02]  /*1270*/  I2F.F64 R22, R4 ;  /* 0x0000000400167312 */ /* 0x0042a40000201c00 */
[----:B-12---:R-:W-:Y:S05]  /*1280*/  BRA `(.L_x_2094) ;  /* 0x0000000c00347947 */ /* 0x006fea0003800000 */
.L_x_2095:
[----:B------:R-:W2:Y:S02]  /*1290*/  LDG.E.U16 R4, desc[UR36][R4.64] ;  /* 0x0000002404047981 */ /* 0x000ea4000c1e1500 */
[----:B--2---:R1:W2:Y:S02]  /*12a0*/  I2F.F64.S16 R22, R4 ;  /* 0x0000000400167312 */ /* 0x0042a40000101c00 */
[----:B-12---:R-:W-:Y:S05]  /*12b0*/  BRA `(.L_x_2094) ;  /* 0x0000000c00287947 */ /* 0x006fea0003800000 */
.L_x_2090:
        /* <DEDUP_REMOVED lines=8> */
[----:B------:R-:W0:Y:S02]  /*1340*/  F2F.F64.F32 R22, R22 ;  /* 0x0000001600167310 */ /* 0x000e240000201800 */
[----:B0-----:R-:W-:Y:S05]  /*1350*/  BRA `(.L_x_2094) ;  /* 0x0000000c00007947 */ /* 0x001fea0003800000 */
.L_x_2098:
[----:B------:R-:W2:Y:S02]  /*1360*/  LDG.E.U16 R0, desc[UR36][R4.64] ;  /* 0x0000002404007981 */ /* 0x000ea4000c1e1500 */
[----:B--2---:R-:W-:-:S05]  /*1370*/  HADD2.F32 R0, -RZ, R0.H0_H0 ;  /* 0x20000000ff007230 */ /* 0x004fca0000004100 */
[----:B------:R-:W-:-:S04]  /*1380*/  FMUL.FTZ R0, R0, 1 ;  /* 0x3f80000000007820 */ /* 0x000fc80000410000 */
[----:B------:R0:W1:Y:S02]  /*1390*/  F2F.F64.F32 R22, R0 ;  /* 0x0000000000167310 */ /* 0x0000640000201800 */
[----:B01----:R-:W-:Y:S05]  /*13a0*/  BRA `(.L_x_2094) ;  /* 0x0000000800ec7947 */ /* 0x003fea0003800000 */
.L_x_2097:
        /* <DEDUP_REMOVED lines=10> */
.L_x_2100:
[----:B------:R-:W2:Y:S02]  /*1450*/  LDG.E.U16 R4, desc[UR36][R4.64] ;  /* 0x0000002404047981 */ /* 0x000ea4000c1e1500 */
[----:B--2---:R-:W-:-:S05]  /*1460*/  HADD2.F32 R0, -RZ, R4.H0_H0 ;  /* 0x20000004ff007230 */ /* 0x004fca0000004100 */
[----:B------:R-:W-:-:S04]  /*1470*/  FMUL.FTZ R0, R0, 1 ;  /* 0x3f80000000007820 */ /* 0x000fc80000410000 */
[----:B------:R0:W1:Y:S02]  /*1480*/  F2F.F64.F32 R22, R0 ;  /* 0x0000000000167310 */ /* 0x0000640000201800 */
[----:B01----:R-:W-:Y:S05]  /*1490*/  BRA `(.L_x_2094) ;  /* 0x0000000800b07947 */ /* 0x003fea0003800000 */
.L_x_2099:
[----:B------:R0:W5:Y:S01]  /*14a0*/  LDG.E.64 R22, desc[UR36][R4.64] ;  /* 0x0000002404167981 */ /* 0x000162000c1e1b00 */
[----:B------:R-:W-:Y:S05]  /*14b0*/  BRA `(.L_x_2094) ;  /* 0x0000000800a87947 */ /* 0x000fea0003800000 */
.L_x_2089:
        /* <DEDUP_REMOVED lines=13> */
.L_x_2103:
[----:B------:R4:W5:Y:S01]  /*1590*/  LDG.E.64 R22, desc[UR36][R4.64] ;  /* 0x0000002404167981 */ /* 0x000962000c1e1b00 */
[----:B------:R-:W-:Y:S05]  /*15a0*/  BRA `(.L_x_2094) ;  /* 0x00000008006c7947 */ /* 0x000fea0003800000 */
.L_x_2102:
        /* <DEDUP_REMOVED lines=25> */
[----:B------:R4:W0:Y:S02]  /*1740*/  F2F.F64.F32 R22, R3 ;  /* 0x0000000300167310 */ /* 0x0008240000201800 */
[----:B0---4-:R-:W-:Y:S05]  /*1750*/  BRA `(.L_x_2094) ;  /* 0x0000000800007947 */ /* 0x011fea0003800000 */
.L_x_2105:
        /* <DEDUP_REMOVED lines=13> */
[----:B------:R4:W0:Y:S02]  /*1830*/  F2F.F64.F32 R22, R0 ;  /* 0x0000000000167310 */ /* 0x0008240000201800 */
[----:B0---4-:R-:W-:Y:S05]  /*1840*/  BRA `(.L_x_2094) ;  /* 0x0000000400c47947 */ /* 0x011fea0003800000 */
.L_x_2104:
[----:B------:R-:W2:Y:S02]  /*1850*/  LDG.E.U16 R0, desc[UR36][R4.64] ;  /* 0x0000002404007981 */ /* 0x000ea4000c1e1500 */
[----:B--2---:R-:W-:-:S04]  /*1860*/  IMAD.U32 R0, R0, 0x10000, RZ ;  /* 0x0001000000007824 */ /* 0x004fc800078e00ff */
[----:B------:R-:W-:-:S04]  /*1870*/  FMUL.FTZ R0, R0, 1 ;  /* 0x3f80000000007820 */ /* 0x000fc80000410000 */
[----:B------:R4:W0:Y:S02]  /*1880*/  F2F.F64.F32 R22, R0 ;  /* 0x0000000000167310 */ /* 0x0008240000201800 */
[----:B0---4-:R-:W-:Y:S05]  /*1890*/  BRA `(.L_x_2094) ;  /* 0x0000000400b07947 */ /* 0x011fea0003800000 */
.L_x_2101:
        /* <DEDUP_REMOVED lines=11> */
.L_x_2108:
        /* <DEDUP_REMOVED lines=21> */
.L_x_2110:
[----:B------:R-:W-:Y:S05]  /*1aa0*/  BSYNC.RECONVERGENT B0 ;  /* 0x0000000000007941 */ /* 0x000fea0003800200 */
.L_x_2109:
[----:B------:R-:W-:Y:S01]  /*1ab0*/  IMAD.SHL.U32 R0, R0, 0x100000, RZ ;  /* 0x0010000000007824 */ /* 0x000fe200078e00ff */
[----:B------:R-:W-:-:S04]  /*1ac0*/  LEA R3, R3, 0x3b800000, 0x17 ;  /* 0x3b80000003037811 */ /* 0x000fc800078eb8ff */
[----:B------:R-:W-:-:S05]  /*1ad0*/  LOP3.LUT R0, R3, R0, R7, 0xfe, !PT ;  /* 0x0000000003007212 */ /* 0x000fca00078efe07 */
[----:B------:R-:W-:-:S04]  /*1ae0*/  FMUL.FTZ R0, R0, 1 ;  /* 0x3f80000000007820 */ /* 0x000fc80000410000 */
[----:B------:R4:W0:Y:S02]  /*1af0*/  F2F.F64.F32 R22, R0 ;  /* 0x0000000000167310 */ /* 0x0008240000201800 */
[----:B0---4-:R-:W-:Y:S05]  /*1b00*/  BRA `(.L_x_2094) ;  /* 0x0000000400147947 */ /* 0x011fea0003800000 */
.L_x_2107:
        /* <DEDUP_REMOVED lines=21> */
.L_x_2112:
[----:B------:R-:W-:Y:S05]  /*1c60*/  BSYNC.RECONVERGENT B0 ;  /* 0x0000000000007941 */ /* 0x000fea0003800200 */
.L_x_2111:
[----:B------:R-:W-:Y:S01]  /*1c70*/  IMAD.SHL.U32 R0, R0, 0x200000, RZ ;  /* 0x0020000000007824 */ /* 0x000fe200078e00ff */
[----:B------:R-:W-:-:S04]  /*1c80*/  LEA R3, R3, 0x37800000, 0x17 ;  /* 0x3780000003037811 */ /* 0x000fc800078eb8ff */
[----:B------:R-:W-:-:S05]  /*1c90*/  LOP3.LUT R0, R3, R0, R7, 0xfe, !PT ;  /* 0x0000000003007212 */ /* 0x000fca00078efe07 */
[----:B------:R-:W-:-:S04]  /*1ca0*/  FMUL.FTZ R0, R0, 1 ;  /* 0x3f80000000007820 */ /* 0x000fc80000410000 */
[----:B------:R4:W0:Y:S02]  /*1cb0*/  F2F.F64.F32 R22, R0 ;  /* 0x0000000000167310 */ /* 0x0008240000201800 */
[----:B0---4-:R-:W-:Y:S05]  /*1cc0*/  BRA `(.L_x_2094) ;  /* 0x0000000000a47947 */ /* 0x011fea0003800000 */
.L_x_2106:
        /* <DEDUP_REMOVED lines=16> */
[----:B------:R1:W2:Y:S02]  /*1dd0*/  @P0 F2F.F64.F32 R22, R0 ;  /* 0x0000000000160310 */ /* 0x0002a40000201800 */
[----:B-12---:R-:W-:Y:S05]  /*1de0*/  BRA `(.L_x_2094) ;  /* 0x00000000005c7947 */ /* 0x006fea0003800000 */
.L_x_2093:
[----:B------:R-:W-:Y:S01]  /*1df0*/  MOV R0, 0x0 ;  /* 0x0000000000007802 */ /* 0x000fe20000000f00 */
[----:B------:R-:W0:Y:S01]  /*1e00*/  LDCU.64 UR4, c[0x4][0x128] ;  /* 0x01002500ff0477ac */ /* 0x000e220008000a00 */
[----:B------:R-:W-:Y:S02]  /*1e10*/  IMAD.MOV.U32 R8, RZ, RZ, 0x4e ;  /* 0x0000004eff087424 */ /* 0x000fe400078e00ff */
[----:B------:R1:W2:Y:S01]  /*1e20*/  LDC.64 R14, c[0x4][R0] ;  /* 0x01000000000e7b82 */ /* 0x0002a20000000a00 */
[----:B------:R-:W4:Y:S01]  /*1e30*/  LDCU.64 UR6, c[0x4][0x130] ;  /* 0x01002600ff0677ac */ /* 0x000f220008000a00 */
[----:B------:R-:W-:Y:S02]  /*1e40*/  IMAD.MOV.U32 R12, RZ, RZ, 0x1 ;  /* 0x00000001ff0c7424 */ /* 0x000fe400078e00ff */
[----:B------:R-:W-:Y:S01]  /*1e50*/  IMAD.MOV.U32 R13, RZ, RZ, RZ ;  /* 0x000000ffff0d7224 */ /* 0x000fe200078e00ff */
[----:B------:R-:W3:Y:S01]  /*1e60*/  LDCU.64 UR8, c[0x4][0x8] ;  /* 0x01000100ff0877ac */ /* 0x000ee20008000a00 */
[----:B0-----:R-:W-:-:S02]  /*1e70*/  IMAD.U32 R4, RZ, RZ, UR4 ;  /* 0x00000004ff047e24 */ /* 0x001fc4000f8e00ff */
[----:B------:R-:W-:Y:S02]  /*1e80*/  IMAD.U32 R5, RZ, RZ, UR5 ;  /* 0x00000005ff057e24 */ /* 0x000fe4000f8e00ff */
[----:B----4-:R-:W-:Y:S02]  /*1e90*/  IMAD.U32 R6, RZ, RZ, UR6 ;  /* 0x00000006ff067e24 */ /* 0x010fe4000f8e00ff */
[----:B------:R-:W-:Y:S02]  /*1ea0*/  IMAD.U32 R7, RZ, RZ, UR7 ;  /* 0x00000007ff077e24 */ /* 0x000fe4000f8e00ff */
[----:B---3--:R-:W-:Y:S02]  /*1eb0*/  IMAD.U32 R10, RZ, RZ, UR8 ;  /* 0x00000008ff0a7e24 */ /* 0x008fe4000f8e00ff */
[----:B-1----:R-:W-:-:S07]  /*1ec0*/  IMAD.U32 R11, RZ, RZ, UR9 ;  /* 0x00000009ff0b7e24 */ /* 0x002fce000f8e00ff */
[----:B------:R-:W-:-:S07]  /*1ed0*/  LEPC R20, `(.L_x_2115) ;  /* 0x000000001014794e */ /* 0x000fce0000000000 */
[----:B--2--5:R-:W-:Y:S05]  /*1ee0*/  CALL.ABS.NOINC R14 ;  /* 0x000000000e007343 */ /* 0x024fea0003c00000 */
.L_x_2115:
[----:B------:R-:W-:Y:S01]  /*1ef0*/  CS2R R22, SRZ ;  /* 0x0000000000167805 */ /* 0x000fe2000001ff00 */
[----:B------:R-:W-:Y:S06]  /*1f00*/  BRA `(.L_x_2094) ;  /* 0x0000000000147947 */ /* 0x000fec0003800000 */
.L_x_2114:
[----:B------:R-:W2:Y:S02]  /*1f10*/  LDG.E.64 R22, desc[UR36][R4.64] ;  /* 0x0000002404167981 */ /* 0x000ea4000c1e1b00 */
[----:B--2---:R-:W1:Y:S02]  /*1f20*/  I2F.F64.U64 R22, R22 ;  /* 0x0000001600167312 */ /* 0x004e640000301800 */
[----:B-1----:R-:W-:Y:S05]  /*1f30*/  BRA `(.L_x_2094) ;  /* 0x0000000000087947 */ /* 0x002fea0003800000 */
.L_x_2113:
[----:B------:R-:W2:Y:S02]  /*1f40*/  LDG.E R4, desc[UR36][R4.64] ;  /* 0x0000002404047981 */ /* 0x000ea4000c1e1900 */
[----:B--2---:R1:W2:Y:S02]  /*1f50*/  I2F.F64.U32 R22, R4 ;  /* 0x0000000400167312 */ /* 0x0042a40000201800 */
.L_x_2094:
[----:B------:R-:W-:Y:S05]  /*1f60*/  BSYNC.RECONVERGENT B7 ;  /* 0x0000000000077941 */ /* 0x000fea0003800200 */
.L_x_2088:
[----:B------:R-:W-:-:S07]  /*1f70*/  VIADD R29, R29, 0x80 ;  /* 0x000000801d1d7836 */ /* 0x000fce0000000000 */
.L_x_2087:
[----:B------:R-:W-:Y:S05]  /*1f80*/  BSYNC.RECONVERGENT B6 ;  /* 0x0000000000067941 */ /* 0x000fea0003800200 */
.L_x_2086:
[----:B------:R-:W-:Y:S01]  /*1f90*/  ISETP.GE.AND P0, PT, R29, R18, PT ;  /* 0x000000121d00720c */ /* 0x000fe20003f06270 */
[----:B------:R-:W-:Y:S01]  /*1fa0*/  BSSY.RECONVERGENT B6, `(.L_x_2116) ;  /* 0x00000f6000067945 */ /* 0x000fe20003800200 */
[----:B------:R-:W-:-:S11]  /*1fb0*/  CS2R R24, SRZ ;  /* 0x0000000000187805 */ /* 0x000fd6000001ff00 */
[----:B------:R-:W-:Y:S05]  /*1fc0*/  @P0 BRA `(.L_x_2117) ;  /* 0x0000000c00cc0947 */ /* 0x000fea0003800000 */
[----:B012-4-:R-:W0:Y:S01]  /*1fd0*/  LDC.64 R4, c[0x0][0x390] ;  /* 0x0000e400ff047b82 */ /* 0x017e220000000a00 */
        /* <DEDUP_REMOVED lines=20> */
.L_x_2122:
[----:B------:R-:W2:Y:S02]  /*2120*/  LDG.E.U8 R4, desc[UR36][R4.64] ;  /* 0x0000002404047981 */ /* 0x000ea4000c1e1100 */
[----:B--2---:R0:W1:Y:S02]  /*2130*/  I2F.F64.U16 R24, R4 ;  /* 0x0000000400187312 */ /* 0x0040640000101800 */
[----:B01----:R-:W-:Y:S05]  /*2140*/  BRA `(.L_x_2124) ;  /* 0x0000000c00647947 */ /* 0x003fea0003800000 */
.L_x_2121:
        /* <DEDUP_REMOVED lines=9> */
.L_x_2126:
[----:B------:R-:W2:Y:S02]  /*21e0*/  LDG.E R4, desc[UR36][R4.64] ;  /* 0x0000002404047981 */ /* 0x000ea4000c1e1900 */
[----:B--2---:R0:W1:Y:S02]  /*21f0*/  I2F.F64 R24, R4 ;  /* 0x0000000400187312 */ /* 0x0040640000201c00 */
[----:B01----:R-:W-:Y:S05]  /*2200*/  BRA `(.L_x_2124) ;  /* 0x0000000c00347947 */ /* 0x003fea0003800000 */
.L_x_2125:
[----:B------:R-:W2:Y:S02]  /*2210*/  LDG.E.U16 R4, desc[UR36][R4.64] ;  /* 0x0000002404047981 */ /* 0x000ea4000c1e1500 */
[----:B--2---:R0:W1:Y:S02]  /*2220*/  I2F.F64.S16 R24, R4 ;  /* 0x0000000400187312 */ /* 0x0040640000101c00 */
[----:B01----:R-:W-:Y:S05]  /*2230*/  BRA `(.L_x_2124) ;  /* 0x0000000c00287947 */ /* 0x003fea0003800000 */
.L_x_2120:
        /* <DEDUP_REMOVED lines=10> */
.L_x_2128:
[----:B------:R-:W2:Y:S02]  /*22e0*/  LDG.E.U16 R0, desc[UR36][R4.64] ;  /* 0x0000002404007981 */ /* 0x000ea4000c1e1500 */
[----:B--2---:R-:W-:-:S05]  /*22f0*/  HADD2.F32 R0, -RZ, R0.H0_H0 ;  /* 0x20000000ff007230 */ /* 0x004fca0000004100 */
[----:B------:R-:W-:-:S04]  /*2300*/  FMUL.FTZ R0, R0, 1 ;  /* 0x3f80000000007820 */ /* 0x000fc80000410000 */
[----:B------:R1:W2:Y:S02]  /*2310*/  F2F.F64.F32 R24, R0 ;  /* 0x0000000000187310 */ /* 0x0002a40000201800 */
[----:B-12---:R-:W-:Y:S05]  /*2320*/  BRA `(.L_x_2124) ;  /* 0x0000000800ec7947 */ /* 0x006fea0003800000 */
.L_x_2127:
        /* <DEDUP_REMOVED lines=10> */
.L_x_2130:
[----:B------:R-:W2:Y:S02]  /*23d0*/  LDG.E.U16 R4, desc[UR36][R4.64] ;  /* 0x0000002404047981 */ /* 0x000ea4000c1e1500 */
[----:B--2---:R-:W-:-:S05]  /*23e0*/  HADD2.F32 R0, -RZ, R4.H0_H0 ;  /* 0x20000004ff007230 */ /* 0x004fca0000004100 */
[----:B------:R-:W-:-:S04]  /*23f0*/  FMUL.FTZ R0, R0, 1 ;  /* 0x3f80000000007820 */ /* 0x000fc80000410000 */
[----:B------:R1:W2:Y:S02]  /*2400*/  F2F.F64.F32 R24, R0 ;  /* 0x0000000000187310 */ /* 0x0002a40000201800 */
[----:B-12---:R-:W-:Y:S05]  /*2410*/  BRA `(.L_x_2124) ;  /* 0x0000000800b07947 */ /* 0x006fea0003800000 */
.L_x_2129:
[----:B------:R0:W5:Y:S01]  /*2420*/  LDG.E.64 R24, desc[UR36][R4.64] ;  /* 0x0000002404187981 */ /* 0x000162000c1e1b00 */
[----:B------:R-:W-:Y:S05]  /*2430*/  BRA `(.L_x_2124) ;  /* 0x0000000800a87947 */ /* 0x000fea0003800000 */
.L_x_2119:
        /* <DEDUP_REMOVED lines=13> */
.L_x_2133:
[----:B------:R1:W5:Y:S01]  /*2510*/  LDG.E.64 R24, desc[UR36][R4.64] ;  /* 0x0000002404187981 */ /* 0x000362000c1e1b00 */
[----:B------:R-:W-:Y:S05]  /*2520*/  BRA `(.L_x_2124) ;  /* 0x00000008006c7947 */ /* 0x000fea0003800000 */
.L_x_2132:
        /* <DEDUP_REMOVED lines=25> */
[----:B------:R2:W4:Y:S02]  /*26c0*/  F2F.F64.F32 R24, R3 ;  /* 0x0000000300187310 */ /* 0x0005240000201800 */
[----:B--2-4-:R-:W-:Y:S05]  /*26d0*/  BRA `(.L_x_2124) ;  /* 0x0000000800007947 */ /* 0x014fea0003800000 */
.L_x_2135:
        /* <DEDUP_REMOVED lines=13> */
[----:B------:R2:W4:Y:S02]  /*27b0*/  F2F.F64.F32 R24, R0 ;  /* 0x0000000000187310 */ /* 0x0005240000201800 */
[----:B--2-4-:R-:W-:Y:S05]  /*27c0*/  BRA `(.L_x_2124) ;  /* 0x0000000400c47947 */ /* 0x014fea0003800000 */
.L_x_2134:
[----:B------:R-:W2:Y:S02]  /*27d0*/  LDG.E.U16 R0, desc[UR36][R4.64] ;  /* 0x0000002404007981 */ /* 0x000ea4000c1e1500 */
[----:B--2---:R-:W-:-:S04]  /*27e0*/  IMAD.U32 R0, R0, 0x10000, RZ ;  /* 0x0001000000007824 */ /* 0x004fc800078e00ff */
[----:B------:R-:W-:-:S04]  /*27f0*/  FMUL.FTZ R0, R0, 1 ;  /* 0x3f80000000007820 */ /* 0x000fc80000410000 */
[----:B------:R2:W4:Y:S02]  /*2800*/  F2F.F64.F32 R24, R0 ;  /* 0x0000000000187310 */ /* 0x0005240000201800 */
[----:B--2-4-:R-:W-:Y:S05]  /*2810*/  BRA `(.L_x_2124) ;  /* 0x0000000400b07947 */ /* 0x014fea0003800000 */
.L_x_2131:
        /* <DEDUP_REMOVED lines=9> */
[----:B--2---:R0:W1:Y:S02]  /*28b0*/  I2F.F64.U16 R24, R4 ;  /* 0x0000000400187312 */ /* 0x0040640000101800 */
[----:B01----:R-:W-:Y:S05]  /*28c0*/  BRA `(.L_x_2124) ;  /* 0x0000000400847947 */ /* 0x003fea0003800000 */
.L_x_2138:
        /* <DEDUP_REMOVED lines=21> */
.L_x_2140:
[----:B------:R-:W-:Y:S05]  /*2a20*/  BSYNC.RECONVERGENT B0 ;  /* 0x0000000000007941 */ /* 0x000fea0003800200 */
.L_x_2139:
[----:B------:R-:W-:Y:S01]  /*2a30*/  IMAD.SHL.U32 R0, R0, 0x100000, RZ ;  /* 0x0010000000007824 */ /* 0x000fe200078e00ff */
[----:B------:R-:W-:-:S04]  /*2a40*/  LEA R3, R3, 0x3b800000, 0x17 ;  /* 0x3b80000003037811 */ /* 0x000fc800078eb8ff */
[----:B------:R-:W-:-:S05]  /*2a50*/  LOP3.LUT R0, R3, R0, R7, 0xfe, !PT ;  /* 0x0000000003007212 */ /* 0x000fca00078efe07 */
[----:B------:R-:W-:-:S04]  /*2a60*/  FMUL.FTZ R0, R0, 1 ;  /* 0x3f80000000007820 */ /* 0x000fc80000410000 */
[----:B------:R0:W1:Y:S02]  /*2a70*/  F2F.F64.F32 R24, R0 ;  /* 0x0000000000187310 */ /* 0x0000640000201800 */
[----:B01----:R-:W-:Y:S05]  /*2a80*/  BRA `(.L_x_2124) ;  /* 0x0000000400147947 */ /* 0x003fea0003800000 */
.L_x_2137:
        /* <DEDUP_REMOVED lines=21> */
.L_x_2142:
[----:B------:R-:W-:Y:S05]  /*2be0*/  BSYNC.RECONVERGENT B0 ;  /* 0x0000000000007941 */ /* 0x000fea0003800200 */
.L_x_2141:
[----:B------:R-:W-:Y:S01]  /*2bf0*/  IMAD.SHL.U32 R0, R0, 0x200000, RZ ;  /* 0x0020000000007824 */ /* 0x000fe200078e00ff */
[----:B------:R-:W-:-:S04]  /*2c00*/  LEA R3, R3, 0x37800000, 0x17 ;  /* 0x3780000003037811 */ /* 0x000fc800078eb8ff */
[----:B------:R-:W-:-:S05]  /*2c10*/  LOP3.LUT R0, R3, R0, R7, 0xfe, !PT ;  /* 0x0000000003007212 */ /* 0x000fca00078efe07 */
[----:B------:R-:W-:-:S04]  /*2c20*/  FMUL.FTZ R0, R0, 1 ;  /* 0x3f80000000007820 */ /* 0x000fc80000410000 */
[----:B------:R0:W1:Y:S02]  /*2c30*/  F2F.F64.F32 R24, R0 ;  /* 0x0000000000187310 */ /* 0x0000640000201800 */
[----:B01----:R-:W-:Y:S05]  /*2c40*/  BRA `(.L_x_2124) ;  /* 0x0000000000a47947 */ /* 0x003fea0003800000 */
.L_x_2136:
        /* <DEDUP_REMOVED lines=16> */
[----:B------:R0:W1:Y:S02]  /*2d50*/  @P0 F2F.F64.F32 R24, R0 ;  /* 0x0000000000180310 */ /* 0x0000640000201800 */
[----:B01----:R-:W-:Y:S05]  /*2d60*/  BRA `(.L_x_2124) ;  /* 0x00000000005c7947 */ /* 0x003fea0003800000 */
.L_x_2123:
        /* <DEDUP_REMOVED lines=15> */
[----:B--23-5:R-:W-:Y:S05]  /*2e60*/  CALL.ABS.NOINC R14 ;  /* 0x000000000e007343 */ /* 0x02cfea0003c00000 */
.L_x_2145:
[----:B------:R-:W-:Y:S01]  /*2e70*/  CS2R R24, SRZ ;  /* 0x0000000000187805 */ /* 0x000fe2000001ff00 */
[----:B------:R-:W-:Y:S06]  /*2e80*/  BRA `(.L_x_2124) ;  /* 0x0000000000147947 */ /* 0x000fec0003800000 */
.L_x_2144:
[----:B------:R-:W2:Y:S02]  /*2e90*/  LDG.E.64 R24, desc[UR36][R4.64] ;  /* 0x0000002404187981 */ /* 0x000ea4000c1e1b00 */
[----:B--2---:R-:W0:Y:S02]  /*2ea0*/  I2F.F64.U64 R24, R24 ;  /* 0x0000001800187312 */ /* 0x004e240000301800 */
[----:B0-----:R-:W-:Y:S05]  /*2eb0*/  BRA `(.L_x_2124) ;  /* 0x0000000000087947 */ /* 0x001fea0003800000 */
.L_x_2143:
[----:B------:R-:W2:Y:S02]  /*2ec0*/  LDG.E R4, desc[UR36][R4.64] ;  /* 0x0000002404047981 */ /* 0x000ea4000c1e1900 */
[----:B--2---:R2:W4:Y:S02]  /*2ed0*/  I2F.F64.U32 R24, R4 ;  /* 0x0000000400187312 */ /* 0x0045240000201800 */
.L_x_2124:
[----:B------:R-:W-:Y:S05]  /*2ee0*/  BSYNC.RECONVERGENT B7 ;  /* 0x0000000000077941 */ /* 0x000fea0003800200 */
.L_x_2118:
[----:B------:R-:W-:-:S07]  /*2ef0*/  VIADD R29, R29, 0x80 ;  /* 0x000000801d1d7836 */ /* 0x000fce0000000000 */
.L_x_2117:
[----:B------:R-:W-:Y:S05]  /*2f00*/  BSYNC.RECONVERGENT B6 ;  /* 0x0000000000067941 */ /* 0x000fea0003800200 */
.L_x_2116:
[----:B------:R-:W-:Y:S01]  /*2f10*/  ISETP.GE.AND P0, PT, R29, R18, PT ;  /* 0x000000121d00720c */ /* 0x000fe20003f06270 */
[----:B------:R-:W-:Y:S01]  /*2f20*/  BSSY.RECONVERGENT B6, `(.L_x_2146) ;  /* 0x00000f0000067945 */ /* 0x000fe20003800200 */
[----:B------:R-:W-:-:S11]  /*2f30*/  CS2R R16, SRZ ;  /* 0x0000000000107805 */ /* 0x000fd6000001ff00 */
[----:B------:R-:W-:Y:S05]  /*2f40*/  @P0 BRA `(.L_x_2147) ;  /* 0x0000000c00b40947 */ /* 0x000fea0003800000 */
[----:B012-4-:R-:W0:Y:S01]  /*2f50*/  LDC.64 R4, c[0x0][0x390] ;  /* 0x0000e400ff047b82 */ /* 0x017e220000000a00 */
        /* <DEDUP_REMOVED lines=19> */
.L_x_2151:
[----:B------:R-:W2:Y:S02]  /*3090*/  LDG.E.U8 R4, desc[UR36][R4.64] ;  /* 0x0000002404047981 */ /* 0x000ea4000c1e1100 */
[----:B--2---:R0:W1:Y:S02]  /*30a0*/  I2F.F64.U16 R16, R4 ;  /* 0x0000000400107312 */ /* 0x0040640000101800 */
[----:B01----:R-:W-:Y:S05]  /*30b0*/  BRA `(.L_x_2147) ;  /* 0x0000000c00587947 */ /* 0x003fea0003800000 */
.L_x_2150:
        /* <DEDUP_REMOVED lines=9> */
.L_x_2154:
[----:B------:R-:W2:Y:S02]  /*3150*/  LDG.E R4, desc[UR36][R4.64] ;  /* 0x0000002404047981 */ /* 0x000ea4000c1e1900 */
[----:B--2---:R0:W1:Y:S02]  /*3160*/  I2F.F64 R16, R4 ;  /* 0x0000000400107312 */ /* 0x0040640000201c00 */
[----:B01----:R-:W-:Y:S05]  /*3170*/  BRA `(.L_x_2147) ;  /* 0x0000000c00287947 */ /* 0x003fea0003800000 */
.L_x_2153:
[----:B------:R-:W2:Y:S02]  /*3180*/  LDG.E.U16 R4, desc[UR36][R4.64] ;  /* 0x0000002404047981 */ /* 0x000ea4000c1e1500 */
[----:B--2---:R0:W1:Y:S02]  /*3190*/  I2F.F64.S16 R16, R4 ;  /* 0x0000000400107312 */ /* 0x0040640000101c00 */
[----:B01----:R-:W-:Y:S05]  /*31a0*/  BRA `(.L_x_2147) ;  /* 0x0000000c001c7947 */ /* 0x003fea0003800000 */
.L_x_2149:
        /* <DEDUP_REMOVED lines=10> */
.L_x_2156:
[----:B------:R-:W2:Y:S02]  /*3250*/  LDG.E.U16 R0, desc[UR36][R4.64] ;  /* 0x0000002404007981 */ /* 0x000ea4000c1e1500 */
[----:B--2---:R-:W-:-:S05]  /*3260*/  HADD2.F32 R0, -RZ, R0.H0_H0 ;  /* 0x20000000ff007230 */ /* 0x004fca0000004100 */
[----:B------:R-:W-:-:S04]  /*3270*/  FMUL.FTZ R0, R0, 1 ;  /* 0x3f80000000007820 */ /* 0x000fc80000410000 */
[----:B------:R0:W1:Y:S02]  /*3280*/  F2F.F64.F32 R16, R0 ;  /* 0x0000000000107310 */ /* 0x0000640000201800 */
[----:B01----:R-:W-:Y:S05]  /*3290*/  BRA `(.L_x_2147) ;  /* 0x0000000800e07947 */ /* 0x003fea0003800000 */
.L_x_2155:
        /* <DEDUP_REMOVED lines=10> */
.L_x_2158:
[----:B------:R-:W2:Y:S02]  /*3340*/  LDG.E.U16 R4, desc[UR36][R4.64] ;  /* 0x0000002404047981 */ /* 0x000ea4000c1e1500 */
[----:B--2---:R-:W-:-:S05]  /*3350*/  HADD2.F32 R0, -RZ, R4.H0_H0 ;  /* 0x20000004ff007230 */ /* 0x004fca0000004100 */
[----:B------:R-:W-:-:S04]  /*3360*/  FMUL.FTZ R0, R0, 1 ;  /* 0x3f80000000007820 */ /* 0x000fc80000410000 */
[----:B------:R0:W1:Y:S02]  /*3370*/  F2F.F64.F32 R16, R0 ;  /* 0x0000000000107310 */ /* 0x0000640000201800 */
[----:B01----:R-:W-:Y:S05]  /*3380*/  BRA `(.L_x_2147) ;  /* 0x0000000800a47947 */ /* 0x003fea0003800000 */
.L_x_2157:
[----:B------:R0:W5:Y:S01]  /*3390*/  LDG.E.64 R16, desc[UR36][R4.64] ;  /* 0x0000002404107981 */ /* 0x000162000c1e1b00 */
[----:B------:R-:W-:Y:S05]  /*33a0*/  BRA `(.L_x_2147) ;  /* 0x00000008009c7947 */ /* 0x000fea0003800000 */
.L_x_2148:
        /* <DEDUP_REMOVED lines=13> */
.L_x_2161:
[----:B------:R0:W5:Y:S01]  /*3480*/  LDG.E.64 R16, desc[UR36][R4.64] ;  /* 0x0000002404107981 */ /* 0x000162000c1e1b00 */
[----:B------:R-:W-:Y:S05]  /*3490*/  BRA `(.L_x_2147) ;  /* 0x0000000800607947 */ /* 0x000fea0003800000 */
.L_x_2160:
        /* <DEDUP_REMOVED lines=27> */
.L_x_2163:
        /* <DEDUP_REMOVED lines=15> */
.L_x_2162:
[----:B------:R-:W2:Y:S02]  /*3740*/  LDG.E.U16 R0, desc[UR36][R4.64] ;  /* 0x0000002404007981 */ /* 0x000ea4000c1e1500 */
[----:B--2---:R-:W-:-:S04]  /*3750*/  IMAD.U32 R0, R0, 0x10000, RZ ;  /* 0x0001000000007824 */ /* 0x004fc800078e00ff */
[----:B------:R-:W-:-:S04]  /*3760*/  FMUL.FTZ R0, R0, 1 ;  /* 0x3f80000000007820 */ /* 0x000fc80000410000 */
[----:B------:R0:W1:Y:S02]  /*3770*/  F2F.F64.F32 R16, R0 ;  /* 0x0000000000107310 */ /* 0x0000640000201800 */
[----:B01----:R-:W-:Y:S05]  /*3780*/  BRA `(.L_x_2147) ;  /* 0x0000000400a47947 */ /* 0x003fea0003800000 */
.L_x_2159:
        /* <DEDUP_REMOVED lines=11> */
.L_x_2166:
[----:B------:R-:W2:Y:S02]  /*3840*/  LDG.E.U8 R4, desc[UR36][R4.64] ;  /* 0x0000002404047981 */ /* 0x000ea4000c1e1100 */
        /* <DEDUP_REMOVED lines=19> */
.L_x_2168:
[----:B------:R-:W-:Y:S05]  /*3980*/  BSYNC.RECONVERGENT B0 ;  /* 0x0000000000007941 */ /* 0x000fea0003800200 */
.L_x_2167:
[----:B------:R-:W-:Y:S01]  /*3990*/  IMAD.SHL.U32 R0, R0, 0x100000, RZ ;  /* 0x0010000000007824 */ /* 0x000fe200078e00ff */
[----:B------:R-:W-:-:S04]  /*39a0*/  LEA R3, R3, 0x3b800000, 0x17 ;  /* 0x3b80000003037811 */ /* 0x000fc800078eb8ff */
[----:B------:R-:W-:-:S05]  /*39b0*/  LOP3.LUT R0, R3, R0, R7, 0xfe, !PT ;  /* 0x0000000003007212 */ /* 0x000fca00078efe07 */
[----:B------:R-:W-:-:S04]  /*39c0*/  FMUL.FTZ R0, R0, 1 ;  /* 0x3f80000000007820 */ /* 0x000fc80000410000 */
[----:B------:R0:W1:Y:S02]  /*39d0*/  F2F.F64.F32 R16, R0 ;  /* 0x0000000000107310 */ /* 0x0000640000201800 */
[----:B01----:R-:W-:Y:S05]  /*39e0*/  BRA `(.L_x_2147) ;  /* 0x00000004000c7947 */ /* 0x003fea0003800000 */
.L_x_2165:
        /* <DEDUP_REMOVED lines=20> */
.L_x_2170:
[----:B------:R-:W-:Y:S05]  /*3b30*/  BSYNC.RECONVERGENT B0 ;  /* 0x0000000000007941 */ /* 0x000fea0003800200 */
.L_x_2169:
[----:B------:R-:W-:Y:S01]  /*3b40*/  IMAD.SHL.U32 R0, R0, 0x200000, RZ ;  /* 0x0020000000007824 */ /* 0x000fe200078e00ff */
[----:B------:R-:W-:-:S04]  /*3b50*/  LEA R3, R3, 0x37800000, 0x17 ;  /* 0x3780000003037811 */ /* 0x000fc800078eb8ff */
[----:B------:R-:W-:-:S05]  /*3b60*/  LOP3.LUT R0, R3, R0, R7, 0xfe, !PT ;  /* 0x0000000003007212 */ /* 0x000fca00078efe07 */
[----:B------:R-:W-:-:S04]  /*3b70*/  FMUL.FTZ R0, R0, 1 ;  /* 0x3f80000000007820 */ /* 0x000fc80000410000 */
[----:B------:R0:W1:Y:S02]  /*3b80*/  F2F.F64.F32 R16, R0 ;  /* 0x0000000000107310 */ /* 0x0000640000201800 */
[----:B01----:R-:W-:Y:S05]  /*3b90*/  BRA `(.L_x_2147) ;  /* 0x0000000000a07947 */ /* 0x003fea0003800000 */
.L_x_2164:
        /* <DEDUP_REMOVED lines=18> */
.L_x_2152:
        /* <DEDUP_REMOVED lines=16> */
.L_x_2173:
[----:B------:R-:W-:Y:S05]  /*3dc0*/  BRA `(.L_x_2147) ;  /* 0x0000000000147947 */ /* 0x000fea0003800000 */
.L_x_2172:
[----:B------:R-:W2:Y:S02]  /*3dd0*/  LDG.E.64 R16, desc[UR36][R4.64] ;  /* 0x0000002404107981 */ /* 0x000ea4000c1e1b00 */
[----:B--2---:R-:W0:Y:S02]  /*3de0*/  I2F.F64.U64 R16, R16 ;  /* 0x0000001000107312 */ /* 0x004e240000301800 */
[----:B0-----:R-:W-:Y:S05]  /*3df0*/  BRA `(.L_x_2147) ;  /* 0x0000000000087947 */ /* 0x001fea0003800000 */
.L_x_2171:
[----:B------:R-:W2:Y:S02]  /*3e00*/  LDG.E R4, desc[UR36][R4.64] ;  /* 0x0000002404047981 */ /* 0x000ea4000c1e1900 */
[----:B--2---:R0:W1:Y:S02]  /*3e10*/  I2F.F64.U32 R16, R4 ;  /* 0x0000000400107312 */ /* 0x0040640000201800 */
.L_x_2147:
[----:B------:R-:W-:Y:S05]  /*3e20*/  BSYNC.RECONVERGENT B6 ;  /* 0x0000000000067941 */ /* 0x000fea0003800200 */
.L_x_2146:
[----:B------:R-:W-:Y:S01]  /*3e30*/  ISETP.GE.AND P0, PT, R19, R18, PT ;  /* 0x000000121300720c */ /* 0x000fe20003f06270 */
[----:B------:R-:W-:-:S12]  /*3e40*/  BSSY.RECONVERGENT B2, `(.L_x_2174) ;  /* 0x000007d000027945 */ /* 0x000fd80003800200 */
[----:B------:R-:W-:Y:S05]  /*3e50*/  @P0 BRA `(.L_x_2175) ;  /* 0x0000000400ec0947 */ /* 0x000fea0003800000 */
[----:B---3-5:R-:W3:Y:S01]  /*3e60*/  DSETP.NEU.AND P0, PT, |R26|, +INF , PT ;  /* 0x7ff000001a00742a */ /* 0x028ee20003f0d200 */
[----:B------:R-:W-:Y:S01]  /*3e70*/  BSSY.RECONVERGENT B3, `(.L_x_2176) ;  /* 0x000003a000037945 */ /* 0x000fe20003800200 */
[----:B---3--:R-:W-:-:S15]  /*3e80*/  @!P0 IMAD.MOV.U32 R0, RZ, RZ, 0x1 ;  /* 0x00000001ff008424 */ /* 0x008fde00078e00ff */
[----:B------:R-:W-:-:S15]  /*3e90*/  NOP ;  /* 0x0000000000007918 */ /* 0x000fde0000000000 */
[----:B------:R-:W-:-:S15]  /*3ea0*/  NOP ;  /* 0x0000000000007918 */ /* 0x000fde0000000000 */
[----:B------:R-:W-:-:S15]  /*3eb0*/  NOP ;  /* 0x0000000000007918 */ /* 0x000fde0000000000 */
[----:B------:R-:W-:-:S02]  /*3ec0*/  NOP ;  /* 0x0000000000007918 */ /* 0x000fc40000000000 */
[----:B------:R3:W0:Y:S02]  /*3ed0*/  @!P0 DMUL R20, RZ, R26 ;  /* 0x0000001aff148228 */ /* 0x0006240000000000 */
        /* <DEDUP_REMOVED lines=9> */
[----:B-12-4-:R-:W0:Y:S01]  /*3f70*/  DMUL R4, R26, UR4 ;  /* 0x000000041a047c28 */ /* 0x016e220008000000 */
        /* <DEDUP_REMOVED lines=33> */
[----:B------:R-:W-:Y:S01]  /*4190*/  MOV R0, 0x41c0 ;  /* 0x000041c000007802 */ /* 0x000fe20000000f00 */
[----:B------:R-:W-:-:S07]  /*41a0*/  IMAD.MOV.U32 R3, RZ, RZ, R27 ;  /* 0x000000ffff037224 */ /* 0x000fce00078e001b */
[----:B------:R-:W-:Y:S05]  /*41b0*/  CALL.REL.NOINC `($_ZN2at6native27unrolled_elementwise_kernelIZZZNS0_15cos_kernel_cudaERNS_18TensorIteratorBaseEENKUlvE0_clEvENKUlvE_clEvEUldE_St5arrayIPcLm2EELi4E23TrivialOffsetCalculatorILi1EjESB_NS0_6memory12LoadWithCastILi1EEENSC_13StoreWithCastILi1EEEEEviT_T0_T2_T3_T4_T5_$__internal_trig_reduction_slowpathd) ;  /* 0x0000006c001c7944 */ /* 0x000fea0003c00000 */
[----:B------:R-:W-:Y:S02]  /*41c0*/  IMAD.MOV.U32 R0, RZ, RZ, R3 ;  /* 0x000000ffff007224 */ /* 0x000fe400078e0003 */
[----:B------:R-:W-:Y:S02]  /*41d0*/  IMAD.MOV.U32 R20, RZ, RZ, R12 ;  /* 0x000000ffff147224 */ /* 0x000fe400078e000c */
[----:B------:R-:W-:-:S07]  /*41e0*/  IMAD.MOV.U32 R21, RZ, RZ, R13 ;  /* 0x000000ffff157224 */ /* 0x000fce00078e000d */
.L_x_2179:
[----:B------:R-:W-:Y:S05]  /*41f0*/  BSYNC.RECONVERGENT B4 ;  /* 0x0000000000047941 */ /* 0x000fea0003800200 */
.L_x_2178:
[----:B------:R-:W-:-:S07]  /*4200*/  VIADD R0, R0, 0x1 ;  /* 0x0000000100007836 */ /* 0x000fce0000000000 */
.L_x_2177:
[----:B------:R-:W-:Y:S05]  /*4210*/  BSYNC.RECONVERGENT B3 ;  /* 0x0000000000037941 */ /* 0x000fea0003800200 */
.L_x_2176:
[----:B------:R-:W0:Y:S01]  /*4220*/  LDCU.64 UR4, c[0x4][0x140] ;  /* 0x01002800ff0477ac */ /* 0x000e220008000a00 */
[----:B------:R-:W-:-:S05]  /*4230*/  IMAD.SHL.U32 R3, R0, 0x40, RZ ;  /* 0x0000004000037824 */ /* 0x000fca00078e00ff */
[----:B------:R-:W-:-:S04]  /*4240*/  LOP3.LUT R3, R3, 0x40, RZ, 0xc0, !PT ;  /* 0x0000004003037812 */ /* 0x000fc800078ec0ff */
[----:B0-----:R-:W-:-:S05]  /*4250*/  IADD3 R28, P0, PT, R3, UR4, RZ ;  /* 0x00000004031c7c10 */ /* 0x001fca000ff1e0ff */
[----:B------:R-:W-:-:S05]  /*4260*/  IMAD.X R29, RZ, RZ, UR5, P0 ;  /* 0x00000005ff1d7e24 */ /* 0x000fca00080e06ff */
[----:B-12-4-:R-:W2:Y:S04]  /*4270*/  LDG.E.128.CONSTANT R4, desc[UR36][R28.64] ;  /* 0x000000241c047981 */ /* 0x016ea8000c1e9d00 */
[----:B------:R-:W3:Y:S04]  /*4280*/  LDG.E.128.CONSTANT R8, desc[UR36][R28.64+0x10] ;  /* 0x000010241c087981 */ /* 0x000ee8000c1e9d00 */
[----:B------:R-:W4:Y:S01]  /*4290*/  LDG.E.128.CONSTANT R12, desc[UR36][R28.64+0x20] ;  /* 0x000020241c0c7981 */ /* 0x000f22000c1e9d00 */
[----:B------:R-:W-:Y:S01]  /*42a0*/  LOP3.LUT R3, R0, 0x1, RZ, 0xc0, !PT ;  /* 0x0000000100037812 */ /* 0x000fe200078ec0ff */
[----:B------:R-:W-:Y:S01]  /*42b0*/  IMAD.MOV.U32 R30, RZ, RZ, 0x20fd8164 ;  /* 0x20fd8164ff1e7424 */ /* 0x000fe200078e00ff */
[----:B------:R-:W2:Y:S02]  /*42c0*/  DMUL R26, R20, R20 ;  /* 0x00000014141a7228 */ /* 0x000ea40000000000 */
[----:B------:R-:W-:Y:S01]  /*42d0*/  ISETP.NE.U32.AND P0, PT, R3, 0x1, PT ;  /* 0x000000010300780c */ /* 0x000fe20003f05070 */
[----:B------:R-:W-:-:S03]  /*42e0*/  IMAD.MOV.U32 R3, RZ, RZ, 0x3da8ff83 ;  /* 0x3da8ff83ff037424 */ /* 0x000fc600078e00ff */
[----:B------:R-:W-:Y:S02]  /*42f0*/  FSEL R30, R30, -8.06006814911005101289e+34, !P0 ;  /* 0xf9785eba1e1e7808 */ /* 0x000fe40004000000 */
[----:B------:R-:W-:-:S15]  /*4300*/  FSEL R31, -R3, 0.11223486810922622681, !P0 ;  /* 0x3de5db65031f7808 */ /* 0x000fde0004000100 */
        /* <DEDUP_REMOVED lines=47> */
[----:B------:R-:W-:-:S07]  /*4600*/  FSEL R5, R7, R5, !P0 ;  /* 0x0000000507057208 */ /* 0x000fce0004000000 */
.L_x_2175:
[----:B------:R-:W-:Y:S05]  /*4610*/  BSYNC.RECONVERGENT B2 ;  /* 0x0000000000027941 */ /* 0x000fea0003800200 */
.L_x_2174:
[----:B---3-5:R-:W-:Y:S01]  /*4620*/  VIADD R27, R19, 0x80 ;  /* 0x00000080131b7836 */ /* 0x028fe20000000000 */
[----:B------:R-:W-:Y:S04]  /*4630*/  BSSY.RECONVERGENT B2, `(.L_x_2180) ;  /* 0x000007b000027945 */ /* 0x000fe80003800200 */
[----:B------:R-:W-:-:S13]  /*4640*/  ISETP.GE.AND P0, PT, R27, R18, PT ;  /* 0x000000121b00720c */ /* 0x000fda0003f06270 */
[----:B------:R-:W-:Y:S05]  /*4650*/  @P0 BRA `(.L_x_2181) ;  /* 0x0000000400e00947 */ /* 0x000fea0003800000 */
[----:B--2---:R-:W2:Y:S01]  /*4660*/  DSETP.NEU.AND P0, PT, |R22|, +INF , PT ;  /* 0x7ff000001600742a */ /* 0x004ea20003f0d200 */
[----:B------:R-:W-:Y:S04]  /*4670*/  BSSY.RECONVERGENT B3, `(.L_x_2182) ;  /* 0x0000037000037945 */ /* 0x000fe80003800200 */
[----:B--2---:R-:W-:Y:S05]  /*4680*/  @!P0 BRA `(.L_x_2183) ;  /* 0x0000000000cc8947 */ /* 0x004fea0003800000 */
        /* <DEDUP_REMOVED lines=8> */
[----:B------:R-:W2:Y:S01]  /*4710*/  DMUL R8, R22, UR4 ;  /* 0x0000000416087c28 */ /* 0x000ea20008000000 */
[----:B------:R-:W-:-:S15]  /*4720*/  UMOV UR4, 0x54442d18 ;  /* 0x54442d1800047882 */ /* 0x000fde0000000000 */
[----:B------:R-:W-:-:S15]  /*4730*/  NOP ;  /* 0x0000000000007918 */ /* 0x000fde0000000000 */
[----:B------:R-:W-:-:S15]  /*4740*/  NOP ;  /* 0x0000000000007918 */ /* 0x000fde0000000000 */
[----:B------:R-:W-:-:S15]  /*4750*/  NOP ;  /* 0x0000000000007918 */ /* 0x000fde0000000000 */
[----:B------:R-:W-:-:S03]  /*4760*/  NOP ;  /* 0x0000000000007918 */ /* 0x000fc60000000000 */
[----:B--2---:R-:W2:Y:S01]  /*4770*/  F2I.F64 R0, R8 ;  /* 0x0000000800007311 */ /* 0x004ea20000301100 */
[----:B------:R-:W-:-:S15]  /*4780*/  UMOV UR5, 0x3ff921fb ;  /* 0x3ff921fb00057882 */ /* 0x000fde0000000000 */
[----:B------:R-:W-:-:S15]  /*4790*/  NOP ;  /* 0x0000000000007918 */ /* 0x000fde0000000000 */
[----:B------:R-:W-:-:S15]  /*47a0*/  NOP ;  /* 0x0000000000007918 */ /* 0x000fde0000000000 */
[----:B------:R-:W-:-:S15]  /*47b0*/  NOP ;  /* 0x0000000000007918 */ /* 0x000fde0000000000 */
[----:B------:R-:W-:-:S03]  /*47c0*/  NOP ;  /* 0x0000000000007918 */ /* 0x000fc60000000000 */
[----:B--2---:R-:W2:-:S15]  /*47d0*/  I2F.F64 R6, R0 ;  /* 0x0000000000067312 */ /* 0x004e9e0000201c00 */
[----:B------:R-:W-:-:S15]  /*47e0*/  NOP ;  /* 0x0000000000007918 */ /* 0x000fde0000000000 */
[----:B------:R-:W-:-:S15]  /*47f0*/  NOP ;  /* 0x0000000000007918 */ /* 0x000fde0000000000 */
[----:B------:R-:W-:-:S15]  /*4800*/  NOP ;  /* 0x0000000000007918 */ /* 0x000fde0000000000 */
[----:B------:R-:W-:-:S04]  /*4810*/  NOP ;  /* 0x0000000000007918 */ /* 0x000fc80000000000 */
[----:B--2---:R-:W2:Y:S01]  /*4820*/  DFMA R10, R6, -UR4, R22 ;  /* 0x80000004060a7c2b */ /* 0x004ea20008000016 */
[----:B------:R-:W-:Y:S01]  /*4830*/  UMOV UR4, 0x33145c00 ;  /* 0x33145c0000047882 */ /* 0x000fe20000000000 */
[----:B------:R-:W-:-:S15]  /*4840*/  UMOV UR5, 0x3c91a626 ;  /* 0x3c91a62600057882 */ /* 0x000fde0000000000 */
[----:B------:R-:W-:-:S15]  /*4850*/  NOP ;  /* 0x0000000000007918 */ /* 0x000fde0000000000 */
[----:B------:R-:W-:-:S15]  /*4860*/  NOP ;  /* 0x0000000000007918 */ /* 0x000fde0000000000 */
[----:B------:R-:W-:-:S15]  /*4870*/  NOP ;  /* 0x0000000000007918 */ /* 0x000fde0000000000 */
[----:B------:R-:W-:-:S02]  /*4880*/  NOP ;  /* 0x0000000000007918 */ /* 0x000fc40000000000 */
[----:B--2---:R-:W2:Y:S01]  /*4890*/  DFMA R10, R6, -UR4, R10 ;  /* 0x80000004060a7c2b */ /* 0x004ea2000800000a */
[----:B------:R-:W-:Y:S01]  /*48a0*/  UMOV UR4, 0x252049c0 ;  /* 0x252049c000047882 */ /* 0x000fe20000000000 */
[----:B------:R-:W-:-:S15]  /*48b0*/  UMOV UR5, 0x397b839a ;  /* 0x397b839a00057882 */ /* 0x000fde0000000000 */
[----:B------:R-:W-:-:S15]  /*48c0*/  NOP ;  /* 0x0000000000007918 */ /* 0x000fde0000000000 */
[----:B------:R-:W-:-:S15]  /*48d0*/  NOP ;  /* 0x0000000000007918 */ /* 0x000fde0000000000 */
[----:B------:R-:W-:-:S15]  /*48e0*/  NOP ;  /* 0x0000000000007918 */ /* 0x000fde0000000000 */
[----:B------:R-:W-:-:S02]  /*48f0*/  NOP ;  /* 0x0000000000007918 */ /* 0x000fc40000000000 */
[----:B--2---:R2:W3:Y:S02]  /*4900*/  DFMA R6, R6, -UR4, R10 ;  /* 0x8000000406067c2b */ /* 0x0044e4000800000a */
[----:B--23--:R-:W-:Y:S05]  /*4910*/  @!P0 BRA `(.L_x_2185) ;  /* 0x00000000001c8947 */ /* 0x00cfea0003800000 */
[----:B------:R-:W-:Y:S01]  /*4920*/  IMAD.MOV.U32 R12, RZ, RZ, R22 ;  /* 0x000000ffff0c7224 */ /* 0x000fe200078e0016 */
[----:B------:R-:W-:Y:S01]  /*4930*/  MOV R0, 0x4960 ;  /* 0x0000496000007802 */ /* 0x000fe20000000f00 */
[----:B------:R-:W-:-:S07]  /*4940*/  IMAD.MOV.U32 R3, RZ, RZ, R23 ;  /* 0x000000ffff037224 */ /* 0x000fce00078e0017 */
[----:B01--4-:R-:W-:Y:S05]  /*4950*/  CALL.REL.NOINC `($_ZN2at6native27unrolled_elementwise_kernelIZZZNS0_15cos_kernel_cudaERNS_18TensorIteratorBaseEENKUlvE0_clEvENKUlvE_clEvEUldE_St5arrayIPcLm2EELi4E23TrivialOffsetCalculatorILi1EjESB_NS0_6memory12LoadWithCastILi1EEENSC_13StoreWithCastILi1EEEEEviT_T0_T2_T3_T4_T5_$__internal_trig_reduction_slowpathd) ;  /* 0x0000006400347944 */ /* 0x013fea0003c00000 */
[----:B------:R-:W-:Y:S02]  /*4960*/  IMAD.MOV.U32 R0, RZ, RZ, R3 ;  /* 0x000000ffff007224 */ /* 0x000fe400078e0003 */
[----:B------:R-:W-:Y:S02]  /*4970*/  IMAD.MOV.U32 R6, RZ, RZ, R12 ;  /* 0x000000ffff067224 */ /* 0x000fe400078e000c */
[----:B------:R-:W-:-:S07]  /*4980*/  IMAD.MOV.U32 R7, RZ, RZ, R13 ;  /* 0x000000ffff077224 */ /* 0x000fce00078e000d */
.L_x_2185:
[----:B------:R-:W-:Y:S05]  /*4990*/  BSYNC.RECONVERGENT B4 ;  /* 0x0000000000047941 */ /* 0x000fea0003800200 */
.L_x_2184:
[----:B------:R-:W-:Y:S01]  /*49a0*/  VIADD R0, R0, 0x1 ;  /* 0x0000000100007836 */ /* 0x000fe20000000000 */
[----:B------:R-:W-:Y:S06]  /*49b0*/  BRA `(.L_x_2186) ;  /* 0x0000000000087947 */ /* 0x000fec0003800000 */
.L_x_2183:
[----:B------:R2:W3:Y:S02]  /*49c0*/  DMUL R6, RZ, R22 ;  /* 0x00000016ff067228 */ /* 0x0004e40000000000 */
[----:B--23--:R-:W-:-:S07]  /*49d0*/  IMAD.MOV.U32 R0, RZ, RZ, 0x1 ;  /* 0x00000001ff007424 */ /* 0x00cfce00078e00ff */
.L_x_2186:
[----:B------:R-:W-:Y:S05]  /*49e0*/  BSYNC.RECONVERGENT B3 ;  /* 0x0000000000037941 */ /* 0x000fea0003800200 */
.L_x_2182:
[----:B------:R-:W2:Y:S01]  /*49f0*/  LDCU.64 UR4, c[0x4][0x140] ;  /* 0x01002800ff0477ac */ /* 0x000ea20008000a00 */
[----:B------:R-:W-:-:S05]  /*4a00*/  IMAD.SHL.U32 R3, R0, 0x40, RZ ;  /* 0x0000004000037824 */ /* 0x000fca00078e00ff */
[----:B------:R-:W-:-:S04]  /*4a10*/  LOP3.LUT R3, R3, 0x40, RZ, 0xc0, !PT ;  /* 0x0000004003037812 */ /* 0x000fc800078ec0ff */
[----:B--2---:R-:W-:-:S05]  /*4a20*/  IADD3 R30, P0, PT, R3, UR4, RZ ;  /* 0x00000004031e7c10 */ /* 0x004fca000ff1e0ff */
[----:B------:R-:W-:-:S05]  /*4a30*/  IMAD.X R31, RZ, RZ, UR5, P0 ;  /* 0x00000005ff1f7e24 */ /* 0x000fca00080e06ff */
[----:B------:R-:W2:Y:S04]  /*4a40*/  LDG.E.128.CONSTANT R8, desc[UR36][R30.64] ;  /* 0x000000241e087981 */ /* 0x000ea8000c1e9d00 */
[----:B------:R-:W3:Y:S04]  /*4a50*/  LDG.E.128.CONSTANT R12, desc[UR36][R30.64+0x10] ;  /* 0x000010241e0c7981 */ /* 0x000ee8000c1e9d00 */
[----:B------:R-:W5:Y:S01]  /*4a60*/  LDG.E.128.CONSTANT R20, desc[UR36][R30.64+0x20] ;  /* 0x000020241e147981 */ /* 0x000f62000c1e9d00 */
        /* <DEDUP_REMOVED lines=10> */
[----:B--2---:R-:W2:-:S15]  /*4b10*/  DFMA R8, R28, R32, R8 ;  /* 0x000000201c08722b */ /* 0x004e9e0000000008 */
[----:B------:R-:W-:-:S15]  /*4b20*/  NOP ;  /* 0x0000000000007918 */ /* 0x000fde0000000000 */
[----:B------:R-:W-:-:S15]  /*4b30*/  NOP ;  /* 0x0000000000007918 */ /* 0x000fde0000000000 */
[----:B------:R-:W-:-:S15]  /*4b40*/  NOP ;  /* 0x0000000000007918 */ /* 0x000fde0000000000 */
[----:B------:R-:W-:-:S04]  /*4b50*/  NOP ;  /* 0x0000000000007918 */ /* 0x000fc80000000000 */
[----:B--2---:R-:W3:-:S15]  /*4b60*/  DFMA R8, R28, R8, R10 ;  /* 0x000000081c08722b */ /* 0x004ede000000000a */
[----:B------:R-:W-:-:S15]  /*4b70*/  NOP ;  /* 0x0000000000007918 */ /* 0x000fde0000000000 */
[----:B------:R-:W-:-:S15]  /*4b80*/  NOP ;  /* 0x0000000000007918 */ /* 0x000fde0000000000 */
[----:B------:R-:W-:-:S15]  /*4b90*/  NOP ;  /* 0x0000000000007918 */ /* 0x000fde0000000000 */
[----:B------:R-:W-:-:S04]  /*4ba0*/  NOP ;  /* 0x0000000000007918 */ /* 0x000fc80000000000 */
[----:B---3--:R-:W2:-:S15]  /*4bb0*/  DFMA R8, R28, R8, R12 ;  /* 0x000000081c08722b */ /* 0x008e9e000000000c */
[----:B------:R-:W-:-:S15]  /*4bc0*/  NOP ;  /* 0x0000000000007918 */ /* 0x000fde0000000000 */
[----:B------:R-:W-:-:S15]  /*4bd0*/  NOP ;  /* 0x0000000000007918 */ /* 0x000fde0000000000 */
[----:B------:R-:W-:-:S15]  /*4be0*/  NOP ;  /* 0x0000000000007918 */ /* 0x000fde0000000000 */
[----:B------:R-:W-:-:S04]  /*4bf0*/  NOP ;  /* 0x0000000000007918 */ /* 0x000fc80000000000 */
[----:B--2---:R-:W5:-:S15]  /*4c00*/  DFMA R8, R28, R8, R14 ;  /* 0x000000081c08722b */ /* 0x004f5e000000000e */
[----:B------:R-:W-:-:S15]  /*4c10*/  NOP ;  /* 0x0000000000007918 */ /* 0x000fde0000000000 */
[----:B------:R-:W-:-:S15]  /*4c20*/  NOP ;  /* 0x0000000000007918 */ /* 0x000fde0000000000 */
[----:B------:R-:W-:-:S15]  /*4c30*/  NOP ;  /* 0x0000000000007918 */ /* 0x000fde0000000000 */
[----:B------:R-:W-:-:S04]  /*4c40*/  NOP ;  /* 0x0000000000007918 */ /* 0x000fc80000000000 */
[----:B-----5:R-:W2:-:S15]  /*4c50*/  DFMA R8, R28, R8, R20 ;  /* 0x000000081c08722b */ /* 0x020e9e0000000014 */
[----:B------:R-:W-:-:S15]  /*4c60*/  NOP ;  /* 0x0000000000007918 */ /* 0x000fde0000000000 */
[----:B------:R-:W-:-:S15]  /*4c70*/  NOP ;  /* 0x0000000000007918 */ /* 0x000fde0000000000 */
[----:B------:R-:W-:-:S15]  /*4c80*/  NOP ;  /* 0x0000000000007918 */ /* 0x000fde0000000000 */
[----:B------:R-:W-:-:S04]  /*4c90*/  NOP ;  /* 0x0000000000007918 */ /* 0x000fc80000000000 */
[----:B--2---:R-:W2:-:S15]  /*4ca0*/  DFMA R8, R28, R8, R22 ;  /* 0x000000081c08722b */ /* 0x004e9e0000000016 */
[----:B------:R-:W-:-:S15]  /*4cb0*/  NOP ;  /* 0x0000000000007918 */ /* 0x000fde0000000000 */
[----:B------:R-:W-:-:S15]  /*4cc0*/  NOP ;  /* 0x0000000000007918 */ /* 0x000fde0000000000 */
[----:B------:R-:W-:-:S15]  /*4cd0*/  NOP ;  /* 0x0000000000007918 */ /* 0x000fde0000000000 */
[----:B------:R-:W-:-:S04]  /*4ce0*/  NOP ;  /* 0x0000000000007918 */ /* 0x000fc80000000000 */
[----:B--2---:R-:W-:-:S15]  /*4cf0*/  DFMA R6, R8, R6, R6 ;  /* 0x000000060806722b */ /* 0x004fde0000000006 */
[----:B------:R-:W-:-:S15]  /*4d00*/  NOP ;  /* 0x0000000000007918 */ /* 0x000fde0000000000 */
[----:B------:R-:W-:-:S15]  /*4d10*/  NOP ;  /* 0x0000000000007918 */ /* 0x000fde0000000000 */
[----:B------:R-:W-:-:S15]  /*4d20*/  NOP ;  /* 0x0000000000007918 */ /* 0x000fde0000000000 */
[----:B------:R-:W-:-:S04]  /*4d30*/  NOP ;  /* 0x0000000000007918 */ /* 0x000fc80000000000 */
[----:B------:R-:W2:Y:S02]  /*4d40*/  DFMA R8, R28, R8, 1 ;  /* 0x3ff000001c08742b */ /* 0x000ea40000000008 */
[----:B--2---:R-:W-:Y:S02]  /*4d50*/  FSEL R8, R8, R6, !P0 ;  /* 0x0000000608087208 */ /* 0x004fe40004000000 */
[----:B------:R-:W-:Y:S02]  /*4d60*/  FSEL R9, R9, R7, !P0 ;  /* 0x0000000709097208 */ /* 0x000fe40004000000 */
[----:B------:R-:W-:-:S15]  /*4d70*/  LOP3.LUT P0, RZ, R0, 0x2, RZ, 0xc0, !PT ;  /* 0x0000000200ff7812 */ /* 0x000fde000780c0ff */
[----:B------:R-:W-:-:S15]  /*4d80*/  NOP ;  /* 0x0000000000007918 */ /* 0x000fde0000000000 */
[----:B------:R-:W-:-:S15]  /*4d90*/  NOP ;  /* 0x0000000000007918 */ /* 0x000fde0000000000 */
[----:B------:R-:W-:-:S13]  /*4da0*/  NOP ;  /* 0x0000000000007918 */ /* 0x000fda0000000000 */
[----:B------:R-:W2:Y:S02]  /*4db0*/  DADD R6, RZ, -R8 ;  /* 0x00000000ff067229 */ /* 0x000ea40000000808 */
[----:B--2---:R-:W-:Y:S02]  /*4dc0*/  FSEL R28, R8, R6, !P0 ;  /* 0x00000006081c7208 */ /* 0x004fe40004000000 */
[----:B------:R-:W-:-:S07]  /*4dd0*/  FSEL R29, R9, R7, !P0 ;  /* 0x00000007091d7208 */ /* 0x000fce0004000000 */
.L_x_2181:
[----:B------:R-:W-:Y:S05]  /*4de0*/  BSYNC.RECONVERGENT B2 ;  /* 0x0000000000027941 */ /* 0x000fea0003800200 */
.L_x_2180:
[----:B------:R-:W-:Y:S01]  /*4df0*/  VIADD R3, R19, 0x100 ;  /* 0x0000010013037836 */ /* 0x000fe20000000000 */
[----:B------:R-:W-:Y:S04]  /*4e00*/  BSSY.RECONVERGENT B2, `(.L_x_2187) ;  /* 0x000007b000027945 */ /* 0x000fe80003800200 */
[----:B------:R-:W-:-:S13]  /*4e10*/  ISETP.GE.AND P0, PT, R3, R18, PT ;  /* 0x000000120300720c */ /* 0x000fda0003f06270 */
[----:B------:R-:W-:Y:S05]  /*4e20*/  @P0 BRA `(.L_x_2188) ;  /* 0x0000000400e00947 */ /* 0x000fea0003800000 */
[----:B----4-:R-:W3:Y:S01]  /*4e30*/  DSETP.NEU.AND P0, PT, |R24|, +INF , PT ;  /* 0x7ff000001800742a */ /* 0x010ee20003f0d200 */
[----:B------:R-:W-:Y:S04]  /*4e40*/  BSSY.RECONVERGENT B3, `(.L_x_2189) ;  /* 0x0000037000037945 */ /* 0x000fe80003800200 */
[----:B---3--:R-:W-:Y:S05]  /*4e50*/  @!P0 BRA `(.L_x_2190) ;  /* 0x0000000000cc8947 */ /* 0x008fea0003800000 */
        /* <DEDUP_REMOVED lines=8> */
[----:B------:R-:W3:Y:S01]  /*4ee0*/  DMUL R8, R24, UR4 ;  /* 0x0000000418087c28 */ /* 0x000ee20008000000 */
[----:B------:R-:W-:-:S15]  /*4ef0*/  UMOV UR4, 0x54442d18 ;  /* 0x54442d1800047882 */ /* 0x000fde0000000000 */
[----:B------:R-:W-:-:S15]  /*4f00*/  NOP ;  /* 0x0000000000007918 */ /* 0x000fde0000000000 */
[----:B------:R-:W-:-:S15]  /*4f10*/  NOP ;  /* 0x0000000000007918 */ /* 0x000fde0000000000 */
[----:B------:R-:W-:-:S15]  /*4f20*/  NOP ;  /* 0x0000000000007918 */ /* 0x000fde0000000000 */
[----:B------:R-:W-:-:S03]  /*4f30*/  NOP ;  /* 0x0000000000007918 */ /* 0x000fc60000000000 */
[----:B---3--:R-:W3:Y:S01]  /*4f40*/  F2I.F64 R0, R8 ;  /* 0x0000000800007311 */ /* 0x008ee20000301100 */
[----:B------:R-:W-:-:S15]  /*4f50*/  UMOV UR5, 0x3ff921fb ;  /* 0x3ff921fb00057882 */ /* 0x000fde0000000000 */
[----:B------:R-:W-:-:S15]  /*4f60*/  NOP ;  /* 0x0000000000007918 */ /* 0x000fde0000000000 */
[----:B------:R-:W-:-:S15]  /*4f70*/  NOP ;  /* 0x0000000000007918 */ /* 0x000fde0000000000 */
[----:B------:R-:W-:-:S15]  /*4f80*/  NOP ;  /* 0x0000000000007918 */ /* 0x000fde0000000000 */
[----:B------:R-:W-:-:S03]  /*4f90*/  NOP ;  /* 0x0000000000007918 */ /* 0x000fc60000000000 */
[----:B---3--:R-:W3:-:S15]  /*4fa0*/  I2F.F64 R6, R0 ;  /* 0x0000000000067312 */ /* 0x008ede0000201c00 */
[----:B------:R-:W-:-:S15]  /*4fb0*/  NOP ;  /* 0x0000000000007918 */ /* 0x000fde0000000000 */
[----:B------:R-:W-:-:S15]  /*4fc0*/  NOP ;  /* 0x0000000000007918 */ /* 0x000fde0000000000 */
[----:B------:R-:W-:-:S15]  /*4fd0*/  NOP ;  /* 0x0000000000007918 */ /* 0x000fde0000000000 */
[----:B------:R-:W-:-:S04]  /*4fe0*/  NOP ;  /* 0x0000000000007918 */ /* 0x000fc80000000000 */
[----:B---3--:R-:W3:Y:S01]  /*4ff0*/  DFMA R10, R6, -UR4, R24 ;  /* 0x80000004060a7c2b */ /* 0x008ee20008000018 */
[----:B------:R-:W-:Y:S01]  /*5000*/  UMOV UR4, 0x33145c00 ;  /* 0x33145c0000047882 */ /* 0x000fe20000000000 */
[----:B------:R-:W-:-:S15]  /*5010*/  UMOV UR5, 0x3c91a626 ;  /* 0x3c91a62600057882 */ /* 0x000fde0000000000 */
[----:B------:R-:W-:-:S15]  /*5020*/  NOP ;  /* 0x0000000000007918 */ /* 0x000fde0000000000 */
[----:B------:R-:W-:-:S15]  /*5030*/  NOP ;  /* 0x0000000000007918 */ /* 0x000fde0000000000 */
[----:B------:R-:W-:-:S15]  /*5040*/  NOP ;  /* 0x0000000000007918 */ /* 0x000fde0000000000 */
[----:B------:R-:W-:-:S02]  /*5050*/  NOP ;  /* 0x0000000000007918 */ /* 0x000fc40000000000 */
[----:B---3--:R-:W3:Y:S01]  /*5060*/  DFMA R10, R6, -UR4, R10 ;  /* 0x80000004060a7c2b */ /* 0x008ee2000800000a */
[----:B------:R-:W-:Y:S01]  /*5070*/  UMOV UR4, 0x252049c0 ;  /* 0x252049c000047882 */ /* 0x000fe20000000000 */
[----:B------:R-:W-:-:S15]  /*5080*/  UMOV UR5, 0x397b839a ;  /* 0x397b839a00057882 */ /* 0x000fde0000000000 */
[----:B------:R-:W-:-:S15]  /*5090*/  NOP ;  /* 0x0000000000007918 */ /* 0x000fde0000000000 */
[----:B------:R-:W-:-:S15]  /*50a0*/  NOP ;  /* 0x0000000000007918 */ /* 0x000fde0000000000 */
[----:B------:R-:W-:-:S15]  /*50b0*/  NOP ;  /* 0x0000000000007918 */ /* 0x000fde0000000000 */
[----:B------:R-:W-:-:S02]  /*50c0*/  NOP ;  /* 0x0000000000007918 */ /* 0x000fc40000000000 */
[----:B---3--:R3:W4:Y:S02]  /*50d0*/  DFMA R6, R6, -UR4, R10 ;  /* 0x8000000406067c2b */ /* 0x008724000800000a */
[----:B---34-:R-:W-:Y:S05]  /*50e0*/  @!P0 BRA `(.L_x_2192) ;  /* 0x00000000001c8947 */ /* 0x018fea0003800000 */
[----:B------:R-:W-:Y:S01]  /*50f0*/  IMAD.MOV.U32 R12, RZ, RZ, R24 ;  /* 0x000000ffff0c7224 */ /* 0x000fe200078e0018 */
[----:B------:R-:W-:Y:S01]  /*5100*/  MOV R0, 0x5130 ;  /* 0x0000513000007802 */ /* 0x000fe20000000f00 */
[----:B------:R-:W-:-:S07]  /*5110*/  IMAD.MOV.U32 R3, RZ, RZ, R25 ;  /* 0x000000ffff037224 */ /* 0x000fce00078e0019 */
[----:B012---:R-:W-:Y:S05]  /*5120*/  CALL.REL.NOINC `($_ZN2at6native27unrolled_elementwise_kernelIZZZNS0_15cos_kernel_cudaERNS_18TensorIteratorBaseEENKUlvE0_clEvENKUlvE_clEvEUldE_St5arrayIPcLm2EELi4E23TrivialOffsetCalculatorILi1EjESB_NS0_6memory12LoadWithCastILi1EEENSC_13StoreWithCastILi1EEEEEviT_T0_T2_T3_T4_T5_$__internal_trig_reduction_slowpathd) ;  /* 0x0000005c00407944 */ /* 0x007fea0003c00000 */
[----:B------:R-:W-:Y:S02]  /*5130*/  IMAD.MOV.U32 R0, RZ, RZ, R3 ;  /* 0x000000ffff007224 */ /* 0x000fe400078e0003 */
[----:B------:R-:W-:Y:S02]  /*5140*/  IMAD.MOV.U32 R6, RZ, RZ, R12 ;  /* 0x000000ffff067224 */ /* 0x000fe400078e000c */
[----:B------:R-:W-:-:S07]  /*5150*/  IMAD.MOV.U32 R7, RZ, RZ, R13 ;  /* 0x000000ffff077224 */ /* 0x000fce00078e000d */
.L_x_2192:
[----:B------:R-:W-:Y:S05]  /*5160*/  BSYNC.RECONVERGENT B4 ;  /* 0x0000000000047941 */ /* 0x000fea0003800200 */
.L_x_2191:
[----:B------:R-:W-:Y:S01]  /*5170*/  VIADD R0, R0, 0x1 ;  /* 0x0000000100007836 */ /* 0x000fe20000000000 */
[----:B------:R-:W-:Y:S06]  /*5180*/  BRA `(.L_x_2193) ;  /* 0x0000000000087947 */ /* 0x000fec0003800000 */
.L_x_2190:
[----:B------:R3:W4:Y:S02]  /*5190*/  DMUL R6, RZ, R24 ;  /* 0x00000018ff067228 */ /* 0x0007240000000000 */
[----:B---34-:R-:W-:-:S07]  /*51a0*/  IMAD.MOV.U32 R0, RZ, RZ, 0x1 ;  /* 0x00000001ff007424 */ /* 0x018fce00078e00ff */
.L_x_2193:
[----:B------:R-:W-:Y:S05]  /*51b0*/  BSYNC.RECONVERGENT B3 ;  /* 0x0000000000037941 */ /* 0x000fea0003800200 */
.L_x_2189:
[----:B------:R-:W3:Y:S01]  /*51c0*/  LDCU.64 UR4, c[0x4][0x140] ;  /* 0x01002800ff0477ac */ /* 0x000ee20008000a00 */
[----:B------:R-:W-:-:S05]  /*51d0*/  IMAD.SHL.U32 R3, R0, 0x40, RZ ;  /* 0x0000004000037824 */ /* 0x000fca00078e00ff */
[----:B------:R-:W-:-:S04]  /*51e0*/  LOP3.LUT R3, R3, 0x40, RZ, 0xc0, !PT ;  /* 0x0000004003037812 */ /* 0x000fc800078ec0ff */
[----:B---3--:R-:W-:-:S05]  /*51f0*/  IADD3 R30, P0, PT, R3, UR4, RZ ;  /* 0x00000004031e7c10 */ /* 0x008fca000ff1e0ff */
[----:B------:R-:W-:-:S05]  /*5200*/  IMAD.X R31, RZ, RZ, UR5, P0 ;  /* 0x00000005ff1f7e24 */ /* 0x000fca00080e06ff */
[----:B------:R-:W3:Y:S04]  /*5210*/  LDG.E.128.CONSTANT R8, desc[UR36][R30.64] ;  /* 0x000000241e087981 */ /* 0x000ee8000c1e9d00 */
[----:B------:R-:W4:Y:S04]  /*5220*/  LDG.E.128.CONSTANT R12, desc[UR36][R30.64+0x10] ;  /* 0x000010241e0c7981 */ /* 0x000f28000c1e9d00 */
[----:B--2---:R-:W2:Y:S01]  /*5230*/  LDG.E.128.CONSTANT R20, desc[UR36][R30.64+0x20] ;  /* 0x000020241e147981 */ /* 0x004ea2000c1e9d00 */
[----:B------:R-:W-:Y:S01]  /*5240*/  LOP3.LUT R3, R0, 0x1, RZ, 0xc0, !PT ;  /* 0x0000000100037812 */ /* 0x000fe200078ec0ff */
[----:B------:R-:W-:Y:S01]  /*5250*/  IMAD.MOV.U32 R32, RZ, RZ, 0x20fd8164 ;  /* 0x20fd8164ff207424 */ /* 0x000fe200078e00ff */
[----:B------:R-:W3:Y:S02]  /*5260*/  DMUL R24, R6, R6 ;  /* 0x0000000606187228 */ /* 0x000ee40000000000 */
[----:B------:R-:W-:Y:S01]  /*5270*/  ISETP.NE.U32.AND P0, PT, R3, 0x1, PT ;  /* 0x000000010300780c */ /* 0x000fe20003f05070 */
[----:B------:R-:W-:-:S03]  /*5280*/  IMAD.MOV.U32 R3, RZ, RZ, 0x3da8ff83 ;  /* 0x3da8ff83ff037424 */ /* 0x000fc600078e00ff */
[----:B------:R-:W-:Y:S02]  /*5290*/  FSEL R32, R32, -8.06006814911005101289e+34, !P0 ;  /* 0xf9785eba20207808 */ /* 0x000fe40004000000 */
[----:B------:R-:W-:-:S15]  /*52a0*/  FSEL R33, -R3, 0.11223486810922622681, !P0 ;  /* 0x3de5db6503217808 */ /* 0x000fde0004000100 */
[----:B------:R-:W-:-:S15]  /*52b0*/  NOP ;  /* 0x0000000000007918 */ /* 0x000fde0000000000 */
[----:B------:R-:W-:-:S15]  /*52c0*/  NOP ;  /* 0x0000000000007918 */ /* 0x000fde0000000000 */
[----:B------:R-:W-:-:S11]  /*52d0*/  NOP ;  /* 0x0000000000007918 */ /* 0x000fd60000000000 */
[----:B---3--:R-:W3:-:S15]  /*52e0*/  DFMA R8, R24, R32, R8 ;  /* 0x000000201808722b */ /* 0x008ede0000000008 */
[----:B------:R-:W-:-:S15]  /*52f0*/  NOP ;  /* 0x0000000000007918 */ /* 0x000fde0000000000 */
[----:B------:R-:W-:-:S15]  /*5300*/  NOP ;  /* 0x0000000000007918 */ /* 0x000fde0000000000 */
[----:B------:R-:W-:-:S15]  /*5310*/  NOP ;  /* 0x0000000000007918 */ /* 0x000fde0000000000 */
[----:B------:R-:W-:-:S04]  /*5320*/  NOP ;  /* 0x0000000000007918 */ /* 0x000fc80000000000 */
[----:B---3--:R-:W4:-:S15]  /*5330*/  DFMA R8, R24, R8, R10 ;  /* 0x000000081808722b */ /* 0x008f1e000000000a */
[----:B------:R-:W-:-:S15]  /*5340*/  NOP ;  /* 0x0000000000007918 */ /* 0x000fde0000000000 */
[----:B------:R-:W-:-:S15]  /*5350*/  NOP ;  /* 0x0000000000007918 */ /* 0x000fde0000000000 */
[----:B------:R-:W-:-:S15]  /*5360*/  NOP ;  /* 0x0000000000007918 */ /* 0x000fde0000000000 */
[----:B------:R-:W-:-:S04]  /*5370*/  NOP ;  /* 0x0000000000007918 */ /* 0x000fc80000000000 */
[----:B----4-:R-:W3:-:S15]  /*5380*/  DFMA R8, R24, R8, R12 ;  /* 0x000000081808722b */ /* 0x010ede000000000c */
        /* <DEDUP_REMOVED lines=34> */
.L_x_2188:
[----:B------:R-:W-:Y:S05]  /*55b0*/  BSYNC.RECONVERGENT B2 ;  /* 0x0000000000027941 */ /* 0x000fea0003800200 */
.L_x_2187:
[----:B------:R-:W-:Y:S01]  /*55c0*/  VIADD R3, R19, 0x180 ;  /* 0x0000018013037836 */ /* 0x000fe20000000000 */
[----:B------:R-:W-:Y:S04]  /*55d0*/  BSSY.RECONVERGENT B2, `(.L_x_2194) ;  /* 0x000007b000027945 */ /* 0x000fe80003800200 */
[----:B------:R-:W-:-:S13]  /*55e0*/  ISETP.GE.AND P0, PT, R3, R18, PT ;  /* 0x000000120300720c */ /* 0x000fda0003f06270 */
[----:B------:R-:W-:Y:S05]  /*55f0*/  @P0 BRA `(.L_x_2195) ;  /* 0x0000000400e00947 */ /* 0x000fea0003800000 */
[----:B-1----:R-:W1:Y:S01]  /*5600*/  DSETP.NEU.AND P0, PT, |R16|, +INF , PT ;  /* 0x7ff000001000742a */ /* 0x002e620003f0d200 */
        /* <DEDUP_REMOVED lines=16> */
[----:B-1----:R-:W1:Y:S01]  /*5710*/  F2I.F64 R0, R8 ;  /* 0x0000000800007311 */ /* 0x002e620000301100 */
[----:B------:R-:W-:-:S15]  /*5720*/  UMOV UR5, 0x3ff921fb ;  /* 0x3ff921fb00057882 */ /* 0x000fde0000000000 */
[----:B------:R-:W-:-:S15]  /*5730*/  NOP ;  /* 0x0000000000007918 */ /* 0x000fde0000000000 */
[----:B------:R-:W-:-:S15]  /*5740*/  NOP ;  /* 0x0000000000007918 */ /* 0x000fde0000000000 */
[----:B------:R-:W-:-:S15]  /*5750*/  NOP ;  /* 0x0000000000007918 */ /* 0x000fde0000000000 */
[----:B------:R-:W-:-:S03]  /*5760*/  NOP ;  /* 0x0000000000007918 */ /* 0x000fc60000000000 */
[----:B-1----:R-:W1:-:S15]  /*5770*/  I2F.F64 R6, R0 ;  /* 0x0000000000067312 */ /* 0x002e5e0000201c00 */
[----:B------:R-:W-:-:S15]  /*5780*/  NOP ;  /* 0x0000000000007918 */ /* 0x000fde0000000000 */
[----:B------:R-:W-:-:S15]  /*5790*/  NOP ;  /* 0x0000000000007918 */ /* 0x000fde0000000000 */
[----:B------:R-:W-:-:S15]  /*57a0*/  NOP ;  /* 0x0000000000007918 */ /* 0x000fde0000000000 */
[----:B------:R-:W-:-:S04]  /*57b0*/  NOP ;  /* 0x0000000000007918 */ /* 0x000fc80000000000 */
[----:B-1----:R-:W1:Y:S01]  /*57c0*/  DFMA R10, R6, -UR4, R16 ;  /* 0x80000004060a7c2b */ /* 0x002e620008000010 */
[----:B------:R-:W-:Y:S01]  /*57d0*/  UMOV UR4, 0x33145c00 ;  /* 0x33145c0000047882 */ /* 0x000fe20000000000 */
[----:B------:R-:W-:-:S15]  /*57e0*/  UMOV UR5, 0x3c91a626 ;  /* 0x3c91a62600057882 */ /* 0x000fde0000000000 */
[----:B------:R-:W-:-:S15]  /*57f0*/  NOP ;  /* 0x0000000000007918 */ /* 0x000fde0000000000 */
[----:B------:R-:W-:-:S15]  /*5800*/  NOP ;  /* 0x0000000000007918 */ /* 0x000fde0000000000 */
[----:B------:R-:W-:-:S15]  /*5810*/  NOP ;  /* 0x0000000000007918 */ /* 0x000fde0000000000 */
[----:B------:R-:W-:-:S02]  /*5820*/  NOP ;  /* 0x0000000000007918 */ /* 0x000fc40000000000 */
[----:B-1----:R-:W1:Y:S01]  /*5830*/  DFMA R10, R6, -UR4, R10 ;  /* 0x80000004060a7c2b */ /* 0x002e62000800000a */
[----:B------:R-:W-:Y:S01]  /*5840*/  UMOV UR4, 0x252049c0 ;  /* 0x252049c000047882 */ /* 0x000fe20000000000 */
[----:B------:R-:W-:-:S15]  /*5850*/  UMOV UR5, 0x397b839a ;  /* 0x397b839a00057882 */ /* 0x000fde0000000000 */
[----:B------:R-:W-:-:S15]  /*5860*/  NOP ;  /* 0x0000000000007918 */ /* 0x000fde0000000000 */
[----:B------:R-:W-:-:S15]  /*5870*/  NOP ;  /* 0x0000000000007918 */ /* 0x000fde0000000000 */
[----:B------:R-:W-:-:S15]  /*5880*/  NOP ;  /* 0x0000000000007918 */ /* 0x000fde0000000000 */
[----:B------:R-:W-:-:S02]  /*5890*/  NOP ;  /* 0x0000000000007918 */ /* 0x000fc40000000000 */
[----:B-1----:R1:W3:Y:S02]  /*58a0*/  DFMA R6, R6, -UR4, R10 ;  /* 0x8000000406067c2b */ /* 0x0022e4000800000a */
[----:B-1-3--:R-:W-:Y:S05]  /*58b0*/  @!P0 BRA `(.L_x_2199) ;  /* 0x00000000001c8947 */ /* 0x00afea0003800000 */
[----:B------:R-:W-:Y:S01]  /*58c0*/  IMAD.MOV.U32 R12, RZ, RZ, R16 ;  /* 0x000000ffff0c7224 */ /* 0x000fe200078e0010 */
[----:B------:R-:W-:Y:S01]  /*58d0*/  MOV R0, 0x5900 ;  /* 0x0000590000007802 */ /* 0x000fe20000000f00 */
[----:B------:R-:W-:-:S07]  /*58e0*/  IMAD.MOV.U32 R3, RZ, RZ, R17 ;  /* 0x000000ffff037224 */ /* 0x000fce00078e0011 */
[----:B0-2-4-:R-:W-:Y:S05]  /*58f0*/  CALL.REL.NOINC `($_ZN2at6native27unrolled_elementwise_kernelIZZZNS0_15cos_kernel_cudaERNS_18TensorIteratorBaseEENKUlvE0_clEvENKUlvE_clEvEUldE_St5arrayIPcLm2EELi4E23TrivialOffsetCalculatorILi1EjESB_NS0_6memory12LoadWithCastILi1EEENSC_13StoreWithCastILi1EEEEEviT_T0_T2_T3_T4_T5_$__internal_trig_reduction_slowpathd) ;  /* 0x00000054004c7944 */ /* 0x015fea0003c00000 */
[----:B------:R-:W-:Y:S02]  /*5900*/  IMAD.MOV.U32 R0, RZ, RZ, R3 ;  /* 0x000000ffff007224 */ /* 0x000fe400078e0003 */
[----:B------:R-:W-:Y:S02]  /*5910*/  IMAD.MOV.U32 R6, RZ, RZ, R12 ;  /* 0x000000ffff067224 */ /* 0x000fe400078e000c */
[----:B------:R-:W-:-:S07]  /*5920*/  IMAD.MOV.U32 R7, RZ, RZ, R13 ;  /* 0x000000ffff077224 */ /* 0x000fce00078e000d */
.L_x_2199:
[----:B------:R-:W-:Y:S05]  /*5930*/  BSYNC.RECONVERGENT B4 ;  /* 0x0000000000047941 */ /* 0x000fea0003800200 */
.L_x_2198:
[----:B------:R-:W-:Y:S01]  /*5940*/  VIADD R0, R0, 0x1 ;  /* 0x0000000100007836 */ /* 0x000fe20000000000 */
[----:B------:R-:W-:Y:S06]  /*5950*/  BRA `(.L_x_2200) ;  /* 0x0000000000087947 */ /* 0x000fec0003800000 */
.L_x_2197:
[----:B------:R1:W3:Y:S02]  /*5960*/  DMUL R6, RZ, R16 ;  /* 0x00000010ff067228 */ /* 0x0002e40000000000 */
[----:B-1-3--:R-:W-:-:S07]  /*5970*/  IMAD.MOV.U32 R0, RZ, RZ, 0x1 ;  /* 0x00000001ff007424 */ /* 0x00afce00078e00ff */
.L_x_2200:
[----:B------:R-:W-:Y:S05]  /*5980*/  BSYNC.RECONVERGENT B3 ;  /* 0x0000000000037941 */ /* 0x000fea0003800200 */
.L_x_2196:
[----:B------:R-:W1:Y:S01]  /*5990*/  LDCU.64 UR4, c[0x4][0x140] ;  /* 0x01002800ff0477ac */ /* 0x000e620008000a00 */
[----:B------:R-:W-:-:S05]  /*59a0*/  IMAD.SHL.U32 R3, R0, 0x40, RZ ;  /* 0x0000004000037824 */ /* 0x000fca00078e00ff */
[----:B------:R-:W-:-:S04]  /*59b0*/  LOP3.LUT R3, R3, 0x40, RZ, 0xc0, !PT ;  /* 0x0000004003037812 */ /* 0x000fc800078ec0ff */
[----:B-1----:R-:W-:-:S05]  /*59c0*/  IADD3 R30, P0, PT, R3, UR4, RZ ;  /* 0x00000004031e7c10 */ /* 0x002fca000ff1e0ff */
[----:B------:R-:W-:-:S05]  /*59d0*/  IMAD.X R31, RZ, RZ, UR5, P0 ;  /* 0x00000005ff1f7e24 */ /* 0x000fca00080e06ff */
[----:B------:R-:W3:Y:S04]  /*59e0*/  LDG.E.128.CONSTANT R8, desc[UR36][R30.64] ;  /* 0x000000241e087981 */ /* 0x000ee8000c1e9d00 */
[----:B------:R-:W5:Y:S04]  /*59f0*/  LDG.E.128.CONSTANT R12, desc[UR36][R30.64+0x10] ;  /* 0x000010241e0c7981 */ /* 0x000f68000c1e9d00 */
        /* <DEDUP_REMOVED lines=11> */
[----:B---3--:R-:W1:-:S15]  /*5ab0*/  DFMA R8, R16, R32, R8 ;  /* 0x000000201008722b */ /* 0x008e5e0000000008 */
[----:B------:R-:W-:-:S15]  /*5ac0*/  NOP ;  /* 0x0000000000007918 */ /* 0x000fde0000000000 */
[----:B------:R-:W-:-:S15]  /*5ad0*/  NOP ;  /* 0x0000000000007918 */ /* 0x000fde0000000000 */
[----:B------:R-:W-:-:S15]  /*5ae0*/  NOP ;  /* 0x0000000000007918 */ /* 0x000fde0000000000 */
[----:B------:R-:W-:-:S04]  /*5af0*/  NOP ;  /* 0x0000000000007918 */ /* 0x000fc80000000000 */
[----:B-1----:R-:W5:-:S15]  /*5b00*/  DFMA R8, R16, R8, R10 ;  /* 0x000000081008722b */ /* 0x002f5e000000000a */
[----:B------:R-:W-:-:S15]  /*5b10*/  NOP ;  /* 0x0000000000007918 */ /* 0x000fde0000000000 */
[----:B------:R-:W-:-:S15]  /*5b20*/  NOP ;  /* 0x0000000000007918 */ /* 0x000fde0000000000 */
[----:B------:R-:W-:-:S15]  /*5b30*/  NOP ;  /* 0x0000000000007918 */ /* 0x000fde0000000000 */
[----:B------:R-:W-:-:S04]  /*5b40*/  NOP ;  /* 0x0000000000007918 */ /* 0x000fc80000000000 */
[----:B-----5:R-:W1:-:S15]  /*5b50*/  DFMA R8, R16, R8, R12 ;  /* 0x000000081008722b */ /* 0x020e5e000000000c */
[----:B------:R-:W-:-:S15]  /*5b60*/  NOP ;  /* 0x0000000000007918 */ /* 0x000fde0000000000 */
[----:B------:R-:W-:-:S15]  /*5b70*/  NOP ;  /* 0x0000000000007918 */ /* 0x000fde0000000000 */
[----:B------:R-:W-:-:S15]  /*5b80*/  NOP ;  /* 0x0000000000007918 */ /* 0x000fde0000000000 */
[----:B------:R-:W-:-:S04]  /*5b90*/  NOP ;  /* 0x0000000000007918 */ /* 0x000fc80000000000 */
[----:B-1----:R-:W2:-:S15]  /*5ba0*/  DFMA R8, R16, R8, R14 ;  /* 0x000000081008722b */ /* 0x002e9e000000000e */
[----:B------:R-:W-:-:S15]  /*5bb0*/  NOP ;  /* 0x0000000000007918 */ /* 0x000fde0000000000 */
[----:B------:R-:W-:-:S15]  /*5bc0*/  NOP ;  /* 0x0000000000007918 */ /* 0x000fde0000000000 */
[----:B------:R-:W-:-:S15]  /*5bd0*/  NOP ;  /* 0x0000000000007918 */ /* 0x000fde0000000000 */
[----:B------:R-:W-:-:S04]  /*5be0*/  NOP ;  /* 0x0000000000007918 */ /* 0x000fc80000000000 */
[----:B--2---:R-:W1:-:S15]  /*5bf0*/  DFMA R8, R16, R8, R20 ;  /* 0x000000081008722b */ /* 0x004e5e0000000014 */
[----:B------:R-:W-:-:S15]  /*5c00*/  NOP ;  /* 0x0000000000007918 */ /* 0x000fde0000000000 */
[----:B------:R-:W-:-:S15]  /*5c10*/  NOP ;  /* 0x0000000000007918 */ /* 0x000fde0000000000 */
[----:B------:R-:W-:-:S15]  /*5c20*/  NOP ;  /* 0x0000000000007918 */ /* 0x000fde0000000000 */
[----:B------:R-:W-:-:S04]  /*5c30*/  NOP ;  /* 0x0000000000007918 */ /* 0x000fc80000000000 */
[----:B-1----:R-:W1:-:S15]  /*5c40*/  DFMA R8, R16, R8, R22 ;  /* 0x000000081008722b */ /* 0x002e5e0000000016 */
[----:B------:R-:W-:-:S15]  /*5c50*/  NOP ;  /* 0x0000000000007918 */ /* 0x000fde0000000000 */
[----:B------:R-:W-:-:S15]  /*5c60*/  NOP ;  /* 0x0000000000007918 */ /* 0x000fde0000000000 */
[----:B------:R-:W-:-:S15]  /*5c70*/  NOP ;  /* 0x0000000000007918 */ /* 0x000fde0000000000 */
[----:B------:R-:W-:-:S04]  /*5c80*/  NOP ;  /* 0x0000000000007918 */ /* 0x000fc80000000000 */
[----:B-1----:R-:W-:-:S15]  /*5c90*/  DFMA R6, R8, R6, R6 ;  /* 0x000000060806722b */ /* 0x002fde0000000006 */
[----:B------:R-:W-:-:S15]  /*5ca0*/  NOP ;  /* 0x0000000000007918 */ /* 0x000fde0000000000 */
[----:B------:R-:W-:-:S15]  /*5cb0*/  NOP ;  /* 0x0000000000007918 */ /* 0x000fde0000000000 */
[----:B------:R-:W-:-:S15]  /*5cc0*/  NOP ;  /* 0x0000000000007918 */ /* 0x000fde0000000000 */
[----:B------:R-:W-:-:S04]  /*5cd0*/  NOP ;  /* 0x0000000000007918 */ /* 0x000fc80000000000 */
[----:B------:R-:W1:Y:S02]  /*5ce0*/  DFMA R8, R16, R8, 1 ;  /* 0x3ff000001008742b */ /* 0x000e640000000008 */
[----:B-1----:R-:W-:Y:S02]  /*5cf0*/  FSEL R8, R8, R6, !P0 ;  /* 0x0000000608087208 */ /* 0x002fe40004000000 */
[----:B------:R-:W-:Y:S02]  /*5d00*/  FSEL R9, R9, R7, !P0 ;  /* 0x0000000709097208 */ /* 0x000fe40004000000 */
[----:B------:R-:W-:-:S15]  /*5d10*/  LOP3.LUT P0, RZ, R0, 0x2, RZ, 0xc0, !PT ;  /* 0x0000000200ff7812 */ /* 0x000fde000780c0ff */
[----:B------:R-:W-:-:S15]  /*5d20*/  NOP ;  /* 0x0000000000007918 */ /* 0x000fde0000000000 */
[----:B------:R-:W-:-:S15]  /*5d30*/  NOP ;  /* 0x0000000000007918 */ /* 0x000fde0000000000 */
[----:B------:R-:W-:-:S13]  /*5d40*/  NOP ;  /* 0x0000000000007918 */ /* 0x000fda0000000000 */
[----:B------:R-:W1:Y:S02]  /*5d50*/  DADD R6, RZ, -R8 ;  /* 0x00000000ff067229 */ /* 0x000e640000000808 */
[----:B-1----:R-:W-:Y:S02]  /*5d60*/  FSEL R16, R8, R6, !P0 ;  /* 0x0000000608107208 */ /* 0x002fe40004000000 */
[----:B------:R-:W-:-:S07]  /*5d70*/  FSEL R17, R9, R7, !P0 ;  /* 0x0000000709117208 */ /* 0x000fce0004000000 */
.L_x_2195:
[----:B------:R-:W-:Y:S05]  /*5d80*/  BSYNC.RECONVERGENT B2 ;  /* 0x0000000000027941 */ /* 0x000fea0003800200 */
.L_x_2194:
[----:B--2---:R-:W2:Y:S01]  /*5d90*/  LDC.U8 R22, c[0x0][0x3a4] ;  /* 0x0000e900ff167b82 */ /* 0x004ea20000000000 */
[----:B------:R-:W-:Y:S01]  /*5da0*/  ISETP.GE.AND P0, PT, R19, R18, PT ;  /* 0x000000121300720c */ /* 0x000fe20003f06270 */
[----:B------:R-:W-:Y:S04]  /*5db0*/  BSSY.RECONVERGENT B7, `(.L_x_2201) ;  /* 0x00003cc000077945 */ /* 0x000fe80003800200 */
[----:B------:R-:W-:Y:S08]  /*5dc0*/  BSSY.RELIABLE B6, `(.L_x_2202) ;  /* 0x0000290000067945 */ /* 0x000ff00003800100 */
[----:B------:R-:W-:Y:S05]  /*5dd0*/  @P0 BRA `(.L_x_2203) ;  /* 0x00000028002c0947 */ /* 0x000fea0003800000 */
[----:B------:R-:W3:Y:S01]  /*5de0*/  LDCU UR4, c[0x0][0x3a8] ;  /* 0x00007500ff0477ac */ /* 0x000ee20008000800 */
[----:B------:R-:W5:Y:S01]  /*5df0*/  LDC.64 R8, c[0x0][0x388] ;  /* 0x0000e200ff087b82 */ /* 0x000f620000000a00 */
[----:B------:R-:W-:Y:S01]  /*5e00*/  IMAD R0, R2, 0x200, R19 ;  /* 0x0000020002007824 */ /* 0x000fe200078e0213 */
[----:B--2---:R-:W-:-:S03]  /*5e10*/  PRMT R6, R22, 0x9910, RZ ;  /* 0x0000991016067816 */ /* 0x004fc600000000ff */
[----:B---3--:R-:W-:Y:S02]  /*5e20*/  IMAD R3, R0, UR4, RZ ;  /* 0x0000000400037c24 */ /* 0x008fe4000f8e02ff */
        /* <DEDUP_REMOVED lines=13> */
[----:B01--4-:R-:W0:Y:S01]  /*5f00*/  F2I.F64.TRUNC R5, R4 ;  /* 0x0000000400057311 */ /* 0x013e22000030d100 */
[----:B------:R-:W-:Y:S01]  /*5f10*/  IMAD.MOV.U32 R19, RZ, RZ, R27 ;  /* 0x000000ffff137224 */ /* 0x000fe200078e001b */
[----:B0-----:R1:W-:Y:S01]  /*5f20*/  STG.E.U8 desc[UR36][R8.64], R5 ;  /* 0x0000000508007986 */ /* 0x0013e2000c101124 */
[----:B------:R-:W-:Y:S05]  /*5f30*/  BRA `(.L_x_2209) ;  /* 0x0000001000e07947 */ /* 0x000fea0003800000 */
.L_x_2207:
[----:B01--4-:R-:W0:Y:S01]  /*5f40*/  F2I.S64.F64.TRUNC R4, R4 ;  /* 0x0000000400047311 */ /* 0x013e22000030d900 */
[----:B------:R-:W-:Y:S02]  /*5f50*/  IMAD.MOV.U32 R19, RZ, RZ, R27 ;  /* 0x000000ffff137224 */ /* 0x000fe400078e001b */
[----:B0-----:R-:W-:-:S05]  /*5f60*/  IMAD.MOV.U32 R3, RZ, RZ, R4 ;  /* 0x000000ffff037224 */ /* 0x001fca00078e0004 */
[----:B------:R0:W-:Y:S01]  /*5f70*/  STG.E.U8 desc[UR36][R8.64], R3 ;  /* 0x0000000308007986 */ /* 0x0001e2000c101124 */
[----:B------:R-:W-:Y:S05]  /*5f80*/  BRA `(.L_x_2209) ;  /* 0x0000001000cc7947 */ /* 0x000fea0003800000 */
.L_x_2206:
[----:B------:R-:W-:-:S13]  /*5f90*/  ISETP.NE.AND P0, PT, R0, 0x2, PT ;  /* 0x000000020000780c */ /* 0x000fda0003f05270 */
[----:B------:R-:W-:Y:S05]  /*5fa0*/  @!P0 BRA `(.L_x_2210) ;  /* 0x0000000000308947 */ /* 0x000fea0003800000 */
[----:B------:R-:W-:-:S13]  /*5fb0*/  ISETP.NE.AND P0, PT, R0, 0x3, PT ;  /* 0x000000030000780c */ /* 0x000fda0003f05270 */
[----:B------:R-:W-:Y:S05]  /*5fc0*/  @!P0 BRA `(.L_x_2211) ;  /* 0x0000000000188947 */ /* 0x000fea0003800000 */
[----:B------:R-:W-:-:S13]  /*5fd0*/  ISETP.NE.AND P0, PT, R0, 0x4, PT ;  /* 0x000000040000780c */ /* 0x000fda0003f05270 */
[----:B------:R-:W-:Y:S05]  /*5fe0*/  @P0 BRA `(.L_x_2208) ;  /* 0x0000000c00ec0947 */ /* 0x000fea0003800000 */
[----:B01--4-:R-:W0:Y:S01]  /*5ff0*/  F2I.S64.F64.TRUNC R4, R4 ;  /* 0x0000000400047311 */ /* 0x013e22000030d900 */
[----:B------:R-:W-:Y:S01]  /*6000*/  IMAD.MOV.U32 R19, RZ, RZ, R27 ;  /* 0x000000ffff137224 */ /* 0x000fe200078e001b */
[----:B0-----:R4:W-:Y:S01]  /*6010*/  STG.E.64 desc[UR36][R8.64], R4 ;  /* 0x0000000408007986 */ /* 0x0019e2000c101b24 */
[----:B------:R-:W-:Y:S05]  /*6020*/  BRA `(.L_x_2209) ;  /* 0x0000001000a47947 */ /* 0x000fea0003800000 */
.L_x_2211:
[----:B01--4-:R-:W0:Y:S01]  /*6030*/  F2I.F64.TRUNC R5, R4 ;  /* 0x0000000400057311 */ /* 0x013e22000030d100 */
[----:B------:R-:W-:Y:S01]  /*6040*/  IMAD.MOV.U32 R19, RZ, RZ, R27 ;  /* 0x000000ffff137224 */ /* 0x000fe200078e001b */
[----:B0-----:R3:W-:Y:S01]  /*6050*/  STG.E desc[UR36][R8.64], R5 ;  /* 0x0000000508007986 */ /* 0x0017e2000c101924 */
[----:B------:R-:W-:Y:S05]  /*6060*/  BRA `(.L_x_2209) ;  /* 0x0000001000947947 */ /* 0x000fea0003800000 */
.L_x_2210:
[----:B01--4-:R-:W0:Y:S01]  /*6070*/  F2I.F64.TRUNC R5, R4 ;  /* 0x0000000400057311 */ /* 0x013e22000030d100 */
[----:B------:R-:W-:Y:S01]  /*6080*/  IMAD.MOV.U32 R19, RZ, RZ, R27 ;  /* 0x000000ffff137224 */ /* 0x000fe200078e001b */
[----:B0-----:R2:W-:Y:S01]  /*6090*/  STG.E.U16 desc[UR36][R8.64], R5 ;  /* 0x0000000508007986 */ /* 0x0015e2000c101524 */
[----:B------:R-:W-:Y:S05]  /*60a0*/  BRA `(.L_x_2209) ;  /* 0x0000001000847947 */ /* 0x000fea0003800000 */
.L_x_2205:
[----:B------:R-:W-:-:S13]  /*60b0*/  ISETP.GT.AND P0, PT, R0, 0x6, PT ;  /* 0x000000060000780c */ /* 0x000fda0003f04270 */
[----:B------:R-:W-:Y:S05]  /*60c0*/  @P0 BRA `(.L_x_2212) ;  /* 0x0000000000740947 */ /* 0x000fea0003800000 */
[----:B------:R-:W-:-:S13]  /*60d0*/  ISETP.NE.AND P0, PT, R0, 0x5, PT ;  /* 0x000000050000780c */ /* 0x000fda0003f05270 */
[----:B------:R-:W-:Y:S05]  /*60e0*/  @!P0 BRA `(.L_x_2213) ;  /* 0x0000000000388947 */ /* 0x000fea0003800000 */
[----:B------:R-:W-:-:S13]  /*60f0*/  ISETP.NE.AND P0, PT, R0, 0x6, PT ;  /* 0x000000060000780c */ /* 0x000fda0003f05270 */
[----:B------:R-:W-:Y:S05]  /*6100*/  @P0 BRA `(.L_x_2208) ;  /* 0x0000000c00a40947 */ /* 0x000fea0003800000 */
[----:B------:R-:W-:Y:S01]  /*6110*/  UMOV UR4, 0xf0000000 ;  /* 0xf000000000047882 */ /* 0x000fe20000000000 */
[----:B------:R-:W-:Y:S01]  /*6120*/  UMOV UR5, 0x380fffff ;  /* 0x380fffff00057882 */ /* 0x000fe20000000000 */
[----:B------:R-:W2:-:S15]  /*6130*/  F2F.F32.F64 R3, R4 ;  /* 0x0000000400037310 */ /* 0x000e9e0000301000 */
[----:B------:R-:W-:-:S15]  /*6140*/  NOP ;  /* 0x0000000000007918 */ /* 0x000fde0000000000 */
[----:B------:R-:W-:-:S15]  /*6150*/  NOP ;  /* 0x0000000000007918 */ /* 0x000fde0000000000 */
[----:B------:R-:W-:-:S15]  /*6160*/  NOP ;  /* 0x0000000000007918 */ /* 0x000fde0000000000 */
[----:B------:R-:W-:-:S04]  /*6170*/  NOP ;  /* 0x0000000000007918 */ /* 0x000fc80000000000 */
[----:B------:R-:W2:Y:S01]  /*6180*/  DSETP.GEU.AND P0, PT, |R4|, UR4, PT ;  /* 0x0000000404007e2a */ /* 0x000ea2000bf0e200 */
[----:B------:R-:W-:Y:S02]  /*6190*/  IMAD.MOV.U32 R19, RZ, RZ, R27 ;  /* 0x000000ffff137224 */ /* 0x000fe400078e001b */
[----:B--2---:R-:W-:-:S05]  /*61a0*/  @!P0 FMUL R3, R3, 1.175494350822287508e-38 ;  /* 0x0080000003038820 */ /* 0x004fca0000400000 */
[----:B------:R2:W-:Y:S01]  /*61b0*/  STG.E desc[UR36][R8.64], R3 ;  /* 0x0000000308007986 */ /* 0x0005e2000c101924 */
[----:B------:R-:W-:Y:S05]  /*61c0*/  BRA `(.L_x_2209) ;  /* 0x00000010003c7947 */ /* 0x000fea0003800000 */
.L_x_2213:
        /* <DEDUP_REMOVED lines=10> */
[----:B------:R-:W-:-:S05]  /*6270*/  F2FP.F16.F32.PACK_AB R0, RZ, R0 ;  /* 0x00000000ff00723e */ /* 0x000fca00000000ff */
[----:B------:R2:W-:Y:S01]  /*6280*/  STG.E.U16 desc[UR36][R8.64], R0 ;  /* 0x0000000008007986 */ /* 0x0005e2000c101524 */
[----:B------:R-:W-:Y:S05]  /*6290*/  BRA `(.L_x_2209) ;  /* 0x0000001000087947 */ /* 0x000fea0003800000 */
.L_x_2212:
[----:B------:R-:W-:-:S13]  /*62a0*/  ISETP.NE.AND P0, PT, R0, 0x7, PT ;  /* 0x000000070000780c */ /* 0x000fda0003f05270 */
[----:B------:R-:W-:Y:S05]  /*62b0*/  @!P0 BRA `(.L_x_2214) ;  /* 0x00000000007c8947 */ /* 0x000fea0003800000 */
        /* <DEDUP_REMOVED lines=12> */
[----:B------:R-:W-:Y:S02]  /*6380*/  IMAD.MOV.U32 R7, RZ, RZ, RZ ;  /* 0x000000ffff077224 */ /* 0x000fe400078e00ff */
[----:B--2---:R-:W-:Y:S01]  /*6390*/  @!P0 FMUL R6, R6, 1.175494350822287508e-38 ;  /* 0x0080000006068820 */ /* 0x004fe20000400000 */
[----:B------:R-:W-:-:S04]  /*63a0*/  IMAD.MOV.U32 R19, RZ, RZ, R27 ;  /* 0x000000ffff137224 */ /* 0x000fc800078e001b */
[----:B------:R2:W-:Y:S01]  /*63b0*/  STG.E.64 desc[UR36][R8.64], R6 ;  /* 0x0000000608007986 */ /* 0x0005e2000c101b24 */
[----:B------:R-:W-:Y:S05]  /*63c0*/  BRA `(.L_x_2209) ;  /* 0x0000000c00bc7947 */ /* 0x000fea0003800000 */
.L_x_2215:
        /* <DEDUP_REMOVED lines=10> */
[----:B------:R-:W-:-:S04]  /*6470*/  F2FP.F16.F32.PACK_AB R3, RZ, R0 ;  /* 0x00000000ff03723e */ /* 0x000fc800000000ff */
[----:B------:R-:W-:-:S05]  /*6480*/  PRMT R3, R3, 0x5410, RZ ;  /* 0x0000541003037816 */ /* 0x000fca00000000ff */
[----:B------:R2:W-:Y:S01]  /*6490*/  STG.E desc[UR36][R8.64], R3 ;  /* 0x0000000308007986 */ /* 0x0005e2000c101924 */
[----:B------:R-:W-:Y:S05]  /*64a0*/  BRA `(.L_x_2209) ;  /* 0x0000000c00847947 */ /* 0x000fea0003800000 */
.L_x_2214:
[----:B------:R2:W-:Y:S01]  /*64b0*/  STG.E.64 desc[UR36][R8.64], R4 ;  /* 0x0000000408007986 */ /* 0x0005e2000c101b24 */
[----:B------:R-:W-:Y:S01]  /*64c0*/  IMAD.MOV.U32 R19, RZ, RZ, R27 ;  /* 0x000000ffff137224 */ /* 0x000fe200078e001b */
[----:B------:R-:W-:Y:S06]  /*64d0*/  BRA `(.L_x_2209) ;  /* 0x0000000c00787947 */ /* 0x000fec0003800000 */
.L_x_2204:
        /* <DEDUP_REMOVED lines=8> */
[----:B------:R-:W2:Y:S01]  /*6560*/  DSETP.NEU.AND P0, PT, R4, RZ, PT ;  /* 0x000000ff0400722a */ /* 0x000ea20003f0d000 */
[----:B------:R-:W-:Y:S01]  /*6570*/  IMAD.MOV.U32 R19, RZ, RZ, R27 ;  /* 0x000000ffff137224 */ /* 0x000fe200078e001b */
[----:B--2---:R-:W-:-:S05]  /*6580*/  SEL R3, RZ, 0x1, !P0 ;  /* 0x00000001ff037807 */ /* 0x004fca0004000000 */
[----:B------:R2:W-:Y:S01]  /*6590*/  STG.E.U8 desc[UR36][R8.64], R3 ;  /* 0x0000000308007986 */ /* 0x0005e2000c101124 */
[----:B------:R-:W-:Y:S05]  /*65a0*/  BRA `(.L_x_2209) ;  /* 0x0000000c00447947 */ /* 0x000fea0003800000 */
.L_x_2218:
[----:B------:R-:W-:Y:S01]  /*65b0*/  CS2R R6, SRZ ;  /* 0x0000000000067805 */ /* 0x000fe2000001ff00 */
[----:B------:R-:W-:-:S04]  /*65c0*/  IMAD.MOV.U32 R19, RZ, RZ, R27 ;  /* 0x000000ffff137224 */ /* 0x000fc800078e001b */
[----:B------:R2:W-:Y:S01]  /*65d0*/  STG.E.128 desc[UR36][R8.64], R4 ;  /* 0x0000000408007986 */ /* 0x0005e2000c101d24 */
[----:B------:R-:W-:Y:S05]  /*65e0*/  BRA `(.L_x_2209) ;  /* 0x0000000c00347947 */ /* 0x000fea0003800000 */
.L_x_2217:
        /* <DEDUP_REMOVED lines=14> */
[----:B------:R-:W-:Y:S01]  /*66d0*/  BSSY.RECONVERGENT B0, `(.L_x_2221) ;  /* 0x000000d000007945 */ /* 0x000fe20003800200 */
[----:B--2---:R-:W-:Y:S01]  /*66e0*/  @!P0 FMUL R10, R10, 1.175494350822287508e-38 ;  /* 0x008000000a0a8820 */ /* 0x004fe20000400000 */
        /* <DEDUP_REMOVED lines=11> */
.L_x_2222:
[----:B------:R-:W-:Y:S05]  /*67a0*/  BSYNC.RECONVERGENT B0 ;  /* 0x0000000000007941 */ /* 0x000fea0003800200 */
.L_x_2221:
[----:B------:R-:W-:Y:S01]  /*67b0*/  LOP3.LUT R7, R0, 0x80, R7, 0xf8, !PT ;  /* 0x0000008000077812 */ /* 0x000fe200078ef807 */
[----:B------:R-:W-:-:S04]  /*67c0*/  IMAD.MOV.U32 R19, RZ, RZ, R27 ;  /* 0x000000ffff137224 */ /* 0x000fc800078e001b */
[----:B------:R2:W-:Y:S01]  /*67d0*/  STG.E.U8 desc[UR36][R8.64], R7 ;  /* 0x0000000708007986 */ /* 0x0005e2000c101124 */
[----:B------:R-:W-:Y:S05]  /*67e0*/  BRA `(.L_x_2209) ;  /* 0x0000000800b47947 */ /* 0x000fea0003800000 */
.L_x_2220:
        /* <DEDUP_REMOVED lines=9> */
[----:B--2---:R-:W-:-:S05]  /*6880*/  @!P0 FMUL R10, R10, 1.175494350822287508e-38 ;  /* 0x008000000a0a8820 */ /* 0x004fca0000400000 */
        /* <DEDUP_REMOVED lines=13> */
.L_x_2224:
[----:B------:R-:W-:Y:S05]  /*6960*/  BSYNC.RECONVERGENT B0 ;  /* 0x0000000000007941 */ /* 0x000fea0003800200 */
.L_x_2223:
[----:B------:R-:W-:Y:S01]  /*6970*/  LOP3.LUT R7, R0, 0x80, R7, 0xf8, !PT ;  /* 0x0000008000077812 */ /* 0x000fe200078ef807 */
[----:B------:R-:W-:-:S04]  /*6980*/  IMAD.MOV.U32 R19, RZ, RZ, R27 ;  /* 0x000000ffff137224 */ /* 0x000fc800078e001b */
[----:B------:R2:W-:Y:S01]  /*6990*/  STG.E.U8 desc[UR36][R8.64], R7 ;  /* 0x0000000708007986 */ /* 0x0005e2000c101124 */
[----:B------:R-:W-:Y:S05]  /*69a0*/  BRA `(.L_x_2209) ;  /* 0x0000000800447947 */ /* 0x000fea0003800000 */
.L_x_2219:
        /* <DEDUP_REMOVED lines=10> */
[----:B------:R-:W-:-:S05]  /*6a50*/  F2FP.BF16.F32.PACK_AB R0, RZ, R0 ;  /* 0x00000000ff00723e */ /* 0x000fca00000010ff */
[----:B------:R2:W-:Y:S01]  /*6a60*/  STG.E.U16 desc[UR36][R8.64], R0 ;  /* 0x0000000008007986 */ /* 0x0005e2000c101524 */
[----:B------:R-:W-:Y:S05]  /*6a70*/  BRA `(.L_x_2209) ;  /* 0x0000000800107947 */ /* 0x000fea0003800000 */
.L_x_2216:
        /* <DEDUP_REMOVED lines=8> */
[----:B01--4-:R-:W0:Y:S01]  /*6b00*/  F2I.U32.F64.TRUNC R5, R4 ;  /* 0x0000000400057311 */ /* 0x013e22000030d000 */
[----:B------:R-:W-:Y:S01]  /*6b10*/  IMAD.MOV.U32 R19, RZ, RZ, R27 ;  /* 0x000000ffff137224 */ /* 0x000fe200078e001b */
[----:B0-----:R0:W-:Y:S01]  /*6b20*/  STG.E.U16 desc[UR36][R8.64], R5 ;  /* 0x0000000508007986 */ /* 0x0011e2000c101524 */
[----:B------:R-:W-:Y:S05]  /*6b30*/  BRA `(.L_x_2209) ;  /* 0x0000000400e07947 */ /* 0x000fea0003800000 */
.L_x_2227:
        /* <DEDUP_REMOVED lines=21> */
.L_x_2230:
[----:B------:R-:W-:-:S04]  /*6c90*/  SHF.R.U32.HI R0, RZ, 0x14, R7 ;  /* 0x00000014ff007819 */ /* 0x000fc80000011607 */
[----:B------:R-:W-:-:S04]  /*6ca0*/  LOP3.LUT R0, R0, 0x1, RZ, 0xc0, !PT ;  /* 0x0000000100007812 */ /* 0x000fc800078ec0ff */
[----:B------:R-:W-:-:S04]  /*6cb0*/  IADD3 R0, PT, PT, R7, 0x487ffff, R0 ;  /* 0x0487ffff07007810 */ /* 0x000fc80007ffe000 */
[----:B------:R-:W-:-:S04]  /*6cc0*/  SHF.R.U32.HI R0, RZ, 0x14, R0 ;  /* 0x00000014ff007819 */ /* 0x000fc80000011600 */
[----:B------:R-:W-:-:S07]  /*6cd0*/  LOP3.LUT R3, R0, 0xff, RZ, 0xc0, !PT ;  /* 0x000000ff00037812 */ /* 0x000fce00078ec0ff */
.L_x_2231:
[----:B------:R-:W-:-:S04]  /*6ce0*/  SHF.R.U32.HI R0, RZ, 0x18, R7 ;  /* 0x00000018ff007819 */ /* 0x000fc80000011607 */
[----:B------:R-:W-:-:S07]  /*6cf0*/  LOP3.LUT R0, R3, 0x80, R0, 0xf8, !PT ;  /* 0x0000008003007812 */ /* 0x000fce00078ef800 */
.L_x_2229:
[----:B------:R-:W-:Y:S05]  /*6d00*/  BSYNC.RECONVERGENT B0 ;  /* 0x0000000000007941 */ /* 0x000fea0003800200 */
.L_x_2228:
[----:B------:R2:W-:Y:S01]  /*6d10*/  STG.E.U8 desc[UR36][R8.64], R0 ;  /* 0x0000000008007986 */ /* 0x0005e2000c101124 */
[----:B------:R-:W-:Y:S01]  /*6d20*/  IMAD.MOV.U32 R19, RZ, RZ, R27 ;  /* 0x000000ffff137224 */ /* 0x000fe200078e001b */
[----:B------:R-:W-:Y:S06]  /*6d30*/  BRA `(.L_x_2209) ;  /* 0x0000000400607947 */ /* 0x000fec0003800000 */
.L_x_2226:
        /* <DEDUP_REMOVED lines=21> */
.L_x_2234:
[----:B------:R-:W-:-:S04]  /*6e90*/  SHF.R.U32.HI R0, RZ, 0x15, R7 ;  /* 0x00000015ff007819 */ /* 0x000fc80000011607 */
[----:B------:R-:W-:-:S04]  /*6ea0*/  LOP3.LUT R0, R0, 0x1, RZ, 0xc0, !PT ;  /* 0x0000000100007812 */ /* 0x000fc800078ec0ff */
[----:B------:R-:W-:-:S04]  /*6eb0*/  IADD3 R0, PT, PT, R7, 0x88fffff, R0 ;  /* 0x088fffff07007810 */ /* 0x000fc80007ffe000 */
[----:B------:R-:W-:-:S04]  /*6ec0*/  SHF.R.U32.HI R0, RZ, 0x15, R0 ;  /* 0x00000015ff007819 */ /* 0x000fc80000011600 */
[----:B------:R-:W-:-:S07]  /*6ed0*/  LOP3.LUT R3, R0, 0xff, RZ, 0xc0, !PT ;  /* 0x000000ff00037812 */ /* 0x000fce00078ec0ff */
.L_x_2235:
[----:B------:R-:W-:-:S04]  /*6ee0*/  SHF.R.U32.HI R0, RZ, 0x18, R7 ;  /* 0x00000018ff007819 */ /* 0x000fc80000011607 */
[----:B------:R-:W-:-:S07]  /*6ef0*/  LOP3.LUT R0, R3, 0x80, R0, 0xf8, !PT ;  /* 0x0000008003007812 */ /* 0x000fce00078ef800 */
.L_x_2233:
[----:B------:R-:W-:Y:S05]  /*6f00*/  BSYNC.RECONVERGENT B0 ;  /* 0x0000000000007941 */ /* 0x000fea0003800200 */
.L_x_2232:
[----:B------:R2:W-:Y:S01]  /*6f10*/  STG.E.U8 desc[UR36][R8.64], R0 ;  /* 0x0000000008007986 */ /* 0x0005e2000c101124 */
[----:B------:R-:W-:Y:S01]  /*6f20*/  IMAD.MOV.U32 R19, RZ, RZ, R27 ;  /* 0x000000ffff137224 */ /* 0x000fe200078e001b */
[----:B------:R-:W-:Y:S06]  /*6f30*/  BRA `(.L_x_2209) ;  /* 0x0000000000e07947 */ /* 0x000fec0003800000 */
.L_x_2225:
[----:B------:R-:W-:-:S13]  /*6f40*/  ISETP.NE.AND P0, PT, R0, 0x1c, PT ;  /* 0x0000001c0000780c */ /* 0x000fda0003f05270 */
[----:B------:R-:W-:Y:S05]  /*6f50*/  @!P0 BRA `(.L_x_2236) ;  /* 0x0000000000cc8947 */ /* 0x000fea0003800000 */
[----:B------:R-:W-:-:S13]  /*6f60*/  ISETP.NE.AND P0, PT, R0, 0x1d, PT ;  /* 0x0000001d0000780c */ /* 0x000fda0003f05270 */
[----:B------:R-:W-:Y:S05]  /*6f70*/  @!P0 BRA `(.L_x_2237) ;  /* 0x0000000000b48947 */ /* 0x000fea0003800000 */
[----:B------:R-:W-:-:S13]  /*6f80*/  ISETP.NE.AND P0, PT, R0, 0x2c, PT ;  /* 0x0000002c0000780c */ /* 0x000fda0003f05270 */
[----:B------:R-:W-:Y:S05]  /*6f90*/  @!P0 BRA `(.L_x_2238) ;  /* 0x0000000000488947 */ /* 0x000fea0003800000 */
.L_x_2208:
[----:B------:R-:W-:Y:S01]  /*6fa0*/  MOV R14, 0x0 ;  /* 0x00000000000e7802 */ /* 0x000fe20000000f00 */
[----:B------:R-:W0:Y:S01]  /*6fb0*/  LDCU.64 UR6, c[0x4][0x128] ;  /* 0x01002500ff0677ac */ /* 0x000e220008000a00 */
[----:B------:R-:W-:Y:S02]  /*6fc0*/  IMAD.MOV.U32 R8, RZ, RZ, 0x65 ;  /* 0x00000065ff087424 */ /* 0x000fe400078e00ff */
[----:B------:R-:W-:Y:S01]  /*6fd0*/  IMAD.MOV.U32 R12, RZ, RZ, 0x1 ;  /* 0x00000001ff0c7424 */ /* 0x000fe200078e00ff */
[----:B------:R-:W2:Y:S01]  /*6fe0*/  LDCU.64 UR8, c[0x4][0x130] ;  /* 0x01002600ff0877ac */ /* 0x000ea20008000a00 */
[----:B------:R-:W3:Y:S01]  /*6ff0*/  LDC.64 R14, c[0x4][R14] ;  /* 0x010000000e0e7b82 */ /* 0x000ee20000000a00 */
[----:B------:R-:W-:Y:S01]  /*7000*/  IMAD.MOV.U32 R13, RZ, RZ, RZ ;  /* 0x000000ffff0d7224 */ /* 0x000fe200078e00ff */
[----:B------:R-:W5:Y:S01]  /*7010*/  LDCU.64 UR4, c[0x4][0x10] ;  /* 0x01000200ff0477ac */ /* 0x000f620008000a00 */
[----:B01--4-:R-:W-:Y:S02]  /*7020*/  IMAD.U32 R4, RZ, RZ, UR6 ;  /* 0x00000006ff047e24 */ /* 0x013fe4000f8e00ff */
[----:B------:R-:W-:-:S02]  /*7030*/  IMAD.U32 R5, RZ, RZ, UR7 ;  /* 0x00000007ff057e24 */ /* 0x000fc4000f8e00ff */
[----:B--2---:R-:W-:Y:S02]  /*7040*/  IMAD.U32 R6, RZ, RZ, UR8 ;  /* 0x00000008ff067e24 */ /* 0x004fe4000f8e00ff */
[----:B------:R-:W-:Y:S02]  /*7050*/  IMAD.U32 R7, RZ, RZ, UR9 ;  /* 0x00000009ff077e24 */ /* 0x000fe4000f8e00ff */
[----:B-----5:R-:W-:Y:S02]  /*7060*/  IMAD.U32 R10, RZ, RZ, UR4 ;  /* 0x00000004ff0a7e24 */ /* 0x020fe4000f8e00ff */
[----:B------:R-:W-:-:S07]  /*7070*/  IMAD.U32 R11, RZ, RZ, UR5 ;  /* 0x00000005ff0b7e24 */ /* 0x000fce000f8e00ff */
[----:B------:R-:W-:-:S07]  /*7080*/  LEPC R20, `(.L_x_2239) ;  /* 0x000000001014794e */ /* 0x000fce0000000000 */
[----:B---3--:R-:W-:Y:S05]  /*7090*/  CALL.ABS.NOINC R14 ;  /* 0x000000000e007343 */ /* 0x008fea0003c00000 */
.L_x_2239:
[----:B------:R-:W-:Y:S01]  /*70a0*/  IMAD.MOV.U32 R19, RZ, RZ, R27 ;  /* 0x000000ffff137224 */ /* 0x000fe200078e001b */
[----:B------:R-:W-:Y:S06]  /*70b0*/  BRA `(.L_x_2209) ;  /* 0x0000000000807947 */ /* 0x000fec0003800000 */
.L_x_2238:
        /* <DEDUP_REMOVED lines=25> */
.L_x_2237:
[----:B01--4-:R-:W0:Y:S01]  /*7250*/  F2I.U64.F64.TRUNC R4, R4 ;  /* 0x0000000400047311 */ /* 0x013e22000030d800 */
[----:B------:R-:W-:Y:S01]  /*7260*/  IMAD.MOV.U32 R19, RZ, RZ, R27 ;  /* 0x000000ffff137224 */ /* 0x000fe200078e001b */
[----:B0-----:R0:W-:Y:S01]  /*7270*/  STG.E.64 desc[UR36][R8.64], R4 ;  /* 0x0000000408007986 */ /* 0x0011e2000c101b24 */
[----:B------:R-:W-:Y:S05]  /*7280*/  BRA `(.L_x_2209) ;  /* 0x00000000000c7947 */ /* 0x000fea0003800000 */
.L_x_2236:
[----:B01--4-:R-:W0:Y:S01]  /*7290*/  F2I.U32.F64.TRUNC R5, R4 ;  /* 0x0000000400057311 */ /* 0x013e22000030d000 */
[----:B------:R-:W-:Y:S01]  /*72a0*/  IMAD.MOV.U32 R19, RZ, RZ, R27 ;  /* 0x000000ffff137224 */ /* 0x000fe200078e001b */
[----:B0-----:R0:W-:Y:S06]  /*72b0*/  STG.E desc[UR36][R8.64], R5 ;  /* 0x0000000508007986 */ /* 0x0011ec000c101924 */
.L_x_2209:
[----:B------:R-:W-:-:S13]  /*72c0*/  ISETP.GE.AND P0, PT, R19, R18, PT ;  /* 0x000000121300720c */ /* 0x000fda0003f06270 */
[----:B------:R-:W-:Y:S05]  /*72d0*/  @P0 BREAK.RELIABLE B6 ;  /* 0x0000000000060942 */ /* 0x000fea0003800100 */
        /* <DEDUP_REMOVED lines=19> */
[----:B------:R-:W0:Y:S02]  /*7410*/  F2I.F64.TRUNC R29, R28 ;  /* 0x0000001c001d7311 */ /* 0x000e24000030d100 */
[----:B0-----:R3:W-:Y:S01]  /*7420*/  STG.E.U8 desc[UR36][R4.64], R29 ;  /* 0x0000001d04007986 */ /* 0x0017e2000c101124 */
[----:B------:R-:W-:Y:S05]  /*7430*/  BRA `(.L_x_2246) ;  /* 0x0000001000907947 */ /* 0x000fea0003800000 */
.L_x_2244:
[----:B------:R-:W0:Y:S02]  /*7440*/  F2I.S64.F64.TRUNC R28, R28 ;  /* 0x0000001c001c7311 */ /* 0x000e24000030d900 */
[----:B0-----:R-:W-:-:S05]  /*7450*/  IMAD.MOV.U32 R3, RZ, RZ, R28 ;  /* 0x000000ffff037224 */ /* 0x001fca00078e001c */
[----:B------:R4:W-:Y:S01]  /*7460*/  STG.E.U8 desc[UR36][R4.64], R3 ;  /* 0x0000000304007986 */ /* 0x0009e2000c101124 */
[----:B------:R-:W-:Y:S05]  /*7470*/  BRA `(.L_x_2246) ;  /* 0x0000001000807947 */ /* 0x000fea0003800000 */
.L_x_2243:
[----:B------:R-:W-:-:S13]  /*7480*/  ISETP.NE.AND P0, PT, R0, 0x2, PT ;  /* 0x000000020000780c */ /* 0x000fda0003f05270 */
[----:B------:R-:W-:Y:S05]  /*7490*/  @!P0 BRA `(.L_x_2247) ;  /* 0x0000000000288947 */ /* 0x000fea0003800000 */
[----:B------:R-:W-:-:S13]  /*74a0*/  ISETP.NE.AND P0, PT, R0, 0x3, PT ;  /* 0x000000030000780c */ /* 0x000fda0003f05270 */
[----:B------:R-:W-:Y:S05]  /*74b0*/  @!P0 BRA `(.L_x_2248) ;  /* 0x0000000000148947 */ /* 0x000fea0003800000 */
[----:B------:R-:W-:-:S13]  /*74c0*/  ISETP.NE.AND P0, PT, R0, 0x4, PT ;  /* 0x000000040000780c */ /* 0x000fda0003f05270 */
[----:B------:R-:W-:Y:S05]  /*74d0*/  @P0 BRA `(.L_x_2245) ;  /* 0x0000000c00240947 */ /* 0x000fea0003800000 */
[----:B------:R-:W0:Y:S02]  /*74e0*/  F2I.S64.F64.TRUNC R28, R28 ;  /* 0x0000001c001c7311 */ /* 0x000e24000030d900 */
[----:B0-----:R1:W-:Y:S01]  /*74f0*/  STG.E.64 desc[UR36][R4.64], R28 ;  /* 0x0000001c04007986 */ /* 0x0013e2000c101b24 */
[----:B------:R-:W-:Y:S05]  /*7500*/  BRA `(.L_x_2246) ;  /* 0x00000010005c7947 */ /* 0x000fea0003800000 */
.L_x_2248:
[----:B------:R-:W0:Y:S02]  /*7510*/  F2I.F64.TRUNC R29, R28 ;  /* 0x0000001c001d7311 */ /* 0x000e24000030d100 */
[----:B0-----:R2:W-:Y:S01]  /*7520*/  STG.E desc[UR36][R4.64], R29 ;  /* 0x0000001d04007986 */ /* 0x0015e2000c101924 */
[----:B------:R-:W-:Y:S05]  /*7530*/  BRA `(.L_x_2246) ;  /* 0x0000001000507947 */ /* 0x000fea0003800000 */
.L_x_2247:
[----:B------:R-:W0:Y:S02]  /*7540*/  F2I.F64.TRUNC R29, R28 ;  /* 0x0000001c001d7311 */ /* 0x000e24000030d100 */
[----:B0-----:R0:W-:Y:S01]  /*7550*/  STG.E.U16 desc[UR36][R4.64], R29 ;  /* 0x0000001d04007986 */ /* 0x0011e2000c101524 */
[----:B------:R-:W-:Y:S05]  /*7560*/  BRA `(.L_x_2246) ;  /* 0x0000001000447947 */ /* 0x000fea0003800000 */
.L_x_2242:
        /* <DEDUP_REMOVED lines=17> */
.L_x_2250:
        /* <DEDUP_REMOVED lines=12> */
.L_x_2249:
        /* <DEDUP_REMOVED lines=18> */
.L_x_2252:
        /* <DEDUP_REMOVED lines=13> */
.L_x_2251:
[----:B------:R0:W-:Y:S01]  /*7930*/  STG.E.64 desc[UR36][R4.64], R28 ;  /* 0x0000001c04007986 */ /* 0x0001e2000c101b24 */
[----:B------:R-:W-:Y:S05]  /*7940*/  BRA `(.L_x_2246) ;  /* 0x0000000c004c7947 */ /* 0x000fea0003800000 */
.L_x_2241:
        /* <DEDUP_REMOVED lines=10> */
[----:B------:R-:W0:Y:S02]  /*79f0*/  F2I.U32.F64.TRUNC R29, R28 ;  /* 0x0000001c001d7311 */ /* 0x000e24000030d000 */
[----:B0-----:R0:W-:Y:S01]  /*7a00*/  STG.E.U16 desc[UR36][R4.64], R29 ;  /* 0x0000001d04007986 */ /* 0x0011e2000c101524 */
[----:B------:R-:W-:Y:S05]  /*7a10*/  BRA `(.L_x_2246) ;  /* 0x0000000c00187947 */ /* 0x000fea0003800000 */
.L_x_2256:
        /* <DEDUP_REMOVED lines=26> */
.L_x_2259:
[----:B------:R-:W-:-:S04]  /*7bc0*/  SHF.R.U32.HI R3, RZ, 0x18, R7 ;  /* 0x00000018ff037819 */ /* 0x000fc80000011607 */
[----:B------:R-:W-:-:S07]  /*7bd0*/  LOP3.LUT R0, R0, 0x80, R3, 0xf8, !PT ;  /* 0x0000008000007812 */ /* 0x000fce00078ef803 */
.L_x_2258:
[----:B------:R-:W-:Y:S05]  /*7be0*/  BSYNC.RECONVERGENT B0 ;  /* 0x0000000000007941 */ /* 0x000fea0003800200 */
.L_x_2257:
[----:B------:R0:W-:Y:S01]  /*7bf0*/  STG.E.U8 desc[UR36][R4.64], R0 ;  /* 0x0000000004007986 */ /* 0x0001e2000c101124 */
[----:B------:R-:W-:Y:S05]  /*7c00*/  BRA `(.L_x_2246) ;  /* 0x00000008009c7947 */ /* 0x000fea0003800000 */
.L_x_2255:
        /* <DEDUP_REMOVED lines=26> */
.L_x_2262:
[----:B------:R-:W-:-:S04]  /*7db0*/  SHF.R.U32.HI R3, RZ, 0x18, R7 ;  /* 0x00000018ff037819 */ /* 0x000fc80000011607 */
[----:B------:R-:W-:-:S07]  /*7dc0*/  LOP3.LUT R0, R0, 0x80, R3, 0xf8, !PT ;  /* 0x0000008000007812 */ /* 0x000fce00078ef803 */
.L_x_2261:
[----:B------:R-:W-:Y:S05]  /*7dd0*/  BSYNC.RECONVERGENT B0 ;  /* 0x0000000000007941 */ /* 0x000fea0003800200 */
.L_x_2260:
[----:B------:R0:W-:Y:S01]  /*7de0*/  STG.E.U8 desc[UR36][R4.64], R0 ;  /* 0x0000000004007986 */ /* 0x0001e2000c101124 */
[----:B------:R-:W-:Y:S05]  /*7df0*/  BRA `(.L_x_2246) ;  /* 0x0000000800207947 */ /* 0x000fea0003800000 */
.L_x_2254:
        /* <DEDUP_REMOVED lines=30> */
.L_x_2264:
[----:B------:R-:W0:Y:S02]  /*7fe0*/  F2I.U64.F64.TRUNC R28, R28 ;  /* 0x0000001c001c7311 */ /* 0x000e24000030d800 */
[----:B0-----:R0:W-:Y:S01]  /*7ff0*/  STG.E.64 desc[UR36][R4.64], R28 ;  /* 0x0000001c04007986 */ /* 0x0011e2000c101b24 */
[----:B------:R-:W-:Y:S05]  /*8000*/  BRA `(.L_x_2246) ;  /* 0x00000004009c7947 */ /* 0x000fea0003800000 */
.L_x_2263:
[----:B------:R-:W0:Y:S02]  /*8010*/  F2I.U32.F64.TRUNC R29, R28 ;  /* 0x0000001c001d7311 */ /* 0x000e24000030d000 */
[----:B0-----:R0:W-:Y:S01]  /*8020*/  STG.E desc[UR36][R4.64], R29 ;  /* 0x0000001d04007986 */ /* 0x0011e2000c101924 */
[----:B------:R-:W-:Y:S05]  /*8030*/  BRA `(.L_x_2246) ;  /* 0x0000000400907947 */ /* 0x000fea0003800000 */
.L_x_2253:
[----:B------:R-:W-:-:S13]  /*8040*/  ISETP.GT.AND P0, PT, R0, 0xe, PT ;  /* 0x0000000e0000780c */ /* 0x000fda0003f04270 */
[----:B------:R-:W-:Y:S05]  /*8050*/  @P0 BRA `(.L_x_2265) ;  /* 0x00000000002c0947 */ /* 0x000fea0003800000 */
[----:B------:R-:W-:-:S13]  /*8060*/  ISETP.NE.AND P0, PT, R0, 0xa, PT ;  /* 0x0000000a0000780c */ /* 0x000fda0003f05270 */
[----:B------:R-:W-:Y:S05]  /*8070*/  @!P0 BRA `(.L_x_2266) ;  /* 0x0000000000188947 */ /* 0x000fea0003800000 */
[----:B------:R-:W-:-:S13]  /*8080*/  ISETP.NE.AND P0, PT, R0, 0xb, PT ;  /* 0x0000000b0000780c */ /* 0x000fda0003f05270 */
[----:B------:R-:W-:Y:S05]  /*8090*/  @P0 BRA `(.L_x_2245) ;  /* 0x0000000000340947 */ /* 0x000fea0003800000 */
[----:B------:R-:W0:Y:S02]  /*80a0*/  DSETP.NEU.AND P0, PT, R28, RZ, PT ;  /* 0x000000ff1c00722a */ /* 0x000e240003f0d000 */
[----:B0-----:R-:W-:-:S05]  /*80b0*/  SEL R3, RZ, 0x1, !P0 ;  /* 0x00000001ff037807 */ /* 0x001fca0004000000 */
[----:B------:R0:W-:Y:S01]  /*80c0*/  STG.E.U8 desc[UR36][R4.64], R3 ;  /* 0x0000000304007986 */ /* 0x0001e2000c101124 */
[----:B------:R-:W-:Y:S05]  /*80d0*/  BRA `(.L_x_2246) ;  /* 0x0000000400687947 */ /* 0x000fea0003800000 */
.L_x_2266:
[----:B------:R-:W-:-:S05]  /*80e0*/  CS2R R30, SRZ ;  /* 0x00000000001e7805 */ /* 0x000fca000001ff00 */
[----:B------:R0:W-:Y:S01]  /*80f0*/  STG.E.128 desc[UR36][R4.64], R28 ;  /* 0x0000001c04007986 */ /* 0x0001e2000c101d24 */
[----:B------:R-:W-:Y:S05]  /*8100*/  BRA `(.L_x_2246) ;  /* 0x00000004005c7947 */ /* 0x000fea0003800000 */
.L_x_2265:
[----:B------:R-:W-:-:S13]  /*8110*/  ISETP.NE.AND P0, PT, R0, 0xf, PT ;  /* 0x0000000f0000780c */ /* 0x000fda0003f05270 */
[----:B------:R-:W-:Y:S05]  /*8120*/  @!P0 BRA `(.L_x_2267) ;  /* 0x0000000400288947 */ /* 0x000fea0003800000 */
[----:B------:R-:W-:-:S13]  /*8130*/  ISETP.NE.AND P0, PT, R0, 0x17, PT ;  /* 0x000000170000780c */ /* 0x000fda0003f05270 */
[----:B------:R-:W-:Y:S05]  /*8140*/  @!P0 BRA `(.L_x_2268) ;  /* 0x0000000000b08947 */ /* 0x000fea0003800000 */
[----:B------:R-:W-:-:S13]  /*8150*/  ISETP.NE.AND P0, PT, R0, 0x18, PT ;  /* 0x000000180000780c */ /* 0x000fda0003f05270 */
[----:B------:R-:W-:Y:S05]  /*8160*/  @!P0 BRA `(.L_x_2269) ;  /* 0x0000000000448947 */ /* 0x000fea0003800000 */
.L_x_2245:
        /* <DEDUP_REMOVED lines=16> */
.L_x_2270:
[----:B------:R-:W-:Y:S05]  /*8270*/  BRA `(.L_x_2246) ;  /* 0x0000000400007947 */ /* 0x000fea0003800000 */
.L_x_2269:
        /* <DEDUP_REMOVED lines=21> */
.L_x_2272:
[----:B------:R-:W-:Y:S05]  /*83d0*/  BSYNC.RECONVERGENT B0 ;  /* 0x0000000000007941 */ /* 0x000fea0003800200 */
.L_x_2271:
[----:B------:R-:W-:-:S05]  /*83e0*/  LOP3.LUT R3, R0, 0x80, R3, 0xf8, !PT ;  /* 0x0000008000037812 */ /* 0x000fca00078ef803 */
[----:B------:R0:W-:Y:S01]  /*83f0*/  STG.E.U8 desc[UR36][R4.64], R3 ;  /* 0x0000000304007986 */ /* 0x0001e2000c101124 */
[----:B------:R-:W-:Y:S05]  /*8400*/  BRA `(.L_x_2246) ;  /* 0x00000000009c7947 */ /* 0x000fea0003800000 */
.L_x_2268:
        /* <DEDUP_REMOVED lines=20> */
.L_x_2274:
[----:B------:R-:W-:Y:S01]  /*8550*/  IMAD.MOV.U32 R0, RZ, RZ, 0x7f ;  /* 0x0000007fff007424 */ /* 0x000fe200078e00ff */
[----:B------:R-:W-:-:S04]  /*8560*/  ISETP.GT.U32.AND P0, PT, R3, 0x7f800000, PT ;  /* 0x7f8000000300780c */ /* 0x000fc80003f04070 */
[----:B------:R-:W-:-:S09]  /*8570*/  SEL R0, R0, 0x7c, P0 ;  /* 0x0000007c00007807 */ /* 0x000fd20000000000 */
.L_x_2275:
[----:B------:R-:W-:Y:S05]  /*8580*/  BSYNC.RECONVERGENT B0 ;  /* 0x0000000000007941 */ /* 0x000fea0003800200 */
.L_x_2273:
[----:B------:R-:W-:-:S04]  /*8590*/  SHF.R.U32.HI R3, RZ, 0x18, R7 ;  /* 0x00000018ff037819 */ /* 0x000fc80000011607 */
[----:B------:R-:W-:-:S05]  /*85a0*/  LOP3.LUT R3, R0, 0x80, R3, 0xf8, !PT ;  /* 0x0000008000037812 */ /* 0x000fca00078ef803 */
[----:B------:R0:W-:Y:S01]  /*85b0*/  STG.E.U8 desc[UR36][R4.64], R3 ;  /* 0x0000000304007986 */ /* 0x0001e2000c101124 */
[----:B------:R-:W-:Y:S05]  /*85c0*/  BRA `(.L_x_2246) ;  /* 0x00000000002c7947 */ /* 0x000fea0003800000 */
.L_x_2267:
        /* <DEDUP_REMOVED lines=11> */
.L_x_2246:
[----:B------:R-:W-:-:S07]  /*8680*/  VIADD R19, R19, 0x80 ;  /* 0x0000008013137836 */ /* 0x000fce0000000000 */
.L_x_2203:
[----:B------:R-:W-:-:S13]  /*8690*/  ISETP.GE.AND P0, PT, R19, R18, PT ;  /* 0x000000121300720c */ /* 0x000fda0003f06270 */
[----:B------:R-:W-:Y:S05]  /*86a0*/  @P0 BREAK.RELIABLE B6 ;  /* 0x0000000000060942 */ /* 0x000fea0003800100 */
[----:B------:R-:W-:Y:S05]  /*86b0*/  @P0 BRA `(.L_x_2240) ;  /* 0x0000001000ec0947 */ /* 0x000fea0003800000 */
[----:B------:R-:W-:Y:S05]  /*86c0*/  BSYNC.RELIABLE B6 ;  /* 0x0000000000067941 */ /* 0x000fea0003800100 */
.L_x_2202:
        /* <DEDUP_REMOVED lines=21> */
.L_x_2279:
[----:B------:R-:W0:Y:S02]  /*8820*/  F2I.S64.F64.TRUNC R24, R24 ;  /* 0x0000001800187311 */ /* 0x000e24000030d900 */
[----:B0-----:R-:W-:-:S05]  /*8830*/  IMAD.MOV.U32 R3, RZ, RZ, R24 ;  /* 0x000000ffff037224 */ /* 0x001fca00078e0018 */
[----:B------:R3:W-:Y:S01]  /*8840*/  STG.E.U8 desc[UR36][R4.64], R3 ;  /* 0x0000000304007986 */ /* 0x0007e2000c101124 */
[----:B------:R-:W-:Y:S05]  /*8850*/  BRA `(.L_x_2281) ;  /* 0x0000001000807947 */ /* 0x000fea0003800000 */
.L_x_2278:
        /* <DEDUP_REMOVED lines=9> */
.L_x_2283:
[----:B------:R-:W0:Y:S02]  /*88f0*/  F2I.F64.TRUNC R25, R24 ;  /* 0x0000001800197311 */ /* 0x000e24000030d100 */
[----:B0-----:R2:W-:Y:S01]  /*8900*/  STG.E desc[UR36][R4.64], R25 ;  /* 0x0000001904007986 */ /* 0x0015e2000c101924 */
[----:B------:R-:W-:Y:S05]  /*8910*/  BRA `(.L_x_2281) ;  /* 0x0000001000507947 */ /* 0x000fea0003800000 */
.L_x_2282:
[----:B------:R-:W0:Y:S02]  /*8920*/  F2I.F64.TRUNC R25, R24 ;  /* 0x0000001800197311 */ /* 0x000e24000030d100 */
[----:B0-----:R0:W-:Y:S01]  /*8930*/  STG.E.U16 desc[UR36][R4.64], R25 ;  /* 0x0000001904007986 */ /* 0x0011e2000c101524 */
[----:B------:R-:W-:Y:S05]  /*8940*/  BRA `(.L_x_2281) ;  /* 0x0000001000447947 */ /* 0x000fea0003800000 */
.L_x_2277:
        /* <DEDUP_REMOVED lines=17> */
.L_x_2285:
        /* <DEDUP_REMOVED lines=12> */
.L_x_2284:
        /* <DEDUP_REMOVED lines=18> */
.L_x_2287:
        /* <DEDUP_REMOVED lines=13> */
.L_x_2286:
[----:B------:R0:W-:Y:S01]  /*8d10*/  STG.E.64 desc[UR36][R4.64], R24 ;  /* 0x0000001804007986 */ /* 0x0001e2000c101b24 */
[----:B------:R-:W-:Y:S05]  /*8d20*/  BRA `(.L_x_2281) ;  /* 0x0000000c004c7947 */ /* 0x000fea0003800000 */
.L_x_2276:
        /* <DEDUP_REMOVED lines=13> */
.L_x_2291:
        /* <DEDUP_REMOVED lines=26> */
.L_x_2294:
[----:B------:R-:W-:-:S04]  /*8fa0*/  SHF.R.U32.HI R3, RZ, 0x18, R7 ;  /* 0x00000018ff037819 */ /* 0x000fc80000011607 */
[----:B------:R-:W-:-:S07]  /*8fb0*/  LOP3.LUT R0, R0, 0x80, R3, 0xf8, !PT ;  /* 0x0000008000007812 */ /* 0x000fce00078ef803 */
.L_x_2293:
[----:B------:R-:W-:Y:S05]  /*8fc0*/  BSYNC.RECONVERGENT B0 ;  /* 0x0000000000007941 */ /* 0x000fea0003800200 */
.L_x_2292:
[----:B------:R0:W-:Y:S01]  /*8fd0*/  STG.E.U8 desc[UR36][R4.64], R0 ;  /* 0x0000000004007986 */ /* 0x0001e2000c101124 */
[----:B------:R-:W-:Y:S05]  /*8fe0*/  BRA `(.L_x_2281) ;  /* 0x00000008009c7947 */ /* 0x000fea0003800000 */
.L_x_2290:
        /* <DEDUP_REMOVED lines=26> */
.L_x_2297:
[----:B------:R-:W-:-:S04]  /*9190*/  SHF.R.U32.HI R3, RZ, 0x18, R7 ;  /* 0x00000018ff037819 */ /* 0x000fc80000011607 */
[----:B------:R-:W-:-:S07]  /*91a0*/  LOP3.LUT R0, R0, 0x80, R3, 0xf8, !PT ;  /* 0x0000008000007812 */ /* 0x000fce00078ef803 */
.L_x_2296:
[----:B------:R-:W-:Y:S05]  /*91b0*/  BSYNC.RECONVERGENT B0 ;  /* 0x0000000000007941 */ /* 0x000fea0003800200 */
.L_x_2295:
[----:B------:R0:W-:Y:S01]  /*91c0*/  STG.E.U8 desc[UR36][R4.64], R0 ;  /* 0x0000000004007986 */ /* 0x0001e2000c101124 */
[----:B------:R-:W-:Y:S05]  /*91d0*/  BRA `(.L_x_2281) ;  /* 0x0000000800207947 */ /* 0x000fea0003800000 */
.L_x_2289:
        /* <DEDUP_REMOVED lines=30> */
.L_x_2299:
[----:B------:R-:W0:Y:S02]  /*93c0*/  F2I.U64.F64.TRUNC R24, R24 ;  /* 0x0000001800187311 */ /* 0x000e24000030d800 */
[----:B0-----:R0:W-:Y:S01]  /*93d0*/  STG.E.64 desc[UR36][R4.64], R24 ;  /* 0x0000001804007986 */ /* 0x0011e2000c101b24 */
[----:B------:R-:W-:Y:S05]  /*93e0*/  BRA `(.L_x_2281) ;  /* 0x00000004009c7947 */ /* 0x000fea0003800000 */
.L_x_2298:
[----:B------:R-:W0:Y:S02]  /*93f0*/  F2I.U32.F64.TRUNC R25, R24 ;  /* 0x0000001800197311 */ /* 0x000e24000030d000 */
[----:B0-----:R0:W-:Y:S01]  /*9400*/  STG.E desc[UR36][R4.64], R25 ;  /* 0x0000001904007986 */ /* 0x0011e2000c101924 */
[----:B------:R-:W-:Y:S05]  /*9410*/  BRA `(.L_x_2281) ;  /* 0x0000000400907947 */ /* 0x000fea0003800000 */
.L_x_2288:
        /* <DEDUP_REMOVED lines=10> */
.L_x_2301:
[----:B------:R-:W-:-:S05]  /*94c0*/  CS2R R26, SRZ ;  /* 0x00000000001a7805 */ /* 0x000fca000001ff00 */
[----:B------:R0:W-:Y:S01]  /*94d0*/  STG.E.128 desc[UR36][R4.64], R24 ;  /* 0x0000001804007986 */ /* 0x0001e2000c101d24 */
[----:B------:R-:W-:Y:S05]  /*94e0*/  BRA `(.L_x_2281) ;  /* 0x00000004005c7947 */ /* 0x000fea0003800000 */
.L_x_2300:
[----:B------:R-:W-:-:S13]  /*94f0*/  ISETP.NE.AND P0, PT, R0, 0xf, PT ;  /* 0x0000000f0000780c */ /* 0x000fda0003f05270 */
[----:B------:R-:W-:Y:S05]  /*9500*/  @!P0 BRA `(.L_x_2302) ;  /* 0x0000000400288947 */ /* 0x000fea0003800000 */
[----:B------:R-:W-:-:S13]  /*9510*/  ISETP.NE.AND P0, PT, R0, 0x17, PT ;  /* 0x000000170000780c */ /* 0x000fda0003f05270 */
[----:B------:R-:W-:Y:S05]  /*9520*/  @!P0 BRA `(.L_x_2303) ;  /* 0x0000000000b08947 */ /* 0x000fea0003800000 */
[----:B------:R-:W-:-:S13]  /*9530*/  ISETP.NE.AND P0, PT, R0, 0x18, PT ;  /* 0x000000180000780c */ /* 0x000fda0003f05270 */
[----:B------:R-:W-:Y:S05]  /*9540*/  @!P0 BRA `(.L_x_2304) ;  /* 0x0000000000448947 */ /* 0x000fea0003800000 */
.L_x_2280:
        /* <DEDUP_REMOVED lines=16> */
.L_x_2305:
[----:B------:R-:W-:Y:S05]  /*9650*/  BRA `(.L_x_2281) ;  /* 0x0000000400007947 */ /* 0x000fea0003800000 */
.L_x_2304:
        /* <DEDUP_REMOVED lines=21> */
.L_x_2307:
[----:B------:R-:W-:Y:S05]  /*97b0*/  BSYNC.RECONVERGENT B0 ;  /* 0x0000000000007941 */ /* 0x000fea0003800200 */
.L_x_2306:
[----:B------:R-:W-:-:S05]  /*97c0*/  LOP3.LUT R3, R0, 0x80, R3, 0xf8, !PT ;  /* 0x0000008000037812 */ /* 0x000fca00078ef803 */
[----:B------:R0:W-:Y:S01]  /*97d0*/  STG.E.U8 desc[UR36][R4.64], R3 ;  /* 0x0000000304007986 */ /* 0x0001e2000c101124 */
[----:B------:R-:W-:Y:S05]  /*97e0*/  BRA `(.L_x_2281) ;  /* 0x00000000009c7947 */ /* 0x000fea0003800000 */
.L_x_2303:
        /* <DEDUP_REMOVED lines=20> */
.L_x_2309:
[----:B------:R-:W-:Y:S01]  /*9930*/  IMAD.MOV.U32 R0, RZ, RZ, 0x7f ;  /* 0x0000007fff007424 */ /* 0x000fe200078e00ff */
[----:B------:R-:W-:-:S04]  /*9940*/  ISETP.GT.U32.AND P0, PT, R3, 0x7f800000, PT ;  /* 0x7f8000000300780c */ /* 0x000fc80003f04070 */
[----:B------:R-:W-:-:S09]  /*9950*/  SEL R0, R0, 0x7c, P0 ;  /* 0x0000007c00007807 */ /* 0x000fd20000000000 */
.L_x_2310:
[----:B------:R-:W-:Y:S05]  /*9960*/  BSYNC.RECONVERGENT B0 ;  /* 0x0000000000007941 */ /* 0x000fea0003800200 */
.L_x_2308:
[----:B------:R-:W-:-:S04]  /*9970*/  SHF.R.U32.HI R3, RZ, 0x18, R7 ;  /* 0x00000018ff037819 */ /* 0x000fc80000011607 */
[----:B------:R-:W-:-:S05]  /*9980*/  LOP3.LUT R3, R0, 0x80, R3, 0xf8, !PT ;  /* 0x0000008000037812 */ /* 0x000fca00078ef803 */
[----:B------:R0:W-:Y:S01]  /*9990*/  STG.E.U8 desc[UR36][R4.64], R3 ;  /* 0x0000000304007986 */ /* 0x0001e2000c101124 */
[----:B------:R-:W-:Y:S05]  /*99a0*/  BRA `(.L_x_2281) ;  /* 0x00000000002c7947 */ /* 0x000fea0003800000 */
.L_x_2302:
        /* <DEDUP_REMOVED lines=11> */
.L_x_2281:
[----:B------:R-:W-:-:S07]  /*9a60*/  VIADD R19, R19, 0x80 ;  /* 0x0000008013137836 */ /* 0x000fce0000000000 */
.L_x_2240:
[----:B------:R-:W-:Y:S05]  /*9a70*/  BSYNC.RECONVERGENT B7 ;  /* 0x0000000000077941 */ /* 0x000fea0003800200 */
.L_x_2201:
        /* <DEDUP_REMOVED lines=20> */
[----:B0-----:R-:W-:Y:S01]  /*9bc0*/  STG.E.U8 desc[UR36][R2.64], R17 ;  /* 0x0000001102007986 */ /* 0x001fe2000c101124 */
[----:B------:R-:W-:Y:S05]  /*9bd0*/  EXIT ;  /* 0x000000000000794d */ /* 0x000fea0003800000 */
.L_x_2314:
[----:B------:R-:W0:Y:S02]  /*9be0*/  F2I.S64.F64.TRUNC R16, R16 ;  /* 0x0000001000107311 */ /* 0x000e24000030d900 */
[----:B0-----:R-:W-:-:S05]  /*9bf0*/  IMAD.MOV.U32 R5, RZ, RZ, R16 ;  /* 0x000000ffff057224 */ /* 0x001fca00078e0010 */
[----:B------:R-:W-:Y:S01]  /*9c00*/  STG.E.U8 desc[UR36][R2.64], R5 ;  /* 0x0000000502007986 */ /* 0x000fe2000c101124 */
[----:B------:R-:W-:Y:S05]  /*9c10*/  EXIT ;  /* 0x000000000000794d */ /* 0x000fea0003800000 */
.L_x_2313:
[----:B------:R-:W-:-:S13]  /*9c20*/  ISETP.NE.AND P0, PT, R0, 0x2, PT ;  /* 0x000000020000780c */ /* 0x000fda0003f05270 */
[----:B------:R-:W-:Y:S05]  /*9c30*/  @!P0 BRA `(.L_x_2316) ;  /* 0x0000000000288947 */ /* 0x000fea0003800000 */
[----:B------:R-:W-:-:S13]  /*9c40*/  ISETP.NE.AND P0, PT, R0, 0x3, PT ;  /* 0x000000030000780c */ /* 0x000fda0003f05270 */
[----:B------:R-:W-:Y:S05]  /*9c50*/  @!P0 BRA `(.L_x_2317) ;  /* 0x0000000000148947 */ /* 0x000fea0003800000 */
[----:B------:R-:W-:-:S13]  /*9c60*/  ISETP.NE.AND P0, PT, R0, 0x4, PT ;  /* 0x000000040000780c */ /* 0x000fda0003f05270 */
[----:B------:R-:W-:Y:S05]  /*9c70*/  @P0 BRA `(.L_x_2315) ;  /* 0x0000000c00240947 */ /* 0x000fea0003800000 */
[----:B------:R-:W0:Y:S02]  /*9c80*/  F2I.S64.F64.TRUNC R16, R16 ;  /* 0x0000001000107311 */ /* 0x000e24000030d900 */
[----:B0-----:R-:W-:Y:S01]  /*9c90*/  STG.E.64 desc[UR36][R2.64], R16 ;  /* 0x0000001002007986 */ /* 0x001fe2000c101b24 */
[----:B------:R-:W-:Y:S05]  /*9ca0*/  EXIT ;  /* 0x000000000000794d */ /* 0x000fea0003800000 */
.L_x_2317:
[----:B------:R-:W0:Y:S02]  /*9cb0*/  F2I.F64.TRUNC R17, R16 ;  /* 0x0000001000117311 */ /* 0x000e24000030d100 */
[----:B0-----:R-:W-:Y:S01]  /*9cc0*/  STG.E desc[UR36][R2.64], R17 ;  /* 0x0000001102007986 */ /* 0x001fe2000c101924 */
[----:B------:R-:W-:Y:S05]  /*9cd0*/  EXIT ;  /* 0x000000000000794d */ /* 0x000fea0003800000 */
.L_x_2316:
[----:B------:R-:W0:Y:S02]  /*9ce0*/  F2I.F64.TRUNC R17, R16 ;  /* 0x0000001000117311 */ /* 0x000e24000030d100 */
[----:B0-----:R-:W-:Y:S01]  /*9cf0*/  STG.E.U16 desc[UR36][R2.64], R17 ;  /* 0x0000001102007986 */ /* 0x001fe2000c101524 */
[----:B------:R-:W-:Y:S05]  /*9d00*/  EXIT ;  /* 0x000000000000794d */ /* 0x000fea0003800000 */
.L_x_2312:
        /* <DEDUP_REMOVED lines=17> */
.L_x_2319:
        /* <DEDUP_REMOVED lines=12> */
.L_x_2318:
        /* <DEDUP_REMOVED lines=16> */
[----:B------:R-:W-:Y:S01]  /*9fe0*/  STG.E.64 desc[UR36][R2.64], R4 ;  /* 0x0000000402007986 */ /* 0x000fe2000c101b24 */
[----:B------:R-:W-:Y:S05]  /*9ff0*/  EXIT ;  /* 0x000000000000794d */ /* 0x000fea0003800000 */
.L_x_2321:
        /* <DEDUP_REMOVED lines=13> */
.L_x_2320:
[----:B------:R-:W-:Y:S01]  /*a0d0*/  STG.E.64 desc[UR36][R2.64], R16 ;  /* 0x0000001002007986 */ /* 0x000fe2000c101b24 */
[----:B------:R-:W-:Y:S05]  /*a0e0*/  EXIT ;  /* 0x000000000000794d */ /* 0x000fea0003800000 */
.L_x_2311:
        /* <DEDUP_REMOVED lines=11> */
[----:B0-----:R-:W-:Y:S01]  /*a1a0*/  STG.E.U16 desc[UR36][R2.64], R17 ;  /* 0x0000001102007986 */ /* 0x001fe2000c101524 */
[----:B------:R-:W-:Y:S05]  /*a1b0*/  EXIT ;  /* 0x000000000000794d */ /* 0x000fea0003800000 */
.L_x_2325:
        /* <DEDUP_REMOVED lines=26> */
.L_x_2328:
[----:B------:R-:W-:-:S04]  /*a360*/  SHF.R.U32.HI R5, RZ, 0x18, R5 ;  /* 0x00000018ff057819 */ /* 0x000fc80000011605 */
[----:B------:R-:W-:-:S07]  /*a370*/  LOP3.LUT R0, R0, 0x80, R5, 0xf8, !PT ;  /* 0x0000008000007812 */ /* 0x000fce00078ef805 */
.L_x_2327:
[----:B------:R-:W-:Y:S05]  /*a380*/  BSYNC.RECONVERGENT B0 ;  /* 0x0000000000007941 */ /* 0x000fea0003800200 */
.L_x_2326:
[----:B------:R-:W-:Y:S01]  /*a390*/  STG.E.U8 desc[UR36][R2.64], R0 ;  /* 0x0000000002007986 */ /* 0x000fe2000c101124 */
[----:B------:R-:W-:Y:S05]  /*a3a0*/  EXIT ;  /* 0x000000000000794d */ /* 0x000fea0003800000 */
.L_x_2324:
        /* <DEDUP_REMOVED lines=26> */
.L_x_2331:
[----:B------:R-:W-:-:S04]  /*a550*/  SHF.R.U32.HI R5, RZ, 0x18, R5 ;  /* 0x00000018ff057819 */ /* 0x000fc80000011605 */
[----:B------:R-:W-:-:S07]  /*a560*/  LOP3.LUT R0, R0, 0x80, R5, 0xf8, !PT ;  /* 0x0000008000007812 */ /* 0x000fce00078ef805 */
.L_x_2330:
[----:B------:R-:W-:Y:S05]  /*a570*/  BSYNC.RECONVERGENT B0 ;  /* 0x0000000000007941 */ /* 0x000fea0003800200 */
.L_x_2329:
[----:B------:R-:W-:Y:S01]  /*a580*/  STG.E.U8 desc[UR36][R2.64], R0 ;  /* 0x0000000002007986 */ /* 0x000fe2000c101124 */
[----:B------:R-:W-:Y:S05]  /*a590*/  EXIT ;  /* 0x000000000000794d */ /* 0x000fea0003800000 */
.L_x_2323:
        /* <DEDUP_REMOVED lines=30> */
.L_x_2333:
[----:B------:R-:W0:Y:S02]  /*a780*/  F2I.U64.F64.TRUNC R16, R16 ;  /* 0x0000001000107311 */ /* 0x000e24000030d800 */
[----:B0-----:R-:W-:Y:S01]  /*a790*/  STG.E.64 desc[UR36][R2.64], R16 ;  /* 0x0000001002007986 */ /* 0x001fe2000c101b24 */
[----:B------:R-:W-:Y:S05]  /*a7a0*/  EXIT ;  /* 0x000000000000794d */ /* 0x000fea0003800000 */
.L_x_2332:
[----:B------:R-:W0:Y:S02]  /*a7b0*/  F2I.U32.F64.TRUNC R17, R16 ;  /* 0x0000001000117311 */ /* 0x000e24000030d000 */
[----:B0-----:R-:W-:Y:S01]  /*a7c0*/  STG.E desc[UR36][R2.64], R17 ;  /* 0x0000001102007986 */ /* 0x001fe2000c101924 */
[----:B------:R-:W-:Y:S05]  /*a7d0*/  EXIT ;  /* 0x000000000000794d */ /* 0x000fea0003800000 */
.L_x_2322:
        /* <DEDUP_REMOVED lines=8> */
[----:B------:R-:W-:Y:S01]  /*a860*/  STG.E.U8 desc[UR36][R2.64], R5 ;  /* 0x0000000502007986 */ /* 0x000fe2000c101124 */
[----:B------:R-:W-:Y:S05]  /*a870*/  EXIT ;  /* 0x000000000000794d */ /* 0x000fea0003800000 */
.L_x_2335:
[----:B------:R-:W-:-:S05]  /*a880*/  CS2R R18, SRZ ;  /* 0x0000000000127805 */ /* 0x000fca000001ff00 */
[----:B------:R-:W-:Y:S01]  /*a890*/  STG.E.128 desc[UR36][R2.64], R16 ;  /* 0x0000001002007986 */ /* 0x000fe2000c101d24 */
[----:B------:R-:W-:Y:S05]  /*a8a0*/  EXIT ;  /* 0x000000000000794d */ /* 0x000fea0003800000 */
.L_x_2334:
[----:B------:R-:W-:-:S13]  /*a8b0*/  ISETP.NE.AND P0, PT, R0, 0xf, PT ;  /* 0x0000000f0000780c */ /* 0x000fda0003f05270 */
[----:B------:R-:W-:Y:S05]  /*a8c0*/  @!P0 BRA `(.L_x_2336) ;  /* 0x0000000400288947 */ /* 0x000fea0003800000 */
[----:B------:R-:W-:-:S13]  /*a8d0*/  ISETP.NE.AND P0, PT, R0, 0x17, PT ;  /* 0x000000170000780c */ /* 0x000fda0003f05270 */
[----:B------:R-:W-:Y:S05]  /*a8e0*/  @!P0 BRA `(.L_x_2337) ;  /* 0x0000000000b08947 */ /* 0x000fea0003800000 */
[----:B------:R-:W-:-:S13]  /*a8f0*/  ISETP.NE.AND P0, PT, R0, 0x18, PT ;  /* 0x000000180000780c */ /* 0x000fda0003f05270 */
[----:B------:R-:W-:Y:S05]  /*a900*/  @!P0 BRA `(.L_x_2338) ;  /* 0x0000000000448947 */ /* 0x000fea0003800000 */
.L_x_2315:
        /* <DEDUP_REMOVED lines=16> */
.L_x_2339:
[----:B------:R-:W-:Y:S05]  /*aa10*/  EXIT ;  /* 0x000000000000794d */ /* 0x000fea0003800000 */
.L_x_2338:
        /* <DEDUP_REMOVED lines=21> */
.L_x_2341:
[----:B------:R-:W-:Y:S05]  /*ab70*/  BSYNC.RECONVERGENT B0 ;  /* 0x0000000000007941 */ /* 0x000fea0003800200 */
.L_x_2340:
[----:B------:R-:W-:-:S05]  /*ab80*/  LOP3.LUT R5, R0, 0x80, R5, 0xf8, !PT ;  /* 0x0000008000057812 */ /* 0x000fca00078ef805 */
[----:B------:R-:W-:Y:S01]  /*ab90*/  STG.E.U8 desc[UR36][R2.64], R5 ;  /* 0x0000000502007986 */ /* 0x000fe2000c101124 */
[----:B------:R-:W-:Y:S05]  /*aba0*/  EXIT ;  /* 0x000000000000794d */ /* 0x000fea0003800000 */
.L_x_2337:
        /* <DEDUP_REMOVED lines=20> */
.L_x_2343:
[----:B------:R-:W-:Y:S01]  /*acf0*/  IMAD.MOV.U32 R0, RZ, RZ, 0x7f ;  /* 0x0000007fff007424 */ /* 0x000fe200078e00ff */
[----:B------:R-:W-:-:S04]  /*ad00*/  ISETP.GT.U32.AND P0, PT, R4, 0x7f800000, PT ;  /* 0x7f8000000400780c */ /* 0x000fc80003f04070 */
[----:B------:R-:W-:-:S09]  /*ad10*/  SEL R0, R0, 0x7c, P0 ;  /* 0x0000007c00007807 */ /* 0x000fd20000000000 */
.L_x_2344:
[----:B------:R-:W-:Y:S05]  /*ad20*/  BSYNC.RECONVERGENT B0 ;  /* 0x0000000000007941 */ /* 0x000fea0003800200 */
.L_x_2342:
[----:B------:R-:W-:-:S04]  /*ad30*/  SHF.R.U32.HI R5, RZ, 0x18, R5 ;  /* 0x00000018ff057819 */ /* 0x000fc80000011605 */
[----:B------:R-:W-:-:S05]  /*ad40*/  LOP3.LUT R5, R0, 0x80, R5, 0xf8, !PT ;  /* 0x0000008000057812 */ /* 0x000fca00078ef805 */
[----:B------:R-:W-:Y:S01]  /*ad50*/  STG.E.U8 desc[UR36][R2.64], R5 ;  /* 0x0000000502007986 */ /* 0x000fe2000c101124 */
[----:B------:R-:W-:Y:S05]  /*ad60*/  EXIT ;  /* 0x000000000000794d */ /* 0x000fea0003800000 */
.L_x_2336:
        /* <DEDUP_REMOVED lines=12> */
        .type           $_ZN2at6native27unrolled_elementwise_kernelIZZZNS0_15cos_kernel_cudaERNS_18TensorIteratorBaseEENKUlvE0_clEvENKUlvE_clEvEUldE_St5arrayIPcLm2EELi4E23TrivialOffsetCalculatorILi1EjESB_NS0_6memory12LoadWithCastILi1EEENSC_13StoreWithCastILi1EEEEEviT_T0_T2_T3_T4_T5_$__internal_trig_reduction_slowpathd,@function
        .size           $_ZN2at6native27unrolled_elementwise_kernelIZZZNS0_15cos_kernel_cudaERNS_18TensorIteratorBaseEENKUlvE0_clEvENKUlvE_clEvEUldE_St5arrayIPcLm2EELi4E23TrivialOffsetCalculatorILi1EjESB_NS0_6memory12LoadWithCastILi1EEENSC_13StoreWithCastILi1EEEEEviT_T0_T2_T3_T4_T5_$__internal_trig_reduction_slowpathd,(.L_x_2648 - $_ZN2at6native27unrolled_elementwise_kernelIZZZNS0_15cos_kernel_cudaERNS_18TensorIteratorBaseEENKUlvE0_clEvENKUlvE_clEvEUldE_St5arrayIPcLm2EELi4E23TrivialOffsetCalculatorILi1EjESB_NS0_6memory12LoadWithCastILi1EEENSC_13StoreWithCastILi1EEEEEviT_T0_T2_T3_T4_T5_$__internal_trig_reduction_slowpathd)
$_ZN2at6native27unrolled_elementwise_kernelIZZZNS0_15cos_kernel_cudaERNS_18TensorIteratorBaseEENKUlvE0_clEvENKUlvE_clEvEUldE_St5arrayIPcLm2EELi4E23TrivialOffsetCalculatorILi1EjESB_NS0_6memory12LoadWithCastILi1EEENSC_13StoreWithCastILi1EEEEEviT_T0_T2_T3_T4_T5_$__internal_trig_reduction_slowpathd:
[--C-:B------:R-:W-:Y:S01]  /*ae30*/  SHF.R.U32.HI R6, RZ, 0x14, R3.reuse ;  /* 0x00000014ff067819 */ /* 0x100fe20000011603 */
[----:B------:R-:W-:Y:S02]  /*ae40*/  IMAD.MOV.U32 R13, RZ, RZ, R3 ;  /* 0x000000ffff0d7224 */ /* 0x000fe400078e0003 */
[----:B------:R-:W-:Y:S01]  /*ae50*/  IMAD.MOV.U32 R7, RZ, RZ, RZ ;  /* 0x000000ffff077224 */ /* 0x000fe200078e00ff */
        /* <DEDUP_REMOVED lines=16> */
[----:B------:R-:W-:Y:S01]  /*af60*/  IMAD.SHL.U32 R21, R12, 0x800, RZ ;  /* 0x000008000c157824 */ /* 0x000fe200078e00ff */
[----:B------:R-:W-:Y:S01]  /*af70*/  IADD3 R26, PT, PT, RZ, -R7, -R14 ;  /* 0x80000007ff1a7210 */ /* 0x000fe20007ffe80e */
[----:B------:R-:W-:Y:S01]  /*af80*/  IMAD.MOV.U32 R20, RZ, RZ, RZ ;  /* 0x000000ffff147224 */ /* 0x000fe200078e00ff */
[----:B------:R-:W-:Y:S02]  /*af90*/  CS2R R10, SRZ ;  /* 0x00000000000a7805 */ /* 0x000fe4000001ff00 */
[----:B------:R-:W-:-:S07]  /*afa0*/  LOP3.LUT R15, R15, 0x80000000, RZ, 0xfc, !PT ;  /* 0x800000000f0f7812 */ /* 0x000fce00078efcff */
.L_x_2349:
[----:B------:R-:W1:Y:S01]  /*afb0*/  LDC.64 R12, c[0x4][0x138] ;  /* 0x01004e00ff0c7b82 */ /* 0x000e620000000a00 */
[----:B0-----:R-:W-:Y:S02]  /*afc0*/  R2UR UR4, R8 ;  /* 0x00000000080472ca */ /* 0x001fe400000e0000 */
[----:B------:R-:W-:Y:S01]  /*afd0*/  R2UR UR5, R9 ;  /* 0x00000000090572ca */ /* 0x000fe200000e0000 */
[----:B-1----:R-:W-:-:S12]  /*afe0*/  IMAD.WIDE R12, R31, 0x8, R12 ;  /* 0x000000081f0c7825 */ /* 0x002fd800078e020c */
        /* <DEDUP_REMOVED lines=10> */
[----:B------:R-:W-:-:S04]  /*b090*/  IMAD.HI.U32 R30, R12, R15, RZ ;  /* 0x0000000f0c1e7227 */ /* 0x000fc800078e00ff */
[----:B------:R-:W-:Y:S01]  /*b0a0*/  IMAD.X R30, RZ, RZ, R30, P2 ;  /* 0x000000ffff1e7224 */ /* 0x000fe200010e061e */
[----:B------:R0:W-:Y:S01]  /*b0b0*/  STL.64 [R33], R10 ;  /* 0x0000000a21007387 */ /* 0x0001e20000100a00 */
[----:B------:R-:W-:-:S03]  /*b0c0*/  IMAD.HI.U32 R12, R13, R15, RZ ;  /* 0x0000000f0d0c7227 */ /* 0x000fc600078e00ff */
[----:B------:R-:W-:Y:S01]  /*b0d0*/  IADD3.X R30, P0, PT, R35, R30, RZ, P0, !PT ;  /* 0x0000001e231e7210 */ /* 0x000fe2000071e4ff */
[----:B------:R-:W-:Y:S02]  /*b0e0*/  IMAD R13, R13, R15, RZ ;  /* 0x0000000f0d0d7224 */ /* 0x000fe400078e02ff */
[----:B------:R-:W-:Y:S02]  /*b0f0*/  VIADD R20, R20, 0x1 ;  /* 0x0000000114147836 */ /* 0x000fe40000000000 */
[----:B------:R-:W-:Y:S01]  /*b100*/  IMAD.X R12, RZ, RZ, R12, P0 ;  /* 0x000000ffff0c7224 */ /* 0x000fe200000e060c */
[----:B------:R-:W-:Y:S02]  /*b110*/  ISETP.NE.AND P0, PT, R26, -0xf, PT ;  /* 0xfffffff11a00780c */ /* 0x000fe40003f05270 */
[----:B------:R-:W-:-:S05]  /*b120*/  IADD3.X R30, P1, PT, R13, R30, RZ, P1, !PT ;  /* 0x0000001e0d1e7210 */ /* 0x000fca0000f3e4ff */
[----:B------:R-:W-:Y:S02]  /*b130*/  IMAD.X R13, RZ, RZ, R12, P1 ;  /* 0x000000ffff0d7224 */ /* 0x000fe400008e060c */
[----:B0-----:R-:W-:Y:S02]  /*b140*/  IMAD.MOV.U32 R10, RZ, RZ, R30 ;  /* 0x000000ffff0a7224 */ /* 0x001fe400078e001e */
[----:B------:R-:W-:Y:S02]  /*b150*/  IMAD.MOV.U32 R11, RZ, RZ, R13 ;  /* 0x000000ffff0b7224 */ /* 0x000fe400078e000d */
[----:B------:R-:W-:Y:S05]  /*b160*/  @P0 BRA `(.L_x_2349) ;  /* 0xfffffffc00900947 */ /* 0x000fea000383ffff */
[----:B------:R-:W-:Y:S05]  /*b170*/  BSYNC.RECONVERGENT B1 ;  /* 0x0000000000017941 */ /* 0x000fea0003800200 */
.L_x_2348:
[----:B------:R-:W-:-:S07]  /*b180*/  IMAD.MOV.U32 R31, RZ, RZ, R14 ;  /* 0x000000ffff1f7224 */ /* 0x000fce00078e000e */
.L_x_2347:
[----:B------:R-:W-:Y:S05]  /*b190*/  BSYNC.RECONVERGENT B0 ;  /* 0x0000000000007941 */ /* 0x000fea0003800200 */
.L_x_2346:
[----:B------:R-:W-:Y:S01]  /*b1a0*/  LOP3.LUT P0, R35, R6, 0x3f, RZ, 0xc0, !PT ;  /* 0x0000003f06237812 */ /* 0x000fe2000780c0ff */
[----:B------:R-:W-:-:S04]  /*b1b0*/  IMAD.IADD R6, R7, 0x1, R31 ;  /* 0x0000000107067824 */ /* 0x000fc800078e021f */
        /* <DEDUP_REMOVED lines=9> */
[CC--:B---3--:R-:W-:Y:S02]  /*b250*/  @P0 SHF.L.U32 R21, R8.reuse, R35.reuse, RZ ;  /* 0x0000002308150219 */ /* 0x0c8fe400000006ff */
[----:B0-----:R-:W-:Y:S02]  /*b260*/  @P0 SHF.R.U64 R10, R13, R12, R15 ;  /* 0x0000000c0d0a0219 */ /* 0x001fe4000000120f */
[--C-:B------:R-:W-:Y:S02]  /*b270*/  @P0 SHF.R.U32.HI R33, RZ, 0x1, R9.reuse ;  /* 0x00000001ff210819 */ /* 0x100fe40000011609 */
[C-C-:B------:R-:W-:Y:S02]  /*b280*/  @P0 SHF.R.U64 R31, R8.reuse, 0x1, R9.reuse ;  /* 0x00000001081f0819 */ /* 0x140fe40000001209 */
[----:B------:R-:W-:-:S02]  /*b290*/  @P0 SHF.L.U64.HI R14, R8, R35, R9 ;  /* 0x00000023080e0219 */ /* 0x000fc40000010209 */
[----:B------:R-:W-:Y:S02]  /*b2a0*/  @P0 SHF.R.U32.HI R11, RZ, R12, R15 ;  /* 0x0000000cff0b0219 */ /* 0x000fe4000001160f */
[----:B------:R-:W-:Y:S02]  /*b2b0*/  @P0 LOP3.LUT R8, R21, R10, RZ, 0xfc, !PT ;  /* 0x0000000a15080212 */ /* 0x000fe400078efcff */
[----:B----4-:R-:W-:Y:S02]  /*b2c0*/  @P0 SHF.L.U32 R13, R6, R35, RZ ;  /* 0x00000023060d0219 */ /* 0x010fe400000006ff */
[----:B------:R-:W-:Y:S02]  /*b2d0*/  @P0 SHF.R.U64 R20, R31, R12, R33 ;  /* 0x0000000c1f140219 */ /* 0x000fe40000001221 */
[----:B------:R-:W-:Y:S01]  /*b2e0*/  @P0 LOP3.LUT R9, R14, R11, RZ, 0xfc, !PT ;  /* 0x0000000b0e090212 */ /* 0x000fe200078efcff */
[----:B------:R-:W-:Y:S01]  /*b2f0*/  IMAD.SHL.U32 R11, R8, 0x4, RZ ;  /* 0x00000004080b7824 */ /* 0x000fe200078e00ff */
[----:B------:R-:W-:-:S02]  /*b300*/  @P0 SHF.L.U64.HI R35, R6, R35, R7 ;  /* 0x0000002306230219 */ /* 0x000fc40000010207 */
[----:B------:R-:W-:Y:S02]  /*b310*/  @P0 SHF.R.U32.HI R12, RZ, R12, R33 ;  /* 0x0000000cff0c0219 */ /* 0x000fe40000011621 */
[----:B------:R-:W-:Y:S02]  /*b320*/  @P0 LOP3.LUT R6, R13, R20, RZ, 0xfc, !PT ;  /* 0x000000140d060212 */ /* 0x000fe400078efcff */
[----:B------:R-:W-:Y:S02]  /*b330*/  SHF.L.U64.HI R8, R8, 0x2, R9 ;  /* 0x0000000208087819 */ /* 0x000fe40000010209 */
[----:B------:R-:W-:Y:S02]  /*b340*/  @P0 LOP3.LUT R7, R35, R12, RZ, 0xfc, !PT ;  /* 0x0000000c23070212 */ /* 0x000fe400078efcff */
[----:B------:R-:W-:Y:S02]  /*b350*/  SHF.L.W.U32.HI R9, R9, 0x2, R6 ;  /* 0x0000000209097819 */ /* 0x000fe40000010e06 */
[----:B------:R-:W-:-:S02]  /*b360*/  IADD3 RZ, P0, PT, RZ, -R11, RZ ;  /* 0x8000000bffff7210 */ /* 0x000fc40007f1e0ff */
[----:B------:R-:W-:Y:S02]  /*b370*/  LOP3.LUT R10, RZ, R8, RZ, 0x33, !PT ;  /* 0x00000008ff0a7212 */ /* 0x000fe400078e33ff */
[----:B------:R-:W-:Y:S02]  /*b380*/  SHF.L.W.U32.HI R6, R6, 0x2, R7 ;  /* 0x0000000206067819 */ /* 0x000fe40000010e07 */
[----:B------:R-:W-:Y:S02]  /*b390*/  LOP3.LUT R12, RZ, R9, RZ, 0x33, !PT ;  /* 0x00000009ff0c7212 */ /* 0x000fe400078e33ff */
[----:B------:R-:W-:Y:S02]  /*b3a0*/  IADD3.X R15, P0, PT, RZ, R10, RZ, P0, !PT ;  /* 0x0000000aff0f7210 */ /* 0x000fe4000071e4ff */
[----:B------:R-:W-:Y:S02]  /*b3b0*/  LOP3.LUT R10, RZ, R6, RZ, 0x33, !PT ;  /* 0x00000006ff0a7212 */ /* 0x000fe400078e33ff */
[----:B------:R-:W-:-:S02]  /*b3c0*/  IADD3.X R12, P1, PT, RZ, R12, RZ, P0, !PT ;  /* 0x0000000cff0c7210 */ /* 0x000fc4000073e4ff */
        /* <DEDUP_REMOVED lines=11> */
[----:B------:R-:W-:-:S03]  /*b480*/  IADD3 R12, PT, PT, -R9, 0x3f, RZ ;  /* 0x0000003f090c7810 */ /* 0x000fc60007ffe1ff */
[----:B------:R-:W-:-:S05]  /*b490*/  @P1 IMAD.MOV R12, RZ, RZ, R14 ;  /* 0x000000ffff0c1224 */ /* 0x000fca00078e020e */
[----:B------:R-:W-:-:S13]  /*b4a0*/  ISETP.NE.AND P1, PT, R12, RZ, PT ;  /* 0x000000ff0c00720c */ /* 0x000fda0003f25270 */
[----:B------:R-:W-:Y:S05]  /*b4b0*/  @!P1 BRA `(.L_x_2351) ;  /* 0x0000000000289947 */ /* 0x000fea0003800000 */
[C---:B------:R-:W-:Y:S02]  /*b4c0*/  LOP3.LUT R8, R12.reuse, 0x3f, RZ, 0xc0, !PT ;  /* 0x0000003f0c087812 */ /* 0x040fe400078ec0ff */
[--C-:B------:R-:W-:Y:S02]  /*b4d0*/  SHF.R.U64 R14, R11, 0x1, R20.reuse ;  /* 0x000000010b0e7819 */ /* 0x100fe40000001214 */
        /* <DEDUP_REMOVED lines=8> */
.L_x_2351:
[----:B------:R-:W-:Y:S05]  /*b560*/  BSYNC.RECONVERGENT B0 ;  /* 0x0000000000007941 */ /* 0x000fea0003800200 */
.L_x_2350:
[----:B------:R-:W-:Y:S01]  /*b570*/  IMAD.WIDE.U32 R14, R13, 0x2168c235, RZ ;  /* 0x2168c2350d0e7825 */ /* 0x000fe200078e00ff */
[----:B------:R-:W-:-:S03]  /*b580*/  SHF.R.U32.HI R7, RZ, 0x1e, R7 ;  /* 0x0000001eff077819 */ /* 0x000fc60000011607 */
[----:B------:R-:W-:Y:S01]  /*b590*/  IMAD.MOV.U32 R8, RZ, RZ, R15 ;  /* 0x000000ffff087224 */ /* 0x000fe200078e000f */
[----:B------:R-:W-:Y:S01]  /*b5a0*/  IADD3 RZ, P1, PT, R14, R14, RZ ;  /* 0x0000000e0eff7210 */ /* 0x000fe20007f3e0ff */
[----:B------:R-:W-:Y:S01]  /*b5b0*/  IMAD.MOV.U32 R9, RZ, RZ, RZ ;  /* 0x000000ffff097224 */ /* 0x000fe200078e00ff */
[----:B------:R-:W-:Y:S01]  /*b5c0*/  LEA.HI R7, R6, R7, RZ, 0x1 ;  /* 0x0000000706077211 */ /* 0x000fe200078f08ff */
[----:B------:R-:W-:-:S04]  /*b5d0*/  IMAD.HI.U32 R11, R10, -0x36f0255e, RZ ;  /* 0xc90fdaa20a0b7827 */ /* 0x000fc800078e00ff */
[----:B------:R-:W-:-:S04]  /*b5e0*/  IMAD.WIDE.U32 R8, R13, -0x36f0255e, R8 ;  /* 0xc90fdaa20d087825 */ /* 0x000fc800078e0008 */
[C---:B------:R-:W-:Y:S02]  /*b5f0*/  IMAD R13, R10.reuse, -0x36f0255e, RZ ;  /* 0xc90fdaa20a0d7824 */ /* 0x040fe400078e02ff */
[----:B------:R-:W-:-:S04]  /*b600*/  IMAD.WIDE.U32 R8, P2, R10, 0x2168c235, R8 ;  /* 0x2168c2350a087825 */ /* 0x000fc80007840008 */
[----:B------:R-:W-:Y:S01]  /*b610*/  IMAD.X R10, RZ, RZ, R11, P2 ;  /* 0x000000ffff0a7224 */ /* 0x000fe200010e060b */
[----:B------:R-:W-:Y:S02]  /*b620*/  IADD3 R9, P2, PT, R13, R9, RZ ;  /* 0x000000090d097210 */ /* 0x000fe40007f5e0ff */
[----:B------:R-:W-:Y:S02]  /*b630*/  IADD3.X RZ, P1, PT, R8, R8, RZ, P1, !PT ;  /* 0x0000000808ff7210 */ /* 0x000fe40000f3e4ff */
[C---:B------:R-:W-:Y:S01]  /*b640*/  ISETP.GT.U32.AND P3, PT, R9.reuse, RZ, PT ;  /* 0x000000ff0900720c */ /* 0x040fe20003f64070 */
[----:B------:R-:W-:Y:S01]  /*b650*/  IMAD.X R10, RZ, RZ, R10, P2 ;  /* 0x000000ffff0a7224 */ /* 0x000fe200010e060a */
[----:B------:R-:W-:-:S04]  /*b660*/  IADD3.X R8, P2, PT, R9, R9, RZ, P1, !PT ;  /* 0x0000000909087210 */ /* 0x000fc80000f5e4ff */
[C---:B------:R-:W-:Y:S01]  /*b670*/  ISETP.GT.AND.EX P1, PT, R10.reuse, RZ, PT, P3 ;  /* 0x000000ff0a00720c */ /* 0x040fe20003f24330 */
[----:B------:R-:W-:-:S03]  /*b680*/  IMAD.X R11, R10, 0x1, R10, P2 ;  /* 0x000000010a0b7824 */ /* 0x000fc600010e060a */
[----:B------:R-:W-:Y:S02]  /*b690*/  SEL R8, R8, R9, P1 ;  /* 0x0000000908087207 */ /* 0x000fe40000800000 */
[----:B------:R-:W-:Y:S02]  /*b6a0*/  SEL R9, R11, R10, P1 ;  /* 0x0000000a0b097207 */ /* 0x000fe40000800000 */
[----:B------:R-:W-:Y:S02]  /*b6b0*/  IADD3 R8, P2, PT, R8, 0x1, RZ ;  /* 0x0000000108087810 */ /* 0x000fe40007f5e0ff */
[----:B------:R-:W-:Y:S02]  /*b6c0*/  SEL R11, RZ, 0xffffffff, !P1 ;  /* 0xffffffffff0b7807 */ /* 0x000fe40004800000 */
[----:B------:R-:W-:Y:S01]  /*b6d0*/  LOP3.LUT P1, R3, R3, 0x80000000, RZ, 0xc0, !PT ;  /* 0x8000000003037812 */ /* 0x000fe2000782c0ff */
[----:B------:R-:W-:Y:S02]  /*b6e0*/  IMAD.X R9, RZ, RZ, R9, P2 ;  /* 0x000000ffff097224 */ /* 0x000fe400010e0609 */
[----:B------:R-:W-:Y:S01]  /*b6f0*/  IMAD.IADD R10, R11, 0x1, -R12 ;  /* 0x000000010b0a7824 */ /* 0x000fe200078e0a0c */
[----:B------:R-:W-:-:S02]  /*b700*/  @!P0 LOP3.LUT R3, R3, 0x80000000, RZ, 0x3c, !PT ;  /* 0x8000000003038812 */ /* 0x000fc400078e3cff */
[----:B------:R-:W-:-:S04]  /*b710*/  SHF.R.U64 R8, R8, 0xa, R9 ;  /* 0x0000000a08087819 */ /* 0x000fc80000001209 */
[----:B------:R-:W-:-:S03]  /*b720*/  IADD3 R8, P2, PT, R8, 0x1, RZ ;  /* 0x0000000108087810 */ /* 0x000fc60007f5e0ff */
[----:B------:R-:W-:Y:S01]  /*b730*/  @P1 IMAD.MOV R7, RZ, RZ, -R7 ;  /* 0x000000ffff071224 */ /* 0x000fe200078e0a07 */
[----:B------:R-:W-:-:S04]  /*b740*/  LEA.HI.X R9, R9, RZ, RZ, 0x16, P2 ;  /* 0x000000ff09097211 */ /* 0x000fc800010fb4ff */
[--C-:B------:R-:W-:Y:S01]  /*b750*/  SHF.R.U64 R12, R8, 0x1, R9.reuse ;  /* 0x00000001080c7819 */ /* 0x100fe20000001209 */
[----:B------:R-:W-:Y:S01]  /*b760*/  IMAD.SHL.U32 R8, R10, 0x100000, RZ ;  /* 0x001000000a087824 */ /* 0x000fe200078e00ff */
[----:B------:R-:W-:Y:S02]  /*b770*/  SHF.R.U32.HI R9, RZ, 0x1, R9 ;  /* 0x00000001ff097819 */ /* 0x000fe40000011609 */
[----:B------:R-:W-:-:S04]  /*b780*/  IADD3 R12, P2, P3, RZ, RZ, R12 ;  /* 0x000000ffff0c7210 */ /* 0x000fc80007b5e00c */
[----:B------:R-:W-:-:S04]  /*b790*/  IADD3.X R6, PT, PT, R8, 0x3fe00000, R9, P2, P3 ;  /* 0x3fe0000008067810 */ /* 0x000fc800017e6409 */
[----:B------:R-:W-:-:S07]  /*b7a0*/  LOP3.LUT R13, R6, R3, RZ, 0xfc, !PT ;  /* 0x00000003060d7212 */ /* 0x000fce00078efcff */
.L_x_2345:
[----:B------:R-:W-:Y:S02]  /*b7b0*/  IMAD.MOV.U32 R3, RZ, RZ, R7 ;  /* 0x000000ffff037224 */ /* 0x000fe400078e0007 */
[----:B------:R-:W-:Y:S02]  /*b7c0*/  IMAD.MOV.U32 R6, RZ, RZ, R0 ;  /* 0x000000ffff067224 */ /* 0x000fe400078e0000 */
[----:B------:R-:W-:-:S04]  /*b7d0*/  IMAD.MOV.U32 R7, RZ, RZ, 0x0 ;  /* 0x00000000ff077424 */ /* 0x000fc800078e00ff */
[----:B------:R-:W-:Y:S05]  /*b7e0*/  RET.REL.NODEC R6 `(_ZN2at6native27unrolled_elementwise_kernelIZZZNS0_15cos_kernel_cudaERNS_18TensorIteratorBaseEENKUlvE0_clEvENKUlvE_clEvEUldE_St5arrayIPcLm2EELi4E23TrivialOffsetCalculatorILi1EjESB_NS0_6memory12LoadWithCastILi1EEENSC_13StoreWithCastILi1EEEEEviT_T0_T2_T3_T4_T5_) ;  /* 0xffffff4806047950 */ /* 0x000fea0003c3ffff */
.L_x_2352:
        /* <DEDUP_REMOVED lines=9> */
.L_x_2648:


//--------------------- .text._ZN2at6native18elementwise_kernelILi128ELi2EZNS0_22gpu_kernel_impl_nocastIZZZNS0_15cos_kernel_cudaERNS_18TensorIteratorBaseEENKUlvE0_clEvENKUlvE_clEvEUldE_EEvS4_RKT_EUliE_EEviT1_ --------------------------
	.section	.text._ZN2at6native18elementwise_kernelILi128ELi2EZNS0_22gpu_kernel_impl_nocastIZZZNS0_15cos_kernel_cudaERNS_18TensorIteratorBaseEENKUlvE0_clEvENKUlvE_clEvEUldE_EEvS4_RKT_EUliE_EEviT1_,"ax",@progbits
	.align	128
        .global         _ZN2at6native18elementwise_kernelILi128ELi2EZNS0_22gpu_kernel_impl_nocastIZZZNS0_15cos_kernel_cudaERNS_18TensorIteratorBaseEENKUlvE0_clEvENKUlvE_clEvEUldE_EEvS4_RKT_EUliE_EEviT1_
        .type           _ZN2at6native18elementwise_kernelILi128ELi2EZNS0_22gpu_kernel_impl_nocastIZZZNS0_15cos_kernel_cudaERNS_18TensorIteratorBaseEENKUlvE0_clEvENKUlvE_clEvEUldE_EEvS4_RKT_EUliE_EEviT1_,@function
        .size           _ZN2at6native18elementwise_kernelILi128ELi2EZNS0_22gpu_kernel_impl_nocastIZZZNS0_15cos_kernel_cudaERNS_18TensorIteratorBaseEENKUlvE0_clEvENKUlvE_clEvEUldE_EEvS4_RKT_EUliE_EEviT1_,(.L_x_2649 - _ZN2at6native18elementwise_kernelILi128ELi2EZNS0_22gpu_kernel_impl_nocastIZZZNS0_15cos_kernel_cudaERNS_18TensorIteratorBaseEENKUlvE0_clEvENKUlvE_clEvEUldE_EEvS4_RKT_EUliE_EEviT1_)
        .other          _ZN2at6native18elementwise_kernelILi128ELi2EZNS0_22gpu_kernel_impl_nocastIZZZNS0_15cos_kernel_cudaERNS_18TensorIteratorBaseEENKUlvE0_clEvENKUlvE_clEvEUldE_EEvS4_RKT_EUliE_EEviT1_,@"STO_CUDA_ENTRY STV_DEFAULT"
_ZN2at6native18elementwise_kernelILi128ELi2EZNS0_22gpu_kernel_impl_nocastIZZZNS0_15cos_kernel_cudaERNS_18TensorIteratorBaseEENKUlvE0_clEvENKUlvE_clEvEUldE_EEvS4_RKT_EUliE_EEviT1_:
.text._ZN2at6native18elementwise_kernelILi128ELi2EZNS0_22gpu_kernel_impl_nocastIZZZNS0_15cos_kernel_cudaERNS_18TensorIteratorBaseEENKUlvE0_clEvENKUlvE_clEvEUldE_EEvS4_RKT_EUliE_EEviT1_:
[----:B------:R-:W0:Y:S08]  /*0000*/  LDC R1, c[0x0][0x37c] ;  /* 0x0000df00ff017b82 */ /* 0x000e300000000800 */
[----:B------:R-:W1:Y:S01]  /*0010*/  LDC R2, c[0x0][0x388] ;  /* 0x0000e200ff027b82 */ /* 0x000e620000000800 */
[----:B------:R-:W2:Y:S01]  /*0020*/  S2R R17, SR_TID.X ;  /* 0x0000000000117919 */ /* 0x000ea20000002100 */
[----:B------:R-:W3:Y:S01]  /*0030*/  LDCU.64 UR6, c[0x0][0x358] ;  /* 0x00006b00ff0677ac */ /* 0x000ee20008000a00 */
[----:B0-----:R-:W-:-:S05]  /*0040*/  VIADD R1, R1, 0xffffffd8 ;  /* 0xffffffd801017836 */ /* 0x001fca0000000000 */
[----:B------:R-:W0:Y:S01]  /*0050*/  S2UR UR4, SR_CTAID.X ;  /* 0x00000000000479c3 */ /* 0x000e220000002500 */
[----:B-1----:R-:W-:Y:S01]  /*0060*/  ISETP.NE.AND P0, PT, R2, RZ, PT ;  /* 0x000000ff0200720c */ /* 0x002fe20003f05270 */
[----:B0-----:R-:W-:-:S06]  /*0070*/  USHF.L.U32 UR4, UR4, 0x8, URZ ;  /* 0x0000000804047899 */ /* 0x001fcc00080006ff */
[----:B--2---:R-:W-:-:S06]  /*0080*/  LOP3.LUT R17, R17, UR4, RZ, 0xfc, !PT ;  /* 0x0000000411117c12 */ /* 0x004fcc000f8efcff */
[----:B---3--:R-:W-:Y:S05]  /*0090*/  @P0 BRA `(.L_x_2353) ;  /* 0x0000000c00f00947 */ /* 0x008fea0003800000 */
[----:B------:R-:W0:Y:S01]  /*00a0*/  LDCU UR4, c[0x0][0x380] ;  /* 0x00007000ff0477ac */ /* 0x000e220008000800 */
[----:B------:R-:W-:Y:S01]  /*00b0*/  BSSY.RECONVERGENT B0, `(.L_x_2354) ;  /* 0x000007d000007945 */ /* 0x000fe20003800200 */
[----:B0-----:R-:W-:-:S13]  /*00c0*/  ISETP.GE.AND P0, PT, R17, UR4, PT ;  /* 0x0000000411007c0c */ /* 0x001fda000bf06270 */
[----:B------:R-:W-:Y:S05]  /*00d0*/  @P0 BRA `(.L_x_2355) ;  /* 0x0000000400e80947 */ /* 0x000fea0003800000 */
[----:B------:R-:W0:Y:S02]  /*00e0*/  LDC.64 R2, c[0x0][0x588] ;  /* 0x00016200ff027b82 */ /* 0x000e240000000a00 */
[----:B0-----:R-:W2:Y:S02]  /*00f0*/  LDG.E.64 R4, desc[UR6][R2.64] ;  /* 0x0000000602047981 */ /* 0x001ea4000c1e1b00 */
[----:B--2---:R-:W0:Y:S02]  /*0100*/  DSETP.NEU.AND P0, PT, |R4|, +INF , PT ;  /* 0x7ff000000400742a */ /* 0x004e240003f0d200 */
[----:B0-----:R-:W-:Y:S05]  /*0110*/  @!P0 BRA `(.L_x_2356) ;  /* 0x0000000000c88947 */ /* 0x001fea0003800000 */
[----:B------:R-:W-:Y:S01]  /*0120*/  UMOV UR4, 0x6dc9c883 ;  /* 0x6dc9c88300047882 */ /* 0x000fe20000000000 */
[----:B------:R-:W-:Y:S01]  /*0130*/  UMOV UR5, 0x3fe45f30 ;  /* 0x3fe45f3000057882 */ /* 0x000fe20000000000 */
[----:B------:R-:W-:-:S15]  /*0140*/  DSETP.GE.AND P0, PT, |R4|, 2.14748364800000000000e+09, PT ;  /* 0x41e000000400742a */ /* 0x000fde0003f06200 */
[----:B------:R-:W-:-:S15]  /*0150*/  NOP ;  /* 0x0000000000007918 */ /* 0x000fde0000000000 */
[----:B------:R-:W-:-:S15]  /*0160*/  NOP ;  /* 0x0000000000007918 */ /* 0x000fde0000000000 */
[----:B------:R-:W-:-:S15]  /*0170*/  NOP ;  /* 0x0000000000007918 */ /* 0x000fde0000000000 */
[----:B------:R-:W-:-:S04]  /*0180*/  NOP ;  /* 0x0000000000007918 */ /* 0x000fc80000000000 */
[----:B------:R-:W0:Y:S01]  /*0190*/  DMUL R6, R4, UR4 ;  /* 0x0000000404067c28 */ /* 0x000e220008000000 */
        /* <DEDUP_REMOVED lines=32> */
[----:B------:R-:W-:Y:S01]  /*03a0*/  BSSY.RECONVERGENT B1, `(.L_x_2358) ;  /* 0x0000004000017945 */ /* 0x000fe20003800200 */
[----:B------:R-:W-:Y:S01]  /*03b0*/  IMAD.MOV.U32 R8, RZ, RZ, R4 ;  /* 0x000000ffff087224 */ /* 0x000fe200078e0004 */
[----:B------:R-:W-:-:S07]  /*03c0*/  MOV R4, 0x3e0 ;  /* 0x000003e000047802 */ /* 0x000fce0000000f00 */
[----:B------:R-:W-:Y:S05]  /*03d0*/  CALL.REL.NOINC `($_ZN2at6native18elementwise_kernelILi128ELi2EZNS0_22gpu_kernel_impl_nocastIZZZNS0_15cos_kernel_cudaERNS_18TensorIteratorBaseEENKUlvE0_clEvENKUlvE_clEvEUldE_EEvS4_RKT_EUliE_EEviT1_$__internal_trig_reduction_slowpathd) ;  /* 0x0000004000987944 */ /* 0x000fea0003c00000 */
[----:B------:R-:W-:Y:S05]  /*03e0*/  BSYNC.RECONVERGENT B1 ;  /* 0x0000000000017941 */ /* 0x000fea0003800200 */
.L_x_2358:
[----:B------:R-:W-:Y:S01]  /*03f0*/  MOV R0, R7 ;  /* 0x0000000700007202 */ /* 0x000fe20000000f00 */
[----:B------:R-:W-:Y:S02]  /*0400*/  IMAD.MOV.U32 R2, RZ, RZ, R14 ;  /* 0x000000ffff027224 */ /* 0x000fe400078e000e */
[----:B------:R-:W-:-:S07]  /*0410*/  IMAD.MOV.U32 R3, RZ, RZ, R15 ;  /* 0x000000ffff037224 */ /* 0x000fce00078e000f */
.L_x_2357:
[----:B------:R-:W-:Y:S01]  /*0420*/  IADD3 R0, PT, PT, R0, 0x1, RZ ;  /* 0x0000000100007810 */ /* 0x000fe20007ffe0ff */
[----:B------:R-:W-:Y:S06]  /*0430*/  BRA `(.L_x_2359) ;  /* 0x0000000000087947 */ /* 0x000fec0003800000 */
.L_x_2356:
[----:B------:R0:W1:Y:S02]  /*0440*/  DMUL R2, RZ, R4 ;  /* 0x00000004ff027228 */ /* 0x0000640000000000 */
[----:B01----:R-:W-:-:S07]  /*0450*/  IMAD.MOV.U32 R0, RZ, RZ, 0x1 ;  /* 0x00000001ff007424 */ /* 0x003fce00078e00ff */
.L_x_2359:
[----:B------:R-:W0:Y:S01]  /*0460*/  LDCU.64 UR4, c[0x4][0x140] ;  /* 0x01002800ff0477ac */ /* 0x000e220008000a00 */
[----:B------:R-:W-:-:S05]  /*0470*/  IMAD.SHL.U32 R4, R0, 0x40, RZ ;  /* 0x0000004000047824 */ /* 0x000fca00078e00ff */
[----:B------:R-:W-:-:S04]  /*0480*/  LOP3.LUT R4, R4, 0x40, RZ, 0xc0, !PT ;  /* 0x0000004004047812 */ /* 0x000fc800078ec0ff */
[----:B0-----:R-:W-:-:S04]  /*0490*/  IADD3 R20, P0, PT, R4, UR4, RZ ;  /* 0x0000000404147c10 */ /* 0x001fc8000ff1e0ff */
[----:B------:R-:W-:-:S05]  /*04a0*/  IADD3.X R21, PT, PT, RZ, UR5, RZ, P0, !PT ;  /* 0x00000005ff157c10 */ /* 0x000fca00087fe4ff */
[----:B------:R-:W2:Y:S04]  /*04b0*/  LDG.E.128.CONSTANT R12, desc[UR6][R20.64] ;  /* 0x00000006140c7981 */ /* 0x000ea8000c1e9d00 */
[----:B------:R-:W3:Y:S04]  /*04c0*/  LDG.E.128.CONSTANT R8, desc[UR6][R20.64+0x10] ;  /* 0x0000100614087981 */ /* 0x000ee8000c1e9d00 */
[----:B------:R-:W4:Y:S01]  /*04d0*/  LDG.E.128.CONSTANT R4, desc[UR6][R20.64+0x20] ;  /* 0x0000200614047981 */ /* 0x000f22000c1e9d00 */
[----:B------:R-:W-:Y:S01]  /*04e0*/  LOP3.LUT R16, R0, 0x1, RZ, 0xc0, !PT ;  /* 0x0000000100107812 */ /* 0x000fe200078ec0ff */
[----:B------:R-:W-:Y:S01]  /*04f0*/  IMAD.MOV.U32 R22, RZ, RZ, 0x20fd8164 ;  /* 0x20fd8164ff167424 */ /* 0x000fe200078e00ff */
[----:B------:R-:W2:Y:S01]  /*0500*/  DMUL R18, R2, R2 ;  /* 0x0000000202127228 */ /* 0x000ea20000000000 */
[----:B------:R-:W-:-:S02]  /*0510*/  IADD3 R17, PT, PT, R17, 0x80, RZ ;  /* 0x0000008011117810 */ /* 0x000fc40007ffe0ff */
[----:B------:R-:W-:Y:S01]  /*0520*/  ISETP.NE.U32.AND P0, PT, R16, 0x1, PT ;  /* 0x000000011000780c */ /* 0x000fe20003f05070 */
[----:B------:R-:W-:-:S03]  /*0530*/  IMAD.MOV.U32 R16, RZ, RZ, 0x3da8ff83 ;  /* 0x3da8ff83ff107424 */ /* 0x000fc600078e00ff */
[----:B------:R-:W-:Y:S02]  /*0540*/  FSEL R22, R22, -8.06006814911005101289e+34, !P0 ;  /* 0xf9785eba16167808 */ /* 0x000fe40004000000 */
[----:B------:R-:W-:-:S15]  /*0550*/  FSEL R23, -R16, 0.11223486810922622681, !P0 ;  /* 0x3de5db6510177808 */ /* 0x000fde0004000100 */
[----:B------:R-:W-:-:S15]  /*0560*/  NOP ;  /* 0x0000000000007918 */ /* 0x000fde0000000000 */
[----:B------:R-:W-:-:S15]  /*0570*/  NOP ;  /* 0x0000000000007918 */ /* 0x000fde0000000000 */
[----:B------:R-:W-:-:S10]  /*0580*/  NOP ;  /* 0x0000000000007918 */ /* 0x000fd40000000000 */
        /* <DEDUP_REMOVED lines=25> */
[----:B0-----:R0:W1:Y:S02]  /*0720*/  DFMA R4, R18, R4, R6 ;  /* 0x000000041204722b */ /* 0x0010640000000006 */
[----:B0-----:R-:W0:-:S15]  /*0730*/  LDC.64 R6, c[0x0][0x580] ;  /* 0x00016000ff067b82 */ /* 0x001e1e0000000a00 */
[----:B------:R-:W-:-:S15]  /*0740*/  NOP ;  /* 0x0000000000007918 */ /* 0x000fde0000000000 */
[----:B------:R-:W-:-:S15]  /*0750*/  NOP ;  /* 0x0000000000007918 */ /* 0x000fde0000000000 */
[----:B------:R-:W-:-:S15]  /*0760*/  NOP ;  /* 0x0000000000007918 */ /* 0x000fde0000000000 */
[----:B------:R-:W-:-:S02]  /*0770*/  NOP ;  /* 0x0000000000007918 */ /* 0x000fc40000000000 */
        /* <DEDUP_REMOVED lines=14> */
[----:B------:R-:W-:-:S05]  /*0860*/  FSEL R3, R5, R3, !P0 ;  /* 0x0000000305037208 */ /* 0x000fca0004000000 */
[----:B0-----:R0:W-:Y:S02]  /*0870*/  STG.E.64 desc[UR6][R6.64], R2 ;  /* 0x0000000206007986 */ /* 0x0011e4000c101b06 */
.L_x_2355:
[----:B------:R-:W-:Y:S05]  /*0880*/  BSYNC.RECONVERGENT B0 ;  /* 0x0000000000007941 */ /* 0x000fea0003800200 */
.L_x_2354:
[----:B------:R-:W1:Y:S02]  /*0890*/  LDCU UR4, c[0x0][0x380] ;  /* 0x00007000ff0477ac */ /* 0x000e640008000800 */
[----:B-1----:R-:W-:-:S13]  /*08a0*/  ISETP.GE.AND P0, PT, R17, UR4, PT ;  /* 0x0000000411007c0c */ /* 0x002fda000bf06270 */
[----:B------:R-:W-:Y:S05]  /*08b0*/  @P0 EXIT ;  /* 0x000000000000094d */ /* 0x000fea0003800000 */
[----:B------:R-:W1:Y:S02]  /*08c0*/  LDC.64 R4, c[0x0][0x588] ;  /* 0x00016200ff047b82 */ /* 0x000e640000000a00 */
[----:B-1----:R-:W2:Y:S02]  /*08d0*/  LDG.E.64 R4, desc[UR6][R4.64] ;  /* 0x0000000604047981 */ /* 0x002ea4000c1e1b00 */
[----:B--2---:R-:W1:Y:S02]  /*08e0*/  DSETP.NEU.AND P0, PT, |R4|, +INF , PT ;  /* 0x7ff000000400742a */ /* 0x004e640003f0d200 */
[----:B-1----:R-:W-:Y:S05]  /*08f0*/  @!P0 BRA `(.L_x_2360) ;  /* 0x0000000000c88947 */ /* 0x002fea0003800000 */
[----:B------:R-:W-:Y:S01]  /*0900*/  UMOV UR4, 0x6dc9c883 ;  /* 0x6dc9c88300047882 */ /* 0x000fe20000000000 */
[----:B------:R-:W-:Y:S01]  /*0910*/  UMOV UR5, 0x3fe45f30 ;  /* 0x3fe45f3000057882 */ /* 0x000fe20000000000 */
[----:B------:R-:W-:-:S15]  /*0920*/  DSETP.GE.AND P0, PT, |R4|, 2.14748364800000000000e+09, PT ;  /* 0x41e000000400742a */ /* 0x000fde0003f06200 */
[----:B------:R-:W-:-:S15]  /*0930*/  NOP ;  /* 0x0000000000007918 */ /* 0x000fde0000000000 */
[----:B------:R-:W-:-:S15]  /*0940*/  NOP ;  /* 0x0000000000007918 */ /* 0x000fde0000000000 */
[----:B------:R-:W-:-:S15]  /*0950*/  NOP ;  /* 0x0000000000007918 */ /* 0x000fde0000000000 */
[----:B------:R-:W-:-:S04]  /*0960*/  NOP ;  /* 0x0000000000007918 */ /* 0x000fc80000000000 */
[----:B0-----:R-:W0:Y:S01]  /*0970*/  DMUL R6, R4, UR4 ;  /* 0x0000000404067c28 */ /* 0x001e220008000000 */
        /* <DEDUP_REMOVED lines=37> */
.L_x_2362:
[----:B------:R-:W-:Y:S01]  /*0bd0*/  IMAD.MOV.U32 R0, RZ, RZ, R7 ;  /* 0x000000ffff007224 */ /* 0x000fe200078e0007 */
[----:B------:R-:W-:Y:S01]  /*0be0*/  MOV R2, R14 ;  /* 0x0000000e00027202 */ /* 0x000fe20000000f00 */
[----:B------:R-:W-:-:S07]  /*0bf0*/  IMAD.MOV.U32 R3, RZ, RZ, R15 ;  /* 0x000000ffff037224 */ /* 0x000fce00078e000f */
.L_x_2361:
[----:B------:R-:W-:Y:S01]  /*0c00*/  VIADD R0, R0, 0x1 ;  /* 0x0000000100007836 */ /* 0x000fe20000000000 */
[----:B------:R-:W-:Y:S06]  /*0c10*/  BRA `(.L_x_2363) ;  /* 0x0000000000087947 */ /* 0x000fec0003800000 */
.L_x_2360:
[----:B0-----:R0:W1:Y:S02]  /*0c20*/  DMUL R2, RZ, R4 ;  /* 0x00000004ff027228 */ /* 0x0010640000000000 */
[----:B01----:R-:W-:-:S07]  /*0c30*/  MOV R0, 0x1 ;  /* 0x0000000100007802 */ /* 0x003fce0000000f00 */
.L_x_2363:
        /* <DEDUP_REMOVED lines=10> */
[----:B------:R-:W2:Y:S02]  /*0ce0*/  DMUL R16, R2, R2 ;  /* 0x0000000202107228 */ /* 0x000ea40000000000 */
[----:B------:R-:W-:-:S02]  /*0cf0*/  ISETP.NE.U32.AND P0, PT, R20, 0x1, PT ;  /* 0x000000011400780c */ /* 0x000fc40003f05070 */
[----:B------:R-:W-:Y:S02]  /*0d00*/  MOV R20, 0x20fd8164 ;  /* 0x20fd816400147802 */ /* 0x000fe40000000f00 */
        /* <DEDUP_REMOVED lines=10> */
[----:B0-----:R0:W3:Y:S02]  /*0db0*/  DFMA R4, R16, R4, R6 ;  /* 0x000000041004722b */ /* 0x0010e40000000006 */
[----:B0-----:R-:W0:-:S15]  /*0dc0*/  LDC.64 R6, c[0x0][0x580] ;  /* 0x00016000ff067b82 */ /* 0x001e1e0000000a00 */
[----:B------:R-:W-:-:S15]  /*0dd0*/  NOP ;  /* 0x0000000000007918 */ /* 0x000fde0000000000 */
[----:B------:R-:W-:-:S15]  /*0de0*/  NOP ;  /* 0x0000000000007918 */ /* 0x000fde0000000000 */
[----:B------:R-:W-:-:S15]  /*0df0*/  NOP ;  /* 0x0000000000007918 */ /* 0x000fde0000000000 */
[----:B------:R-:W-:-:S02]  /*0e00*/  NOP ;  /* 0x0000000000007918 */ /* 0x000fc40000000000 */
[----:B---3--:R-:W1:-:S15]  /*0e10*/  DFMA R4, R16, R4, R8 ;  /* 0x000000041004722b */ /* 0x008e5e0000000008 */
[----:B------:R-:W-:-:S15]  /*0e20*/  NOP ;  /* 0x0000000000007918 */ /* 0x000fde0000000000 */
[----:B------:R-:W-:-:S15]  /*0e30*/  NOP ;  /* 0x0000000000007918 */ /* 0x000fde0000000000 */
[----:B------:R-:W-:-:S15]  /*0e40*/  NOP ;  /* 0x0000000000007918 */ /* 0x000fde0000000000 */
[----:B------:R-:W-:-:S04]  /*0e50*/  NOP ;  /* 0x0000000000007918 */ /* 0x000fc80000000000 */
[----:B-1----:R-:W4:-:S15]  /*0e60*/  DFMA R4, R16, R4, R10 ;  /* 0x000000041004722b */ /* 0x002f1e000000000a */
[----:B------:R-:W-:-:S15]  /*0e70*/  NOP ;  /* 0x0000000000007918 */ /* 0x000fde0000000000 */
[----:B------:R-:W-:-:S15]  /*0e80*/  NOP ;  /* 0x0000000000007918 */ /* 0x000fde0000000000 */
[----:B------:R-:W-:-:S15]  /*0e90*/  NOP ;  /* 0x0000000000007918 */ /* 0x000fde0000000000 */
[----:B------:R-:W-:-:S04]  /*0ea0*/  NOP ;  /* 0x0000000000007918 */ /* 0x000fc80000000000 */
[----:B----4-:R-:W1:-:S15]  /*0eb0*/  DFMA R4, R16, R4, R12 ;  /* 0x000000041004722b */ /* 0x010e5e000000000c */
        /* <DEDUP_REMOVED lines=24> */
[----:B0-----:R-:W-:Y:S01]  /*1040*/  STG.E.64 desc[UR6][R6.64], R2 ;  /* 0x0000000206007986 */ /* 0x001fe2000c101b06 */
[----:B------:R-:W-:Y:S05]  /*1050*/  EXIT ;  /* 0x000000000000794d */ /* 0x000fea0003800000 */
.L_x_2353:
[----:B------:R-:W0:Y:S01]  /*1060*/  LDCU UR4, c[0x0][0x380] ;  /* 0x00007000ff0477ac */ /* 0x000e220008000800 */
[----:B------:R-:W-:Y:S01]  /*1070*/  VIADD R2, R2, 0xffffffff ;  /* 0xffffffff02027836 */ /* 0x000fe20000000000 */
[----:B------:R-:W-:Y:S04]  /*1080*/  BSSY.RECONVERGENT B0, `(.L_x_2364) ;  /* 0x00001b0000007945 */ /* 0x000fe80003800200 */
[----:B------:R-:W-:-:S04]  /*1090*/  VIMNMX.U32 R0, PT, PT, R2, 0x18, PT ;  /* 0x0000001802007848 */ /* 0x000fc80003fe0000 */
[----:B------:R-:W-:Y:S02]  /*10a0*/  IADD3 R0, PT, PT, R0, 0x1, RZ ;  /* 0x0000000100007810 */ /* 0x000fe40007ffe0ff */
[----:B0-----:R-:W-:-:S13]  /*10b0*/  ISETP.GE.AND P0, PT, R17, UR4, PT ;  /* 0x0000000411007c0c */ /* 0x001fda000bf06270 */
[----:B------:R-:W-:Y:S05]  /*10c0*/  @P0 BRA `(.L_x_2365) ;  /* 0x0000001800ac0947 */ /* 0x000fea0003800000 */
[----:B------:R-:W0:Y:S01]  /*10d0*/  LDCU.64 UR4, c[0x0][0x390] ;  /* 0x00007200ff0477ac */ /* 0x000e220008000a00 */
[----:B------:R-:W-:Y:S01]  /*10e0*/  IMAD.MOV.U32 R16, RZ, RZ, RZ ;  /* 0x000000ffff107224 */ /* 0x000fe200078e00ff */
[----:B------:R-:W-:Y:S01]  /*10f0*/  ISETP.NE.AND P0, PT, R2, RZ, PT ;  /* 0x000000ff0200720c */ /* 0x000fe20003f05270 */
[----:B------:R-:W1:Y:S01]  /*1100*/  LDCU UR8, c[0x0][0x38c] ;  /* 0x00007180ff0877ac */ /* 0x000e620008000800 */
[----:B------:R-:W2:Y:S01]  /*1110*/  LDCU.64 UR10, c[0x0][0x4b8] ;  /* 0x00009700ff0a77ac */ /* 0x000ea20008000a00 */
[----:B0-----:R-:W-:-:S05]  /*1120*/  IMAD.HI.U32 R6, R17, UR4, R16 ;  /* 0x0000000411067c27 */ /* 0x001fca000f8e0010 */
[----:B------:R-:W-:-:S05]  /*1130*/  SHF.R.U32.HI R7, RZ, UR5, R6 ;  /* 0x00000005ff077c19 */ /* 0x000fca0008011606 */
[----:B------:R-:W-:-:S04]  /*1140*/  IMAD.MOV R4, RZ, RZ, -R7 ;  /* 0x000000ffff047224 */ /* 0x000fc800078e0a07 */
        /* <DEDUP_REMOVED lines=268> */
[----:B------:R-:W-:Y:S01]  /*2210*/  ISETP.NE.AND P0, PT, R0, 0x18, PT ;  /* 0x000000180000780c */ /* 0x000fe20003f05270 */
[----:B------:R-:W0:Y:S01]  /*2220*/  LDCU.64 UR8, c[0x0][0x4a0] ;  /* 0x00009400ff0877ac */ /* 0x000e220008000a00 */
[----:B------:R-:W-:Y:S01]  /*2230*/  IMAD.MOV.U32 R6, RZ, RZ, RZ ;  /* 0x000000ffff067224 */ /* 0x000fe200078e00ff */
[----:B------:R-:W1:Y:S10]  /*2240*/  LDCU UR4, c[0x0][0x4a8] ;  /* 0x00009500ff0477ac */ /* 0x000e740008000800 */
[----:B------:R-:W2:Y:S01]  /*2250*/  @P0 LDC.64 R14, c[0x0][0x4b0] ;  /* 0x00012c00ff0e0b82 */ /* 0x000ea20000000a00 */
[----:B0-----:R-:W-:-:S07]  /*2260*/  IMAD.HI.U32 R10, R7, UR9, R6 ;  /* 0x00000009070a7c27 */ /* 0x001fce000f8e0006 */
[----:B------:R-:W0:Y:S01]  /*2270*/  @P0 LDC R12, c[0x0][0x4ac] ;  /* 0x00012b00ff0c0b82 */ /* 0x000e220000000800 */
[----:B-1----:R-:W-:Y:S01]  /*2280*/  SHF.R.U32.HI R11, RZ, UR4, R10 ;  /* 0x00000004ff0b7c19 */ /* 0x002fe2000801160a */
[----:B------:R-:W1:Y:S01]  /*2290*/  LDCU.64 UR4, c[0x0][0x570] ;  /* 0x0000ae00ff0477ac */ /* 0x000e620008000a00 */
[----:B------:R-:W-:-:S05]  /*22a0*/  @P0 MOV R10, RZ ;  /* 0x000000ff000a0202 */ /* 0x000fca0000000f00 */
[----:B------:R-:W3:Y:S01]  /*22b0*/  @P0 LDC.64 R8, c[0x0][0x578] ;  /* 0x00015e00ff080b82 */ /* 0x000ee20000000a00 */
[--C-:B------:R-:W-:Y:S02]  /*22c0*/  IMAD.MOV R13, RZ, RZ, -R11.reuse ;  /* 0x000000ffff0d7224 */ /* 0x100fe400078e0a0b */
[----:B--2---:R-:W-:-:S05]  /*22d0*/  @P0 IMAD.HI.U32 R6, R11, R14, R10 ;  /* 0x0000000e0b060227 */ /* 0x004fca00078e000a */
[----:B------:R-:W-:Y:S01]  /*22e0*/  @P0 SHF.R.U32.HI R5, RZ, R15, R6 ;  /* 0x0000000fff050219 */ /* 0x000fe20000011606 */
[----:B------:R-:W-:-:S04]  /*22f0*/  IMAD R6, R13, UR8, R7 ;  /* 0x000000080d067c24 */ /* 0x000fc8000f8e0207 */
[----:B------:R-:W-:Y:S02]  /*2300*/  @P0 IMAD.MOV R5, RZ, RZ, -R5 ;  /* 0x000000ffff050224 */ /* 0x000fe400078e0a05 */
[C---:B-1----:R-:W-:Y:S02]  /*2310*/  IMAD R3, R6.reuse, UR4, R3 ;  /* 0x0000000406037c24 */ /* 0x042fe4000f8e0203 */
[----:B0-----:R-:W-:Y:S02]  /*2320*/  @P0 IMAD R10, R5, R12, R11 ;  /* 0x0000000c050a0224 */ /* 0x001fe400078e020b */
[----:B------:R-:W-:Y:S02]  /*2330*/  IMAD R4, R6, UR5, R4 ;  /* 0x0000000506047c24 */ /* 0x000fe4000f8e0204 */
[C---:B---3--:R-:W-:Y:S02]  /*2340*/  @P0 IMAD R3, R10.reuse, R8, R3 ;  /* 0x000000080a030224 */ /* 0x048fe400078e0203 */
[----:B------:R-:W-:-:S07]  /*2350*/  @P0 IMAD R4, R10, R9, R4 ;  /* 0x000000090a040224 */ /* 0x000fce00078e0204 */
.L_x_2366:
[----:B------:R-:W0:Y:S02]  /*2360*/  LDCU.64 UR4, c[0x0][0x588] ;  /* 0x0000b100ff0477ac */ /* 0x000e240008000a00 */
[----:B0-----:R-:W-:-:S04]  /*2370*/  IADD3 R4, P0, PT, R4, UR4, RZ ;  /* 0x0000000404047c10 */ /* 0x001fc8000ff1e0ff */
[----:B------:R-:W-:-:S05]  /*2380*/  IADD3.X R5, PT, PT, RZ, UR5, RZ, P0, !PT ;  /* 0x00000005ff057c10 */ /* 0x000fca00087fe4ff */
[----:B------:R-:W2:Y:S01]  /*2390*/  LDG.E.64 R8, desc[UR6][R4.64] ;  /* 0x0000000604087981 */ /* 0x000ea2000c1e1b00 */
[----:B------:R-:W-:Y:S02]  /*23a0*/  BSSY.RECONVERGENT B1, `(.L_x_2367) ;  /* 0x000003a000017945 */ /* 0x000fe40003800200 */
[----:B--2---:R-:W0:Y:S02]  /*23b0*/  DSETP.NEU.AND P0, PT, |R8|, +INF , PT ;  /* 0x7ff000000800742a */ /* 0x004e240003f0d200 */
[----:B0-----:R-:W-:-:S15]  /*23c0*/  @!P0 IMAD.MOV.U32 R16, RZ, RZ, 0x1 ;  /* 0x00000001ff108424 */ /* 0x001fde00078e00ff */
[----:B------:R-:W-:-:S15]  /*23d0*/  NOP ;  /* 0x0000000000007918 */ /* 0x000fde0000000000 */
[----:B------:R-:W-:-:S15]  /*23e0*/  NOP ;  /* 0x0000000000007918 */ /* 0x000fde0000000000 */
[----:B------:R-:W-:-:S15]  /*23f0*/  NOP ;  /* 0x0000000000007918 */ /* 0x000fde0000000000 */
[----:B------:R-:W-:-:S02]  /*2400*/  NOP ;  /* 0x0000000000007918 */ /* 0x000fc40000000000 */
[----:B------:R0:W1:Y:S02]  /*2410*/  @!P0 DMUL R18, RZ, R8 ;  /* 0x00000008ff128228 */ /* 0x0000640000000000 */
[----:B01----:R-:W-:Y:S05]  /*2420*/  @!P0 BRA `(.L_x_2368) ;  /* 0x0000000000c48947 */ /* 0x003fea0003800000 */
        /* <DEDUP_REMOVED lines=43> */
[----:B------:R-:W-:Y:S05]  /*26e0*/  CALL.REL.NOINC `($_ZN2at6native18elementwise_kernelILi128ELi2EZNS0_22gpu_kernel_impl_nocastIZZZNS0_15cos_kernel_cudaERNS_18TensorIteratorBaseEENKUlvE0_clEvENKUlvE_clEvEUldE_EEvS4_RKT_EUliE_EEviT1_$__internal_trig_reduction_slowpathd) ;  /* 0x0000001c00d47944 */ /* 0x000fea0003c00000 */
[----:B------:R-:W-:Y:S01]  /*26f0*/  MOV R4, R7 ;  /* 0x0000000700047202 */ /* 0x000fe20000000f00 */
[----:B------:R-:W-:Y:S02]  /*2700*/  IMAD.MOV.U32 R18, RZ, RZ, R14 ;  /* 0x000000ffff127224 */ /* 0x000fe400078e000e */
[----:B------:R-:W-:-:S07]  /*2710*/  IMAD.MOV.U32 R19, RZ, RZ, R15 ;  /* 0x000000ffff137224 */ /* 0x000fce00078e000f */
.L_x_2370:
[----:B------:R-:W-:Y:S05]  /*2720*/  BSYNC.RECONVERGENT B2 ;  /* 0x0000000000027941 */ /* 0x000fea0003800200 */
.L_x_2369:
[----:B------:R-:W-:-:S07]  /*2730*/  IADD3 R16, PT, PT, R4, 0x1, RZ ;  /* 0x0000000104107810 */ /* 0x000fce0007ffe0ff */
.L_x_2368:
[----:B------:R-:W-:Y:S05]  /*2740*/  BSYNC.RECONVERGENT B1 ;  /* 0x0000000000017941 */ /* 0x000fea0003800200 */
.L_x_2367:
[----:B------:R-:W0:Y:S01]  /*2750*/  LDCU.64 UR4, c[0x4][0x140] ;  /* 0x01002800ff0477ac */ /* 0x000e220008000a00 */
[----:B------:R-:W-:-:S05]  /*2760*/  IMAD.SHL.U32 R4, R16, 0x40, RZ ;  /* 0x0000004010047824 */ /* 0x000fca00078e00ff */
[----:B------:R-:W-:-:S04]  /*2770*/  LOP3.LUT R4, R4, 0x40, RZ, 0xc0, !PT ;  /* 0x0000004004047812 */ /* 0x000fc800078ec0ff */
[----:B0-----:R-:W-:-:S05]  /*2780*/  IADD3 R24, P0, PT, R4, UR4, RZ ;  /* 0x0000000404187c10 */ /* 0x001fca000ff1e0ff */
[----:B------:R-:W-:Y:S01]  /*2790*/  IMAD.X R25, RZ, RZ, UR5, P0 ;  /* 0x00000005ff197e24 */ /* 0x000fe200080e06ff */
[----:B------:R-:W-:Y:S01]  /*27a0*/  LOP3.LUT R22, R16, 0x1, RZ, 0xc0, !PT ;  /* 0x0000000110167812 */ /* 0x000fe200078ec0ff */
[----:B------:R-:W-:Y:S01]  /*27b0*/  IMAD.MOV.U32 R23, RZ, RZ, 0x3da8ff83 ;  /* 0x3da8ff83ff177424 */ /* 0x000fe200078e00ff */
[----:B------:R-:W0:Y:S02]  /*27c0*/  LDCU.64 UR4, c[0x0][0x580] ;  /* 0x0000b000ff0477ac */ /* 0x000e240008000a00 */
[----:B------:R-:W2:Y:S04]  /*27d0*/  LDG.E.128.CONSTANT R4, desc[UR6][R24.64] ;  /* 0x0000000618047981 */ /* 0x000ea8000c1e9d00 */
[----:B------:R-:W3:Y:S04]  /*27e0*/  LDG.E.128.CONSTANT R8, desc[UR6][R24.64+0x10] ;  /* 0x0000100618087981 */ /* 0x000ee8000c1e9d00 */
[----:B------:R-:W4:Y:S01]  /*27f0*/  LDG.E.128.CONSTANT R12, desc[UR6][R24.64+0x20] ;  /* 0x00002006180c7981 */ /* 0x000f22000c1e9d00 */
[----:B------:R-:W-:Y:S01]  /*2800*/  ISETP.NE.U32.AND P0, PT, R22, 0x1, PT ;  /* 0x000000011600780c */ /* 0x000fe20003f05070 */
[----:B------:R-:W2:Y:S01]  /*2810*/  DMUL R20, R18, R18 ;  /* 0x0000001212147228 */ /* 0x000ea20000000000 */
[----:B------:R-:W-:-:S02]  /*2820*/  MOV R22, 0x20fd8164 ;  /* 0x20fd816400167802 */ /* 0x000fc40000000f00 */
[----:B------:R-:W-:Y:S02]  /*2830*/  FSEL R23, -R23, 0.11223486810922622681, !P0 ;  /* 0x3de5db6517177808 */ /* 0x000fe40004000100 */
[----:B------:R-:W-:Y:S02]  /*2840*/  FSEL R22, R22, -8.06006814911005101289e+34, !P0 ;  /* 0xf9785eba16167808 */ /* 0x000fe40004000000 */
[----:B------:R-:W-:-:S15]  /*2850*/  IADD3 R17, PT, PT, R17, 0x80, RZ ;  /* 0x0000008011117810 */ /* 0x000fde0007ffe0ff */
[----:B------:R-:W-:-:S15]  /*2860*/  NOP ;  /* 0x0000000000007918 */ /* 0x000fde0000000000 */
[----:B------:R-:W-:-:S15]  /*2870*/  NOP ;  /* 0x0000000000007918 */ /* 0x000fde0000000000 */
[----:B------:R-:W-:-:S12]  /*2880*/  NOP ;  /* 0x0000000000007918 */ /* 0x000fd80000000000 */
[----:B--2---:R-:W1:-:S15]  /*2890*/  DFMA R4, R20, R22, R4 ;  /* 0x000000161404722b */ /* 0x004e5e0000000004 */
[----:B------:R-:W-:-:S15]  /*28a0*/  NOP ;  /* 0x0000000000007918 */ /* 0x000fde0000000000 */
[----:B------:R-:W-:-:S15]  /*28b0*/  NOP ;  /* 0x0000000000007918 */ /* 0x000fde0000000000 */
[----:B------:R-:W-:-:S15]  /*28c0*/  NOP ;  /* 0x0000000000007918 */ /* 0x000fde0000000000 */
[----:B------:R-:W-:-:S04]  /*28d0*/  NOP ;  /* 0x0000000000007918 */ /* 0x000fc80000000000 */
[----:B-1----:R-:W3:-:S15]  /*28e0*/  DFMA R4, R20, R4, R6 ;  /* 0x000000041404722b */ /* 0x002ede0000000006 */
[----:B------:R-:W-:-:S15]  /*28f0*/  NOP ;  /* 0x0000000000007918 */ /* 0x000fde0000000000 */
[----:B------:R-:W-:-:S15]  /*2900*/  NOP ;  /* 0x0000000000007918 */ /* 0x000fde0000000000 */
[----:B------:R-:W-:-:S15]  /*2910*/  NOP ;  /* 0x0000000000007918 */ /* 0x000fde0000000000 */
[----:B------:R-:W-:-:S04]  /*2920*/  NOP ;  /* 0x0000000000007918 */ /* 0x000fc80000000000 */
[----:B---3--:R0:W1:Y:S02]  /*2930*/  DFMA R4, R20, R4, R8 ;  /* 0x000000041404722b */ /* 0x0080640000000008 */
[----:B0-----:R-:W-:-:S05]  /*2940*/  IADD3 R8, P1, PT, R3, UR4, RZ ;  /* 0x0000000403087c10 */ /* 0x001fca000ff3e0ff */
[----:B------:R-:W-:-:S15]  /*2950*/  IMAD.X R9, RZ, RZ, UR5, P1 ;  /* 0x00000005ff097e24 */ /* 0x000fde00088e06ff */
[----:B------:R-:W-:-:S15]  /*2960*/  NOP ;  /* 0x0000000000007918 */ /* 0x000fde0000000000 */
[----:B------:R-:W-:-:S15]  /*2970*/  NOP ;  /* 0x0000000000007918 */ /* 0x000fde0000000000 */
[----:B------:R-:W-:-:S12]  /*2980*/  NOP ;  /* 0x0000000000007918 */ /* 0x000fd80000000000 */
[----:B-1----:R-:W4:-:S15]  /*2990*/  DFMA R4, R20, R4, R10 ;  /* 0x000000041404722b */ /* 0x002f1e000000000a */
        /* <DEDUP_REMOVED lines=28> */
[----:B------:R-:W-:-:S05]  /*2b60*/  FSEL R5, R7, R5, !P0 ;  /* 0x0000000507057208 */ /* 0x000fca0004000000 */
[----:B------:R0:W-:Y:S02]  /*2b70*/  STG.E.64 desc[UR6][R8.64], R4 ;  /* 0x0000000408007986 */ /* 0x0001e4000c101b06 */
.L_x_2365:
[----:B------:R-:W-:Y:S05]  /*2b80*/  BSYNC.RECONVERGENT B0 ;  /* 0x0000000000007941 */ /* 0x000fea0003800200 */
.L_x_2364:
[----:B------:R-:W1:Y:S02]  /*2b90*/  LDCU UR4, c[0x0][0x380] ;  /* 0x00007000ff0477ac */ /* 0x000e640008000800 */
[----:B-1----:R-:W-:-:S13]  /*2ba0*/  ISETP.GE.AND P0, PT, R17, UR4, PT ;  /* 0x0000000411007c0c */ /* 0x002fda000bf06270 */
[----:B------:R-:W-:Y:S05]  /*2bb0*/  @P0 EXIT ;  /* 0x000000000000094d */ /* 0x000fea0003800000 */
        /* <DEDUP_REMOVED lines=287> */
[----:B------:R-:W-:-:S04]  /*3db0*/  IMAD.MOV R4, RZ, RZ, -R7 ;  /* 0x000000ffff047224 */ /* 0x000fc800078e0a07 */
        /* <DEDUP_REMOVED lines=9> */
.L_x_2371:
[----:B------:R-:W0:Y:S02]  /*3e50*/  LDCU.128 UR8, c[0x0][0x580] ;  /* 0x0000b000ff0877ac */ /* 0x000e240008000c00 */
[----:B0-----:R-:W-:-:S05]  /*3e60*/  IADD3 R4, P0, PT, R2, UR10, RZ ;  /* 0x0000000a02047c10 */ /* 0x001fca000ff1e0ff */
[----:B------:R-:W-:-:S05]  /*3e70*/  IMAD.X R5, RZ, RZ, UR11, P0 ;  /* 0x0000000bff057e24 */ /* 0x000fca00080e06ff */
[----:B------:R-:W2:Y:S01]  /*3e80*/  LDG.E.64 R8, desc[UR6][R4.64] ;  /* 0x0000000604087981 */ /* 0x000ea2000c1e1b00 */
[----:B------:R-:W-:Y:S01]  /*3e90*/  IADD3 R2, P0, PT, R3, UR8, RZ ;  /* 0x0000000803027c10 */ /* 0x000fe2000ff1e0ff */
[----:B------:R-:W-:Y:S03]  /*3ea0*/  BSSY.RECONVERGENT B0, `(.L_x_2372) ;  /* 0x0000038000007945 */ /* 0x000fe60003800200 */
[----:B------:R-:W-:-:S08]  /*3eb0*/  IADD3.X R3, PT, PT, RZ, UR9, RZ, P0, !PT ;  /* 0x00000009ff037c10 */ /* 0x000fd000087fe4ff */
[----:B--2---:R-:W0:Y:S02]  /*3ec0*/  DSETP.NEU.AND P0, PT, |R8|, +INF , PT ;  /* 0x7ff000000800742a */ /* 0x004e240003f0d200 */
[----:B0-----:R-:W-:Y:S05]  /*3ed0*/  @!P0 BRA `(.L_x_2373) ;  /* 0x0000000000c88947 */ /* 0x001fea0003800000 */
        /* <DEDUP_REMOVED lines=45> */
[----:B------:R-:W-:Y:S01]  /*41b0*/  IMAD.MOV.U32 R16, RZ, RZ, R14 ;  /* 0x000000ffff107224 */ /* 0x000fe200078e000e */
[----:B------:R-:W-:-:S07]  /*41c0*/  MOV R17, R15 ;  /* 0x0000000f00117202 */ /* 0x000fce0000000f00 */
.L_x_2375:
[----:B------:R-:W-:Y:S05]  /*41d0*/  BSYNC.RECONVERGENT B1 ;  /* 0x0000000000017941 */ /* 0x000fea0003800200 */
.L_x_2374:
[----:B------:R-:W-:Y:S01]  /*41e0*/  VIADD R0, R0, 0x1 ;  /* 0x0000000100007836 */ /* 0x000fe20000000000 */
[----:B------:R-:W-:Y:S06]  /*41f0*/  BRA `(.L_x_2376) ;  /* 0x0000000000087947 */ /* 0x000fec0003800000 */
.L_x_2373:
[----:B------:R0:W1:Y:S02]  /*4200*/  DMUL R16, RZ, R8 ;  /* 0x00000008ff107228 */ /* 0x0000640000000000 */
[----:B01----:R-:W-:-:S07]  /*4210*/  MOV R0, 0x1 ;  /* 0x0000000100007802 */ /* 0x003fce0000000f00 */
.L_x_2376:
[----:B------:R-:W-:Y:S05]  /*4220*/  BSYNC.RECONVERGENT B0 ;  /* 0x0000000000007941 */ /* 0x000fea0003800200 */
.L_x_2372:
        /* <DEDUP_REMOVED lines=9> */
[----:B------:R-:W2:Y:S01]  /*42c0*/  DMUL R18, R16, R16 ;  /* 0x0000001010127228 */ /* 0x000ea20000000000 */
[----:B------:R-:W-:-:S02]  /*42d0*/  MOV R23, 0x3da8ff83 ;  /* 0x3da8ff8300177802 */ /* 0x000fc40000000f00 */
[----:B------:R-:W-:Y:S01]  /*42e0*/  ISETP.NE.U32.AND P0, PT, R22, 0x1, PT ;  /* 0x000000011600780c */ /* 0x000fe20003f05070 */
[----:B------:R-:W-:-:S03]  /*42f0*/  IMAD.MOV.U32 R22, RZ, RZ, 0x20fd8164 ;  /* 0x20fd8164ff167424 */ /* 0x000fc600078e00ff */
[----:B------:R-:W-:Y:S02]  /*4300*/  FSEL R23, -R23, 0.11223486810922622681, !P0 ;  /* 0x3de5db6517177808 */ /* 0x000fe40004000100 */
[----:B------:R-:W-:-:S15]  /*4310*/  FSEL R22, R22, -8.06006814911005101289e+34, !P0 ;  /* 0xf9785eba16167808 */ /* 0x000fde0004000000 */
        /* <DEDUP_REMOVED lines=48> */
[----:B------:R-:W-:Y:S01]  /*4620*/  STG.E.64 desc[UR6][R2.64], R4 ;  /* 0x0000000402007986 */ /* 0x000fe2000c101b06 */
[----:B------:R-:W-:Y:S05]  /*4630*/  EXIT ;  /* 0x000000000000794d */ /* 0x000fea0003800000 */
        .type           $_ZN2at6native18elementwise_kernelILi128ELi2EZNS0_22gpu_kernel_impl_nocastIZZZNS0_15cos_kernel_cudaERNS_18TensorIteratorBaseEENKUlvE0_clEvENKUlvE_clEvEUldE_EEvS4_RKT_EUliE_EEviT1_$__internal_trig_reduction_slowpathd,@function
        .size           $_ZN2at6native18elementwise_kernelILi128ELi2EZNS0_22gpu_kernel_impl_nocastIZZZNS0_15cos_kernel_cudaERNS_18TensorIteratorBaseEENKUlvE0_clEvENKUlvE_clEvEUldE_EEvS4_RKT_EUliE_EEviT1_$__internal_trig_reduction_slowpathd,(.L_x_2649 - $_ZN2at6native18elementwise_kernelILi128ELi2EZNS0_22gpu_kernel_impl_nocastIZZZNS0_15cos_kernel_cudaERNS_18TensorIteratorBaseEENKUlvE0_clEvENKUlvE_clEvEUldE_EEvS4_RKT_EUliE_EEviT1_$__internal_trig_reduction_slowpathd)
$_ZN2at6native18elementwise_kernelILi128ELi2EZNS0_22gpu_kernel_impl_nocastIZZZNS0_15cos_kernel_cudaERNS_18TensorIteratorBaseEENKUlvE0_clEvENKUlvE_clEvEUldE_EEvS4_RKT_EUliE_EEviT1_$__internal_trig_reduction_slowpathd:
[----:B------:R-:W-:Y:S01]  /*4640*/  SHF.R.U32.HI R6, RZ, 0x14, R5 ;  /* 0x00000014ff067819 */ /* 0x000fe20000011605 */
[----:B------:R-:W-:Y:S01]  /*4650*/  IMAD.MOV.U32 R14, RZ, RZ, R8 ;  /* 0x000000ffff0e7224 */ /* 0x000fe200078e0008 */
[----:B------:R-:W-:Y:S01]  /*4660*/  MOV R15, R5 ;  /* 0x00000005000f7202 */ /* 0x000fe20000000f00 */
[----:B------:R-:W-:Y:S01]  /*4670*/  IMAD.MOV.U32 R7, RZ, RZ, RZ ;  /* 0x000000ffff077224 */ /* 0x000fe200078e00ff */
[----:B------:R-:W-:-:S04]  /*4680*/  LOP3.LUT R9, R6, 0x7ff, RZ, 0xc0, !PT ;  /* 0x000007ff06097812 */ /* 0x000fc800078ec0ff */
[----:B------:R-:W-:-:S13]  /*4690*/  ISETP.NE.AND P0, PT, R9, 0x7ff, PT ;  /* 0x000007ff0900780c */ /* 0x000fda0003f05270 */
[----:B------:R-:W-:Y:S05]  /*46a0*/  @!P0 BRA `(.L_x_2377) ;  /* 0x0000000800488947 */ /* 0x000fea0003800000 */
[----:B------:R-:W-:Y:S01]  /*46b0*/  IADD3 R8, PT, PT, R9, -0x400, RZ ;  /* 0xfffffc0009087810 */ /* 0x000fe20007ffe0ff */
[----:B------:R-:W-:Y:S01]  /*46c0*/  BSSY.RECONVERGENT B3, `(.L_x_2378) ;  /* 0x000002f000037945 */ /* 0x000fe20003800200 */
[----:B------:R-:W-:Y:S02]  /*46d0*/  CS2R R18, SRZ ;  /* 0x0000000000127805 */ /* 0x000fe4000001ff00 */
[----:B------:R-:W-:Y:S02]  /*46e0*/  SHF.R.U32.HI R7, RZ, 0x6, R8 ;  /* 0x00000006ff077819 */ /* 0x000fe40000011608 */
[----:B------:R-:W-:Y:S02]  /*46f0*/  ISETP.GE.U32.AND P0, PT, R8, 0x80, PT ;  /* 0x000000800800780c */ /* 0x000fe40003f06070 */
[C---:B------:R-:W-:Y:S02]  /*4700*/  IADD3 R8, PT, PT, -R7.reuse, 0x13, RZ ;  /* 0x0000001307087810 */ /* 0x040fe40007ffe1ff */
[----:B------:R-:W-:-:S02]  /*4710*/  IADD3 R21, PT, PT, -R7, 0xf, RZ ;  /* 0x0000000f07157810 */ /* 0x000fc40007ffe1ff */
[----:B------:R-:W-:-:S04]  /*4720*/  SEL R8, R8, 0x12, P0 ;  /* 0x0000001208087807 */ /* 0x000fc80000000000 */
[----:B------:R-:W-:-:S13]  /*4730*/  ISETP.GE.AND P0, PT, R21, R8, PT ;  /* 0x000000081500720c */ /* 0x000fda0003f06270 */
[----:B------:R-:W-:Y:S05]  /*4740*/  @P0 BRA `(.L_x_2379) ;  /* 0x0000000000980947 */ /* 0x000fea0003800000 */
[----:B------:R-:W0:Y:S01]  /*4750*/  LDC.64 R10, c[0x0][0x358] ;  /* 0x0000d600ff0a7b82 */ /* 0x000e220000000a00 */
[C---:B------:R-:W-:Y:S01]  /*4760*/  SHF.L.U64.HI R23, R14.reuse, 0xb, R15 ;  /* 0x0000000b0e177819 */ /* 0x040fe2000001020f */
[----:B------:R-:W-:Y:S01]  /*4770*/  HFMA2 R20, -RZ, RZ, 0, 0 ;  /* 0x00000000ff147431 */ /* 0x000fe200000001ff */
[----:B------:R-:W-:Y:S01]  /*4780*/  BSSY.RECONVERGENT B4, `(.L_x_2380) ;  /* 0x0000021000047945 */ /* 0x000fe20003800200 */
[----:B------:R-:W-:Y:S01]  /*4790*/  IMAD.SHL.U32 R9, R14, 0x800, RZ ;  /* 0x000008000e097824 */ /* 0x000fe200078e00ff */
[----:B------:R-:W-:Y:S02]  /*47a0*/  IADD3 R16, PT, PT, RZ, -R7, -R8 ;  /* 0x80000007ff107210 */ /* 0x000fe40007ffe808 */
[----:B------:R-:W-:Y:S02]  /*47b0*/  CS2R R18, SRZ ;  /* 0x0000000000127805 */ /* 0x000fe4000001ff00 */
[----:B------:R-:W-:Y:S01]  /*47c0*/  LOP3.LUT R23, R23, 0x80000000, RZ, 0xfc, !PT ;  /* 0x8000000017177812 */ /* 0x000fe200078efcff */
[----:B------:R-:W1:Y:S06]  /*47d0*/  LDC.64 R12, c[0x4][0x138] ;  /* 0x01004e00ff0c7b82 */ /* 0x000e6c0000000a00 */
.L_x_2381:
[----:B0-----:R-:W-:Y:S01]  /*47e0*/  R2UR UR4, R10 ;  /* 0x000000000a0472ca */ /* 0x001fe200000e0000 */
[----:B-1----:R-:W-:Y:S01]  /*47f0*/  IMAD.WIDE R14, R21, 0x8, R12 ;  /* 0x00000008150e7825 */ /* 0x002fe200078e020c */
[----:B------:R-:W-:-:S13]  /*4800*/  R2UR UR5, R11 ;  /* 0x000000000b0572ca */ /* 0x000fda00000e0000 */
[----:B------:R-:W2:Y:S01]  /*4810*/  LDG.E.64.CONSTANT R14, desc[UR4][R14.64] ;  /* 0x000000040e0e7981 */ /* 0x000ea2000c1e9b00 */
[----:B------:R-:W-:Y:S01]  /*4820*/  VIADD R16, R16, 0x1 ;  /* 0x0000000110107836 */ /* 0x000fe20000000000 */
[----:B------:R-:W-:Y:S01]  /*4830*/  IADD3 R21, PT, PT, R21, 0x1, RZ ;  /* 0x0000000115157810 */ /* 0x000fe20007ffe0ff */
        /* <DEDUP_REMOVED lines=8> */
[CC--:B------:R-:W-:Y:S01]  /*48c0*/  IMAD.HI.U32 R14, R15.reuse, R23.reuse, RZ ;  /* 0x000000170f0e7227 */ /* 0x0c0fe200078e00ff */
[----:B------:R-:W-:Y:S01]  /*48d0*/  IADD3.X R27, PT, PT, R22, RZ, RZ, P2, !PT ;  /* 0x000000ff161b7210 */ /* 0x000fe200017fe4ff */
[----:B------:R0:W-:Y:S02]  /*48e0*/  STL.64 [R25], R18 ;  /* 0x0000001219007387 */ /* 0x0001e40000100a00 */
[----:B------:R-:W-:Y:S01]  /*48f0*/  IMAD R15, R15, R23, RZ ;  /* 0x000000170f0f7224 */ /* 0x000fe200078e02ff */
[----:B------:R-:W-:Y:S01]  /*4900*/  IADD3.X R24, P0, PT, R24, R27, RZ, P0, !PT ;  /* 0x0000001b18187210 */ /* 0x000fe2000071e4ff */
[----:B------:R-:W-:-:S03]  /*4910*/  VIADD R20, R20, 0x1 ;  /* 0x0000000114147836 */ /* 0x000fc60000000000 */
[----:B------:R-:W-:Y:S02]  /*4920*/  IADD3.X R14, PT, PT, R14, RZ, RZ, P0, !PT ;  /* 0x000000ff0e0e7210 */ /* 0x000fe400007fe4ff */
[----:B------:R-:W-:Y:S02]  /*4930*/  ISETP.NE.AND P0, PT, R16, -0xf, PT ;  /* 0xfffffff11000780c */ /* 0x000fe40003f05270 */
[----:B------:R-:W-:-:S04]  /*4940*/  IADD3.X R24, P1, PT, R15, R24, RZ, P1, !PT ;  /* 0x000000180f187210 */ /* 0x000fc80000f3e4ff */
[----:B0-----:R-:W-:Y:S01]  /*4950*/  MOV R18, R24 ;  /* 0x0000001800127202 */ /* 0x001fe20000000f00 */
[----:B------:R-:W-:-:S04]  /*4960*/  IMAD.X R15, RZ, RZ, R14, P1 ;  /* 0x000000ffff0f7224 */ /* 0x000fc800008e060e */
[----:B------:R-:W-:Y:S02]  /*4970*/  IMAD.MOV.U32 R19, RZ, RZ, R15 ;  /* 0x000000ffff137224 */ /* 0x000fe400078e000f */
[----:B------:R-:W-:Y:S05]  /*4980*/  @P0 BRA `(.L_x_2381) ;  /* 0xfffffffc00940947 */ /* 0x000fea000383ffff */
[----:B------:R-:W-:Y:S05]  /*4990*/  BSYNC.RECONVERGENT B4 ;  /* 0x0000000000047941 */ /* 0x000fea0003800200 */
.L_x_2380:
[----:B------:R-:W-:-:S07]  /*49a0*/  MOV R21, R8 ;  /* 0x0000000800157202 */ /* 0x000fce0000000f00 */
.L_x_2379:
[----:B------:R-:W-:Y:S05]  /*49b0*/  BSYNC.RECONVERGENT B3 ;  /* 0x0000000000037941 */ /* 0x000fea0003800200 */
.L_x_2378:
[----:B------:R-:W-:Y:S01]  /*49c0*/  LOP3.LUT P0, R25, R6, 0x3f, RZ, 0xc0, !PT ;  /* 0x0000003f06197812 */ /* 0x000fe2000780c0ff */
[----:B------:R-:W-:-:S05]  /*49d0*/  IMAD.IADD R6, R7, 0x1, R21 ;  /* 0x0000000107067824 */ /* 0x000fca00078e0215 */
[----:B------:R-:W-:-:S05]  /*49e0*/  LEA R27, R6, R1, 0x3 ;  /* 0x00000001061b7211 */ /* 0x000fca00078e18ff */
        /* <DEDUP_REMOVED lines=9> */
[----:B------:R-:W-:Y:S02]  /*4a80*/  @P0 SHF.R.U64 R11, R11, R10, R13 ;  /* 0x0000000a0b0b0219 */ /* 0x000fe4000000120d */
[--C-:B------:R-:W-:Y:S02]  /*4a90*/  @P0 SHF.R.U32.HI R23, RZ, 0x1, R9.reuse ;  /* 0x00000001ff170819 */ /* 0x100fe40000011609 */
[C-C-:B------:R-:W-:Y:S02]  /*4aa0*/  @P0 SHF.R.U64 R21, R8.reuse, 0x1, R9.reuse ;  /* 0x0000000108150819 */ /* 0x140fe40000001209 */
[----:B------:R-:W-:-:S02]  /*4ab0*/  @P0 SHF.L.U64.HI R15, R8, R25, R9 ;  /* 0x00000019080f0219 */ /* 0x000fc40000010209 */
[-C--:B------:R-:W-:Y:S02]  /*4ac0*/  @P0 SHF.R.U32.HI R12, RZ, R10.reuse, R13 ;  /* 0x0000000aff0c0219 */ /* 0x080fe4000001160d */
[----:B------:R-:W-:Y:S02]  /*4ad0*/  @P0 LOP3.LUT R8, R14, R11, RZ, 0xfc, !PT ;  /* 0x0000000b0e080212 */ /* 0x000fe400078efcff */
[-C--:B----4-:R-:W-:Y:S02]  /*4ae0*/  @P0 SHF.L.U32 R13, R6, R25.reuse, RZ ;  /* 0x00000019060d0219 */ /* 0x090fe400000006ff */
[--C-:B------:R-:W-:Y:S02]  /*4af0*/  @P0 SHF.R.U64 R16, R21, R10, R23.reuse ;  /* 0x0000000a15100219 */ /* 0x100fe40000001217 */
[----:B------:R-:W-:Y:S02]  /*4b00*/  @P0 LOP3.LUT R9, R15, R12, RZ, 0xfc, !PT ;  /* 0x0000000c0f090212 */ /* 0x000fe400078efcff */
[----:B------:R-:W-:Y:S01]  /*4b10*/  @P0 SHF.R.U32.HI R23, RZ, R10, R23 ;  /* 0x0000000aff170219 */ /* 0x000fe20000011617 */
[----:B------:R-:W-:Y:S01]  /*4b20*/  IMAD.SHL.U32 R10, R8, 0x4, RZ ;  /* 0x00000004080a7824 */ /* 0x000fe200078e00ff */
[----:B------:R-:W-:-:S02]  /*4b30*/  @P0 SHF.L.U64.HI R12, R6, R25, R7 ;  /* 0x00000019060c0219 */ /* 0x000fc40000010207 */
[----:B------:R-:W-:Y:S02]  /*4b40*/  @P0 LOP3.LUT R6, R13, R16, RZ, 0xfc, !PT ;  /* 0x000000100d060212 */ /* 0x000fe400078efcff */
[----:B------:R-:W-:Y:S02]  /*4b50*/  SHF.L.U64.HI R15, R8, 0x2, R9 ;  /* 0x00000002080f7819 */ /* 0x000fe40000010209 */
[----:B------:R-:W-:Y:S02]  /*4b60*/  @P0 LOP3.LUT R7, R12, R23, RZ, 0xfc, !PT ;  /* 0x000000170c070212 */ /* 0x000fe400078efcff */
[----:B------:R-:W-:Y:S02]  /*4b70*/  SHF.L.W.U32.HI R9, R9, 0x2, R6 ;  /* 0x0000000209097819 */ /* 0x000fe40000010e06 */
[----:B------:R-:W-:Y:S02]  /*4b80*/  IADD3 RZ, P0, PT, RZ, -R10, RZ ;  /* 0x8000000affff7210 */ /* 0x000fe40007f1e0ff */
[----:B------:R-:W-:-:S02]  /*4b90*/  LOP3.LUT R8, RZ, R15, RZ, 0x33, !PT ;  /* 0x0000000fff087212 */ /* 0x000fc400078e33ff */
[----:B------:R-:W-:Y:S02]  /*4ba0*/  SHF.L.W.U32.HI R6, R6, 0x2, R7 ;  /* 0x0000000206067819 */ /* 0x000fe40000010e07 */
[----:B------:R-:W-:Y:S02]  /*4bb0*/  LOP3.LUT R11, RZ, R9, RZ, 0x33, !PT ;  /* 0x00000009ff0b7212 */ /* 0x000fe400078e33ff */
[----:B------:R-:W-:Y:S02]  /*4bc0*/  IADD3.X R12, P0, PT, RZ, R8, RZ, P0, !PT ;  /* 0x00000008ff0c7210 */ /* 0x000fe4000071e4ff */
[----:B------:R-:W-:Y:S02]  /*4bd0*/  LOP3.LUT R8, RZ, R6, RZ, 0x33, !PT ;  /* 0x00000006ff087212 */ /* 0x000fe400078e33ff */
[----:B------:R-:W-:Y:S02]  /*4be0*/  ISETP.GT.U32.AND P2, PT, R9, -0x1, PT ;  /* 0xffffffff0900780c */ /* 0x000fe40003f44070 */
[----:B------:R-:W-:-:S02]  /*4bf0*/  IADD3.X R14, P1, PT, RZ, R11, RZ, P0, !PT ;  /* 0x0000000bff0e7210 */ /* 0x000fc4000073e4ff */
[C---:B------:R-:W-:Y:S02]  /*4c00*/  ISETP.GT.AND.EX P0, PT, R6.reuse, -0x1, PT, P2 ;  /* 0xffffffff0600780c */ /* 0x040fe40003f04320 */
[----:B------:R-:W-:Y:S02]  /*4c10*/  IADD3.X R11, PT, PT, RZ, R8, RZ, P1, !PT ;  /* 0x00000008ff0b7210 */ /* 0x000fe40000ffe4ff */
[----:B------:R-:W-:Y:S02]  /*4c20*/  SEL R15, R15, R12, P0 ;  /* 0x0000000c0f0f7207 */ /* 0x000fe40000000000 */
[----:B------:R-:W-:Y:S02]  /*4c30*/  SEL R8, R6, R11, P0 ;  /* 0x0000000b06087207 */ /* 0x000fe40000000000 */
[----:B------:R-:W-:Y:S02]  /*4c40*/  SEL R11, R9, R14, P0 ;  /* 0x0000000e090b7207 */ /* 0x000fe40000000000 */
[----:B------:R-:W-:-:S03]  /*4c50*/  ISETP.NE.U32.AND P1, PT, R8, RZ, PT ;  /* 0x000000ff0800720c */ /* 0x000fc60003f25070 */
[----:B------:R-:W-:Y:S02]  /*4c60*/  @!P0 IADD3 R10, PT, PT, -R10, RZ, RZ ;  /* 0x000000ff0a0a8210 */ /* 0x000fe40007ffe1ff */
[----:B------:R-:W-:-:S06]  /*4c70*/  SEL R13, R11, R8, !P1 ;  /* 0x000000080b0d7207 */ /* 0x000fcc0004800000 */
[----:B------:R-:W1:Y:S02]  /*4c80*/  FLO.U32 R13, R13 ;  /* 0x0000000d000d7300 */ /* 0x000e6400000e0000 */
[C---:B-1----:R-:W-:Y:S02]  /*4c90*/  IADD3 R14, PT, PT, -R13.reuse, 0x1f, RZ ;  /* 0x0000001f0d0e7810 */ /* 0x042fe40007ffe1ff */
[----:B------:R-:W-:-:S03]  /*4ca0*/  IADD3 R9, PT, PT, -R13, 0x3f, RZ ;  /* 0x0000003f0d097810 */ /* 0x000fc60007ffe1ff */
[----:B------:R-:W-:-:S05]  /*4cb0*/  @P1 IMAD.MOV R9, RZ, RZ, R14 ;  /* 0x000000ffff091224 */ /* 0x000fca00078e020e */
[----:B------:R-:W-:-:S13]  /*4cc0*/  ISETP.NE.AND P1, PT, R9, RZ, PT ;  /* 0x000000ff0900720c */ /* 0x000fda0003f25270 */
[----:B0-----:R-:W-:Y:S05]  /*4cd0*/  @!P1 BRA `(.L_x_2383) ;  /* 0x0000000000289947 */ /* 0x001fea0003800000 */
        /* <DEDUP_REMOVED lines=10> */
.L_x_2383:
[----:B------:R-:W-:Y:S05]  /*4d80*/  BSYNC.RECONVERGENT B3 ;  /* 0x0000000000037941 */ /* 0x000fea0003800200 */
.L_x_2382:
[----:B------:R-:W-:-:S04]  /*4d90*/  IMAD.WIDE.U32 R12, R11, 0x2168c235, RZ ;  /* 0x2168c2350b0c7825 */ /* 0x000fc800078e00ff */
[----:B------:R-:W-:Y:S01]  /*4da0*/  HFMA2 R15, -RZ, RZ, 0, 0 ;  /* 0x00000000ff0f7431 */ /* 0x000fe200000001ff */
[----:B------:R-:W-:Y:S01]  /*4db0*/  SHF.R.U32.HI R7, RZ, 0x1e, R7 ;  /* 0x0000001eff077819 */ /* 0x000fe20000011607 */
[----:B------:R-:W-:Y:S01]  /*4dc0*/  IMAD.MOV.U32 R14, RZ, RZ, R13 ;  /* 0x000000ffff0e7224 */ /* 0x000fe200078e000d */
[----:B------:R-:W-:Y:S01]  /*4dd0*/  IADD3 RZ, P1, PT, R12, R12, RZ ;  /* 0x0000000c0cff7210 */ /* 0x000fe20007f3e0ff */
[----:B------:R-:W-:Y:S01]  /*4de0*/  IMAD.HI.U32 R13, R8, -0x36f0255e, RZ ;  /* 0xc90fdaa2080d7827 */ /* 0x000fe200078e00ff */
[----:B------:R-:W-:-:S03]  /*4df0*/  LEA.HI R7, R6, R7, RZ, 0x1 ;  /* 0x0000000706077211 */ /* 0x000fc600078f08ff */
[----:B------:R-:W-:-:S04]  /*4e00*/  IMAD.WIDE.U32 R10, R11, -0x36f0255e, R14 ;  /* 0xc90fdaa20b0a7825 */ /* 0x000fc800078e000e */
[C---:B------:R-:W-:Y:S02]  /*4e10*/  IMAD R15, R8.reuse, -0x36f0255e, RZ ;  /* 0xc90fdaa2080f7824 */ /* 0x040fe400078e02ff */
[----:B------:R-:W-:-:S04]  /*4e20*/  IMAD.WIDE.U32 R10, P2, R8, 0x2168c235, R10 ;  /* 0x2168c235080a7825 */ /* 0x000fc8000784000a */
[----:B------:R-:W-:Y:S01]  /*4e30*/  IMAD.X R8, RZ, RZ, R13, P2 ;  /* 0x000000ffff087224 */ /* 0x000fe200010e060d */
[----:B------:R-:W-:Y:S02]  /*4e40*/  IADD3 R11, P2, PT, R15, R11, RZ ;  /* 0x0000000b0f0b7210 */ /* 0x000fe40007f5e0ff */
[----:B------:R-:W-:Y:S02]  /*4e50*/  IADD3.X RZ, P1, PT, R10, R10, RZ, P1, !PT ;  /* 0x0000000a0aff7210 */ /* 0x000fe40000f3e4ff */
[----:B------:R-:W-:Y:S02]  /*4e60*/  IADD3.X R8, PT, PT, RZ, R8, RZ, P2, !PT ;  /* 0x00000008ff087210 */ /* 0x000fe400017fe4ff */
[C---:B------:R-:W-:Y:S02]  /*4e70*/  ISETP.GT.U32.AND P3, PT, R11.reuse, RZ, PT ;  /* 0x000000ff0b00720c */ /* 0x040fe40003f64070 */
[----:B------:R-:W-:Y:S02]  /*4e80*/  IADD3.X R10, P2, PT, R11, R11, RZ, P1, !PT ;  /* 0x0000000b0b0a7210 */ /* 0x000fe40000f5e4ff */
[----:B------:R-:W-:-:S03]  /*4e90*/  ISETP.GT.AND.EX P1, PT, R8, RZ, PT, P3 ;  /* 0x000000ff0800720c */ /* 0x000fc60003f24330 */
[----:B------:R-:W-:Y:S01]  /*4ea0*/  IMAD.X R13, R8, 0x1, R8, P2 ;  /* 0x00000001080d7824 */ /* 0x000fe200010e0608 */
[----:B------:R-:W-:-:S04]  /*4eb0*/  SEL R10, R10, R11, P1 ;  /* 0x0000000b0a0a7207 */ /* 0x000fc80000800000 */
[----:B------:R-:W-:Y:S02]  /*4ec0*/  SEL R11, R13, R8, P1 ;  /* 0x000000080d0b7207 */ /* 0x000fe40000800000 */
[----:B------:R-:W-:Y:S02]  /*4ed0*/  IADD3 R14, P2, PT, R10, 0x1, RZ ;  /* 0x000000010a0e7810 */ /* 0x000fe40007f5e0ff */
[----:B------:R-:W-:Y:S02]  /*4ee0*/  SEL R8, RZ, 0xffffffff, !P1 ;  /* 0xffffffffff087807 */ /* 0x000fe40004800000 */
[----:B------:R-:W-:Y:S02]  /*4ef0*/  IADD3.X R11, PT, PT, RZ, R11, RZ, P2, !PT ;  /* 0x0000000bff0b7210 */ /* 0x000fe400017fe4ff */
[----:B------:R-:W-:Y:S01]  /*4f00*/  LOP3.LUT P1, R5, R5, 0x80000000, RZ, 0xc0, !PT ;  /* 0x8000000005057812 */ /* 0x000fe2000782c0ff */
[----:B------:R-:W-:Y:S01]  /*4f10*/  IMAD.IADD R8, R8, 0x1, -R9 ;  /* 0x0000000108087824 */ /* 0x000fe200078e0a09 */
[----:B------:R-:W-:-:S02]  /*4f20*/  SHF.R.U64 R14, R14, 0xa, R11 ;  /* 0x0000000a0e0e7819 */ /* 0x000fc4000000120b */
[----:B------:R-:W-:Y:S02]  /*4f30*/  @!P0 LOP3.LUT R5, R5, 0x80000000, RZ, 0x3c, !PT ;  /* 0x8000000005058812 */ /* 0x000fe400078e3cff */
[----:B------:R-:W-:Y:S02]  /*4f40*/  IADD3 R14, P2, PT, R14, 0x1, RZ ;  /* 0x000000010e0e7810 */ /* 0x000fe40007f5e0ff */
[----:B------:R-:W-:Y:S02]  /*4f50*/  SHF.L.U32 R8, R8, 0x14, RZ ;  /* 0x0000001408087819 */ /* 0x000fe400000006ff */
[----:B------:R-:W-:-:S03]  /*4f60*/  LEA.HI.X R11, R11, RZ, RZ, 0x16, P2 ;  /* 0x000000ff0b0b7211 */ /* 0x000fc600010fb4ff */
[----:B------:R-:W-:Y:S01]  /*4f70*/  @P1 IMAD.MOV R7, RZ, RZ, -R7 ;  /* 0x000000ffff071224 */ /* 0x000fe200078e0a07 */
[--C-:B------:R-:W-:Y:S02]  /*4f80*/  SHF.R.U64 R14, R14, 0x1, R11.reuse ;  /* 0x000000010e0e7819 */ /* 0x100fe4000000120b */
[----:B------:R-:W-:Y:S02]  /*4f90*/  SHF.R.U32.HI R9, RZ, 0x1, R11 ;  /* 0x00000001ff097819 */ /* 0x000fe4000001160b */
[----:B------:R-:W-:-:S04]  /*4fa0*/  IADD3 R14, P2, P3, RZ, RZ, R14 ;  /* 0x000000ffff0e7210 */ /* 0x000fc80007b5e00e */
[----:B------:R-:W-:-:S04]  /*4fb0*/  IADD3.X R6, PT, PT, R8, 0x3fe00000, R9, P2, P3 ;  /* 0x3fe0000008067810 */ /* 0x000fc800017e6409 */
[----:B------:R-:W-:-:S07]  /*4fc0*/  LOP3.LUT R15, R6, R5, RZ, 0xfc, !PT ;  /* 0x00000005060f7212 */ /* 0x000fce00078efcff */
.L_x_2377:
[----:B------:R-:W-:-:S04]  /*4fd0*/  MOV R5, 0x0 ;  /* 0x0000000000057802 */ /* 0x000fc80000000f00 */
[----:B------:R-:W-:Y:S05]  /*4fe0*/  RET.REL.NODEC R4 `(_ZN2at6native18elementwise_kernelILi128ELi2EZNS0_22gpu_kernel_impl_nocastIZZZNS0_15cos_kernel_cudaERNS_18TensorIteratorBaseEENKUlvE0_clEvENKUlvE_clEvEUldE_EEvS4_RKT_EUliE_EEviT1_) ;  /* 0xffffffb004047950 */ /* 0x000fea0003c3ffff */
.L_x_2384:
        /* <DEDUP_REMOVED lines=9> */
.L_x_2649:


//--------------------- .text._ZN2at6native27unrolled_elementwise_kernelIZZZNS0_15cos_kernel_cudaERNS_18TensorIteratorBaseEENKUlvE0_clEvENKUlvE_clEvEUldE_St5arrayIPcLm2EELi4E23TrivialOffsetCalculatorILi1EjESB_NS0_6memory15LoadWithoutCastENSC_16StoreWithoutCastEEEviT_T0_T2_T3_T4_T5_ --------------------------
	.section	.text._ZN2at6native27unrolled_elementwise_kernelIZZZNS0_15cos_kernel_cudaERNS_18TensorIteratorBaseEENKUlvE0_clEvENKUlvE_clEvEUldE_St5arrayIPcLm2EELi4E23TrivialOffsetCalculatorILi1EjESB_NS0_6memory15LoadWithoutCastENSC_16StoreWithoutCastEEEviT_T0_T2_T3_T4_T5_,"ax",@progbits
	.align	128
        .global         _ZN2at6native27unrolled_elementwise_kernelIZZZNS0_15cos_kernel_cudaERNS_18TensorIteratorBaseEENKUlvE0_clEvENKUlvE_clEvEUldE_St5arrayIPcLm2EELi4E23TrivialOffsetCalculatorILi1EjESB_NS0_6memory15LoadWithoutCastENSC_16StoreWithoutCastEEEviT_T0_T2_T3_T4_T5_
        .type           _ZN2at6native27unrolled_elementwise_kernelIZZZNS0_15cos_kernel_cudaERNS_18TensorIteratorBaseEENKUlvE0_clEvENKUlvE_clEvEUldE_St5arrayIPcLm2EELi4E23TrivialOffsetCalculatorILi1EjESB_NS0_6memory15LoadWithoutCastENSC_16StoreWithoutCastEEEviT_T0_T2_T3_T4_T5_,@function
        .size           _ZN2at6native27unrolled_elementwise_kernelIZZZNS0_15cos_kernel_cudaERNS_18TensorIteratorBaseEENKUlvE0_clEvENKUlvE_clEvEUldE_St5arrayIPcLm2EELi4E23TrivialOffsetCalculatorILi1EjESB_NS0_6memory15LoadWithoutCastENSC_16StoreWithoutCastEEEviT_T0_T2_T3_T4_T5_,(.L_x_2650 - _ZN2at6native27unrolled_elementwise_kernelIZZZNS0_15cos_kernel_cudaERNS_18TensorIteratorBaseEENKUlvE0_clEvENKUlvE_clEvEUldE_St5arrayIPcLm2EELi4E23TrivialOffsetCalculatorILi1EjESB_NS0_6memory15LoadWithoutCastENSC_16StoreWithoutCastEEEviT_T0_T2_T3_T4_T5_)
        .other          _ZN2at6native27unrolled_elementwise_kernelIZZZNS0_15cos_kernel_cudaERNS_18TensorIteratorBaseEENKUlvE0_clEvENKUlvE_clEvEUldE_St5arrayIPcLm2EELi4E23TrivialOffsetCalculatorILi1EjESB_NS0_6memory15LoadWithoutCastENSC_16StoreWithoutCastEEEviT_T0_T2_T3_T4_T5_,@"STO_CUDA_ENTRY STV_DEFAULT"
_ZN2at6native27unrolled_elementwise_kernelIZZZNS0_15cos_kernel_cudaERNS_18TensorIteratorBaseEENKUlvE0_clEvENKUlvE_clEvEUldE_St5arrayIPcLm2EELi4E23TrivialOffsetCalculatorILi1EjESB_NS0_6memory15LoadWithoutCastENSC_16StoreWithoutCastEEEviT_T0_T2_T3_T4_T5_:
.text._ZN2at6native27unrolled_elementwise_kernelIZZZNS0_15cos_kernel_cudaERNS_18TensorIteratorBaseEENKUlvE0_clEvENKUlvE_clEvEUldE_St5arrayIPcLm2EELi4E23TrivialOffsetCalculatorILi1EjESB_NS0_6memory15LoadWithoutCastENSC_16StoreWithoutCastEEEviT_T0_T2_T3_T4_T5_:
[----:B------:R-:W0:Y:S01]  /*0000*/  LDC R1, c[0x0][0x37c] ;  /* 0x0000df00ff017b82 */ /* 0x000e220000000800 */
[----:B------:R-:W1:Y:S07]  /*0010*/  S2R R16, SR_CTAID.X ;  /* 0x0000000000107919 */ /* 0x000e6e0000002500 */
[----:B------:R-:W1:Y:S01]  /*0020*/  LDC R3, c[0x0][0x380] ;  /* 0x0000e000ff037b82 */ /* 0x000e620000000800 */
[----:B------:R-:W2:Y:S01]  /*0030*/  LDCU.64 UR4, c[0x0][0x358] ;  /* 0x00006b00ff0477ac */ /* 0x000ea20008000a00 */
[----:B------:R-:W-:Y:S01]  /*0040*/  CS2R R24, SRZ ;  /* 0x0000000000187805 */ /* 0x000fe2000001ff00 */
[----:B------:R-:W3:Y:S01]  /*0050*/  S2R R11, SR_TID.X ;  /* 0x00000000000b7919 */ /* 0x000ee20000002100 */
[----:B------:R-:W-:Y:S01]  /*0060*/  CS2R R22, SRZ ;  /* 0x0000000000167805 */ /* 0x000fe2000001ff00 */
[----:B0-----:R-:W-:-:S02]  /*0070*/  VIADD R1, R1, 0xffffffd8 ;  /* 0xffffffd801017836 */ /* 0x001fc40000000000 */
[----:B-1----:R-:W-:Y:S02]  /*0080*/  IMAD R18, R16, -0x200, R3 ;  /* 0xfffffe0010127824 */ /* 0x002fe400078e0203 */
[----:B---3--:R-:W-:-:S03]  /*0090*/  IMAD.MOV.U32 R17, RZ, RZ, R11 ;  /* 0x000000ffff117224 */ /* 0x008fc600078e000b */
[----:B------:R-:W-:-:S13]  /*00a0*/  ISETP.GE.AND P0, PT, R11, R18, PT ;  /* 0x000000120b00720c */ /* 0x000fda0003f06270 */
[----:B------:R-:W-:Y:S01]  /*00b0*/  @!P0 VIADD R11, R17, 0x80 ;  /* 0x00000080110b8836 */ /* 0x000fe20000000000 */
[----:B------:R-:W0:Y:S01]  /*00c0*/  @!P0 LDC.64 R2, c[0x0][0x390] ;  /* 0x0000e400ff028b82 */ /* 0x000e220000000a00 */
[----:B------:R-:W-:-:S03]  /*00d0*/  @!P0 IMAD R13, R16, 0x200, R17 ;  /* 0x00000200100d8824 */ /* 0x000fc600078e0211 */
[----:B------:R-:W-:-:S13]  /*00e0*/  ISETP.GE.AND P1, PT, R11, R18, PT ;  /* 0x000000120b00720c */ /* 0x000fda0003f26270 */
[----:B------:R-:W-:Y:S01]  /*00f0*/  @!P1 IMAD R15, R16, 0x200, R11 ;  /* 0x00000200100f9824 */ /* 0x000fe200078e020b */
[----:B------:R-:W1:Y:S01]  /*0100*/  @!P1 LDC.64 R6, c[0x0][0x390] ;  /* 0x0000e400ff069b82 */ /* 0x000e620000000a00 */
[----:B------:R-:W-:-:S05]  /*0110*/  @!P1 VIADD R11, R11, 0x80 ;  /* 0x000000800b0b9836 */ /* 0x000fca0000000000 */
[----:B------:R-:W-:Y:S01]  /*0120*/  ISETP.GE.AND P3, PT, R11, R18, PT ;  /* 0x000000120b00720c */ /* 0x000fe20003f66270 */
[----:B0-----:R-:W-:-:S12]  /*0130*/  @!P0 IMAD.WIDE.U32 R2, R13, 0x8, R2 ;  /* 0x000000080d028825 */ /* 0x001fd800078e0002 */
[----:B------:R-:W-:Y:S01]  /*0140*/  @!P3 IMAD R21, R16, 0x200, R11 ;  /* 0x000002001015b824 */ /* 0x000fe200078e020b */
[----:B------:R-:W0:Y:S01]  /*0150*/  @!P3 LDC.64 R8, c[0x0][0x390] ;  /* 0x0000e400ff08bb82 */ /* 0x000e220000000a00 */
[----:B------:R-:W-:Y:S02]  /*0160*/  @!P3 VIADD R11, R11, 0x80 ;  /* 0x000000800b0bb836 */ /* 0x000fe40000000000 */
[----:B-1----:R-:W-:-:S03]  /*0170*/  @!P1 IMAD.WIDE.U32 R6, R15, 0x8, R6 ;  /* 0x000000080f069825 */ /* 0x002fc600078e0006 */
[----:B------:R-:W-:-:S13]  /*0180*/  ISETP.GE.AND P2, PT, R11, R18, PT ;  /* 0x000000120b00720c */ /* 0x000fda0003f46270 */
[----:B------:R-:W1:Y:S01]  /*0190*/  @!P2 LDC.64 R4, c[0x0][0x390] ;  /* 0x0000e400ff04ab82 */ /* 0x000e620000000a00 */
[----:B------:R-:W-:Y:S02]  /*01a0*/  @!P2 IMAD R19, R16, 0x200, R11 ;  /* 0x000002001013a824 */ /* 0x000fe400078e020b */
[----:B0-----:R-:W-:Y:S01]  /*01b0*/  @!P3 IMAD.WIDE.U32 R10, R21, 0x8, R8 ;  /* 0x00000008150ab825 */ /* 0x001fe200078e0008 */
[----:B------:R-:W-:Y:S02]  /*01c0*/  CS2R R20, SRZ ;  /* 0x0000000000147805 */ /* 0x000fe4000001ff00 */
[----:B------:R-:W-:Y:S02]  /*01d0*/  CS2R R8, SRZ ;  /* 0x0000000000087805 */ /* 0x000fe4000001ff00 */
[----:B--2---:R0:W5:Y:S04]  /*01e0*/  @!P3 LDG.E.64 R24, desc[UR4][R10.64] ;  /* 0x000000040a18b981 */ /* 0x004168000c1e1b00 */
[----:B------:R0:W5:Y:S04]  /*01f0*/  @!P1 LDG.E.64 R20, desc[UR4][R6.64] ;  /* 0x0000000406149981 */ /* 0x000168000c1e1b00 */
[----:B------:R0:W5:Y:S01]  /*0200*/  @!P0 LDG.E.64 R8, desc[UR4][R2.64] ;  /* 0x0000000402088981 */ /* 0x000162000c1e1b00 */
[----:B-1----:R-:W-:-:S05]  /*0210*/  @!P2 IMAD.WIDE.U32 R4, R19, 0x8, R4 ;  /* 0x000000081304a825 */ /* 0x002fca00078e0004 */
[----:B------:R0:W5:Y:S01]  /*0220*/  @!P2 LDG.E.64 R22, desc[UR4][R4.64] ;  /* 0x000000040416a981 */ /* 0x000162000c1e1b00 */
[----:B------:R-:W-:Y:S01]  /*0230*/  ISETP.GE.AND P0, PT, R17, R18, PT ;  /* 0x000000121100720c */ /* 0x000fe20003f06270 */
[----:B------:R-:W-:-:S12]  /*0240*/  BSSY.RECONVERGENT B2, `(.L_x_2385) ;  /* 0x000007c000027945 */ /* 0x000fd80003800200 */
[----:B0-----:R-:W-:Y:S05]  /*0250*/  @P0 BRA `(.L_x_2386) ;  /* 0x0000000400e80947 */ /* 0x001fea0003800000 */
[----:B-----5:R-:W0:Y:S01]  /*0260*/  DSETP.NEU.AND P0, PT, |R8|, +INF , PT ;  /* 0x7ff000000800742a */ /* 0x020e220003f0d200 */
[----:B------:R-:W-:Y:S01]  /*0270*/  BSSY.RECONVERGENT B3, `(.L_x_2387) ;  /* 0x0000039000037945 */ /* 0x000fe20003800200 */
        /* <DEDUP_REMOVED lines=50> */
[----:B------:R-:W-:Y:S05]  /*05a0*/  CALL.REL.NOINC `($_ZN2at6native27unrolled_elementwise_kernelIZZZNS0_15cos_kernel_cudaERNS_18TensorIteratorBaseEENKUlvE0_clEvENKUlvE_clEvEUldE_St5arrayIPcLm2EELi4E23TrivialOffsetCalculatorILi1EjESB_NS0_6memory15LoadWithoutCastENSC_16StoreWithoutCastEEEviT_T0_T2_T3_T4_T5_$__internal_trig_reduction_slowpathd) ;  /* 0x0000001c00747944 */ /* 0x000fea0003c00000 */
[----:B------:R-:W-:Y:S02]  /*05b0*/  IMAD.MOV.U32 R0, RZ, RZ, R12 ;  /* 0x000000ffff007224 */ /* 0x000fe400078e000c */
[----:B------:R-:W-:Y:S02]  /*05c0*/  IMAD.MOV.U32 R28, RZ, RZ, R26 ;  /* 0x000000ffff1c7224 */ /* 0x000fe400078e001a */
[----:B------:R-:W-:-:S07]  /*05d0*/  IMAD.MOV.U32 R29, RZ, RZ, R27 ;  /* 0x000000ffff1d7224 */ /* 0x000fce00078e001b */
.L_x_2390:
[----:B------:R-:W-:Y:S05]  /*05e0*/  BSYNC.RECONVERGENT B4 ;  /* 0x0000000000047941 */ /* 0x000fea0003800200 */
.L_x_2389:
[----:B------:R-:W-:-:S07]  /*05f0*/  VIADD R0, R0, 0x1 ;  /* 0x0000000100007836 */ /* 0x000fce0000000000 */
.L_x_2388:
[----:B------:R-:W-:Y:S05]  /*0600*/  BSYNC.RECONVERGENT B3 ;  /* 0x0000000000037941 */ /* 0x000fea0003800200 */
.L_x_2387:
        /* <DEDUP_REMOVED lines=9> */
[----:B------:R-:W-:-:S02]  /*06a0*/  IMAD.MOV.U32 R26, RZ, RZ, 0x20fd8164 ;  /* 0x20fd8164ff1a7424 */ /* 0x000fc400078e00ff */
[----:B------:R-:W-:Y:S01]  /*06b0*/  IMAD.MOV.U32 R19, RZ, RZ, 0x3da8ff83 ;  /* 0x3da8ff83ff137424 */ /* 0x000fe200078e00ff */
[----:B------:R-:W-:Y:S02]  /*06c0*/  ISETP.NE.U32.AND P0, PT, R2, 0x1, PT ;  /* 0x000000010200780c */ /* 0x000fe40003f05070 */
[----:B------:R-:W2:Y:S02]  /*06d0*/  DMUL R2, R28, R28 ;  /* 0x0000001c1c027228 */ /* 0x000ea40000000000 */
[----:B------:R-:W-:Y:S02]  /*06e0*/  FSEL R26, R26, -8.06006814911005101289e+34, !P0 ;  /* 0xf9785eba1a1a7808 */ /* 0x000fe40004000000 */
[----:B------:R-:W-:-:S15]  /*06f0*/  FSEL R27, -R19, 0.11223486810922622681, !P0 ;  /* 0x3de5db65131b7808 */ /* 0x000fde0004000100 */
[----:B------:R-:W-:-:S15]  /*0700*/  NOP ;  /* 0x0000000000007918 */ /* 0x000fde0000000000 */
[----:B------:R-:W-:-:S15]  /*0710*/  NOP ;  /* 0x0000000000007918 */ /* 0x000fde0000000000 */
[----:B------:R-:W-:-:S15]  /*0720*/  NOP ;  /* 0x0000000000007918 */ /* 0x000fde0000000000 */
        /* <DEDUP_REMOVED lines=45> */
.L_x_2386:
[----:B------:R-:W-:Y:S05]  /*0a00*/  BSYNC.RECONVERGENT B2 ;  /* 0x0000000000027941 */ /* 0x000fea0003800200 */
.L_x_2385:
[----:B------:R-:W-:Y:S01]  /*0a10*/  VIADD R2, R17, 0x80 ;  /* 0x0000008011027836 */ /* 0x000fe20000000000 */
[----:B------:R-:W-:Y:S04]  /*0a20*/  BSSY.RECONVERGENT B2, `(.L_x_2391) ;  /* 0x0000079000027945 */ /* 0x000fe80003800200 */
[----:B------:R-:W-:-:S13]  /*0a30*/  ISETP.GE.AND P0, PT, R2, R18, PT ;  /* 0x000000120200720c */ /* 0x000fda0003f06270 */
[----:B------:R-:W-:Y:S05]  /*0a40*/  @P0 BRA `(.L_x_2392) ;  /* 0x0000000400d80947 */ /* 0x000fea0003800000 */
[----:B-----5:R-:W0:Y:S01]  /*0a50*/  DSETP.NEU.AND P0, PT, |R20|, +INF , PT ;  /* 0x7ff000001400742a */ /* 0x020e220003f0d200 */
[----:B------:R-:W-:Y:S04]  /*0a60*/  BSSY.RECONVERGENT B3, `(.L_x_2393) ;  /* 0x0000035000037945 */ /* 0x000fe80003800200 */
        /* <DEDUP_REMOVED lines=45> */
[----:B------:R-:W-:Y:S05]  /*0d40*/  CALL.REL.NOINC `($_ZN2at6native27unrolled_elementwise_kernelIZZZNS0_15cos_kernel_cudaERNS_18TensorIteratorBaseEENKUlvE0_clEvENKUlvE_clEvEUldE_St5arrayIPcLm2EELi4E23TrivialOffsetCalculatorILi1EjESB_NS0_6memory15LoadWithoutCastENSC_16StoreWithoutCastEEEviT_T0_T2_T3_T4_T5_$__internal_trig_reduction_slowpathd) ;  /* 0x00000014008c7944 */ /* 0x000fea0003c00000 */
[----:B------:R-:W-:-:S07]  /*0d50*/  IMAD.MOV.U32 R4, RZ, RZ, R12 ;  /* 0x000000ffff047224 */ /* 0x000fce00078e000c */
.L_x_2396:
[----:B------:R-:W-:Y:S05]  /*0d60*/  BSYNC.RECONVERGENT B4 ;  /* 0x0000000000047941 */ /* 0x000fea0003800200 */
.L_x_2395:
[----:B------:R-:W-:Y:S01]  /*0d70*/  VIADD R19, R4, 0x1 ;  /* 0x0000000104137836 */ /* 0x000fe20000000000 */
[----:B------:R-:W-:Y:S06]  /*0d80*/  BRA `(.L_x_2397) ;  /* 0x0000000000087947 */ /* 0x000fec0003800000 */
.L_x_2394:
[----:B------:R0:W1:Y:S02]  /*0d90*/  DMUL R26, RZ, R20 ;  /* 0x00000014ff1a7228 */ /* 0x0000640000000000 */
[----:B01----:R-:W-:-:S07]  /*0da0*/  IMAD.MOV.U32 R19, RZ, RZ, 0x1 ;  /* 0x00000001ff137424 */ /* 0x003fce00078e00ff */
.L_x_2397:
[----:B------:R-:W-:Y:S05]  /*0db0*/  BSYNC.RECONVERGENT B3 ;  /* 0x0000000000037941 */ /* 0x000fea0003800200 */
.L_x_2393:
        /* <DEDUP_REMOVED lines=11> */
[----:B------:R-:W-:Y:S01]  /*0e70*/  ISETP.NE.U32.AND P0, PT, R20, 0x1, PT ;  /* 0x000000011400780c */ /* 0x000fe20003f05070 */
[----:B------:R-:W-:-:S03]  /*0e80*/  IMAD.MOV.U32 R20, RZ, RZ, 0x20fd8164 ;  /* 0x20fd8164ff147424 */ /* 0x000fc600078e00ff */
        /* <DEDUP_REMOVED lines=50> */
.L_x_2392:
[----:B------:R-:W-:Y:S05]  /*11b0*/  BSYNC.RECONVERGENT B2 ;  /* 0x0000000000027941 */ /* 0x000fea0003800200 */
.L_x_2391:
        /* <DEDUP_REMOVED lines=53> */
.L_x_2403:
[----:B------:R-:W-:Y:S05]  /*1510*/  BSYNC.RECONVERGENT B4 ;  /* 0x0000000000047941 */ /* 0x000fea0003800200 */
.L_x_2402:
[----:B------:R-:W-:Y:S01]  /*1520*/  VIADD R21, R4, 0x1 ;  /* 0x0000000104157836 */ /* 0x000fe20000000000 */
[----:B------:R-:W-:Y:S06]  /*1530*/  BRA `(.L_x_2404) ;  /* 0x0000000000087947 */ /* 0x000fec0003800000 */
.L_x_2401:
[----:B------:R0:W1:Y:S02]  /*1540*/  DMUL R26, RZ, R24 ;  /* 0x00000018ff1a7228 */ /* 0x0000640000000000 */
[----:B01----:R-:W-:-:S07]  /*1550*/  IMAD.MOV.U32 R21, RZ, RZ, 0x1 ;  /* 0x00000001ff157424 */ /* 0x003fce00078e00ff */
.L_x_2404:
[----:B------:R-:W-:Y:S05]  /*1560*/  BSYNC.RECONVERGENT B3 ;  /* 0x0000000000037941 */ /* 0x000fea0003800200 */
.L_x_2400:
        /* <DEDUP_REMOVED lines=63> */
.L_x_2399:
[----:B------:R-:W-:Y:S05]  /*1960*/  BSYNC.RECONVERGENT B2 ;  /* 0x0000000000027941 */ /* 0x000fea0003800200 */
.L_x_2398:
        /* <DEDUP_REMOVED lines=53> */
.L_x_2410:
[----:B------:R-:W-:Y:S05]  /*1cc0*/  BSYNC.RECONVERGENT B4 ;  /* 0x0000000000047941 */ /* 0x000fea0003800200 */
.L_x_2409:
[----:B------:R-:W-:Y:S01]  /*1cd0*/  VIADD R25, R4, 0x1 ;  /* 0x0000000104197836 */ /* 0x000fe20000000000 */
[----:B------:R-:W-:Y:S06]  /*1ce0*/  BRA `(.L_x_2411) ;  /* 0x0000000000087947 */ /* 0x000fec0003800000 */
.L_x_2408:
[----:B------:R0:W1:Y:S02]  /*1cf0*/  DMUL R26, RZ, R22 ;  /* 0x00000016ff1a7228 */ /* 0x0000640000000000 */
[----:B01----:R-:W-:-:S07]  /*1d00*/  IMAD.MOV.U32 R25, RZ, RZ, 0x1 ;  /* 0x00000001ff197424 */ /* 0x003fce00078e00ff */
.L_x_2411:
[----:B------:R-:W-:Y:S05]  /*1d10*/  BSYNC.RECONVERGENT B3 ;  /* 0x0000000000037941 */ /* 0x000fea0003800200 */
.L_x_2407:
        /* <DEDUP_REMOVED lines=63> */
.L_x_2406:
[----:B------:R-:W-:Y:S05]  /*2110*/  BSYNC.RECONVERGENT B2 ;  /* 0x0000000000027941 */ /* 0x000fea0003800200 */
.L_x_2405:
[----:B------:R-:W-:Y:S01]  /*2120*/  ISETP.GE.AND P0, PT, R17, R18, PT ;  /* 0x000000121100720c */ /* 0x000fe20003f06270 */
[----:B------:R-:W-:Y:S04]  /*2130*/  BSSY.RECONVERGENT B0, `(.L_x_2412) ;  /* 0x000001c000007945 */ /* 0x000fe80003800200 */
[----:B------:R-:W-:Y:S08]  /*2140*/  BSSY.RELIABLE B1, `(.L_x_2413) ;  /* 0x0000013000017945 */ /* 0x000ff00003800100 */
[----:B------:R-:W-:Y:S05]  /*2150*/  @P0 BRA `(.L_x_2414) ;  /* 0x0000000000440947 */ /* 0x000fea0003800000 */
[----:B------:R-:W0:Y:S01]  /*2160*/  LDC.64 R6, c[0x0][0x388] ;  /* 0x0000e200ff067b82 */ /* 0x000e220000000a00 */
[----:B-----5:R-:W-:Y:S02]  /*2170*/  IMAD R9, R16, 0x200, R17 ;  /* 0x0000020010097824 */ /* 0x020fe400078e0211 */
[----:B------:R-:W-:Y:S02]  /*2180*/  IMAD.MOV.U32 R8, RZ, RZ, R0 ;  /* 0x000000ffff087224 */ /* 0x000fe400078e0000 */
[----:B------:R-:W-:-:S05]  /*2190*/  IMAD.MOV.U32 R17, RZ, RZ, R2 ;  /* 0x000000ffff117224 */ /* 0x000fca00078e0002 */
[----:B------:R-:W-:-:S13]  /*21a0*/  ISETP.GE.AND P0, PT, R17, R18, PT ;  /* 0x000000121100720c */ /* 0x000fda0003f06270 */
[----:B------:R-:W-:Y:S05]  /*21b0*/  @P0 BREAK.RELIABLE B1 ;  /* 0x0000000000010942 */ /* 0x000fea0003800100 */
[----:B0-----:R-:W-:-:S04]  /*21c0*/  IMAD.WIDE.U32 R6, R9, 0x8, R6 ;  /* 0x0000000809067825 */ /* 0x001fc800078e0006 */
[----:B------:R-:W-:-:S05]  /*21d0*/  IMAD.MOV.U32 R9, RZ, RZ, R3 ;  /* 0x000000ffff097224 */ /* 0x000fca00078e0003 */
[----:B------:R0:W-:Y:S01]  /*21e0*/  STG.E.64 desc[UR4][R6.64], R8 ;  /* 0x0000000806007986 */ /* 0x0001e2000c101b04 */
[----:B------:R-:W-:Y:S05]  /*21f0*/  @P0 BRA `(.L_x_2415) ;  /* 0x00000000003c0947 */ /* 0x000fea0003800000 */
[----:B------:R-:W1:Y:S01]  /*2200*/  LDC.64 R2, c[0x0][0x388] ;  /* 0x0000e200ff027b82 */ /* 0x000e620000000a00 */
[----:B0-----:R-:W-:Y:S02]  /*2210*/  IMAD R7, R16, 0x200, R17 ;  /* 0x0000020010077824 */ /* 0x001fe400078e0211 */
[----:B------:R-:W-:Y:S02]  /*2220*/  VIADD R17, R17, 0x80 ;  /* 0x0000008011117836 */ /* 0x000fe40000000000 */
[----:B-1----:R-:W-:-:S04]  /*2230*/  IMAD.WIDE.U32 R6, R7, 0x8, R2 ;  /* 0x0000000807067825 */ /* 0x002fc800078e0002 */
[----:B------:R-:W-:Y:S02]  /*2240*/  IMAD.MOV.U32 R2, RZ, RZ, R20 ;  /* 0x000000ffff027224 */ /* 0x000fe400078e0014 */
[----:B------:R-:W-:-:S05]  /*2250*/  IMAD.MOV.U32 R3, RZ, RZ, R19 ;  /* 0x000000ffff037224 */ /* 0x000fca00078e0013 */
[----:B------:R0:W-:Y:S02]  /*2260*/  STG.E.64 desc[UR4][R6.64], R2 ;  /* 0x0000000206007986 */ /* 0x0001e4000c101b04 */
.L_x_2414:
[----:B------:R-:W-:Y:S05]  /*2270*/  BSYNC.RELIABLE B1 ;  /* 0x0000000000017941 */ /* 0x000fea0003800100 */
.L_x_2413:
[----:B------:R-:W-:-:S13]  /*2280*/  ISETP.GE.AND P0, PT, R17, R18, PT ;  /* 0x000000121100720c */ /* 0x000fda0003f06270 */
[----:B0-----:R-:W0:Y:S01]  /*2290*/  @!P0 LDC.64 R2, c[0x0][0x388] ;  /* 0x0000e200ff028b82 */ /* 0x001e220000000a00 */
[----:B------:R-:W-:Y:S02]  /*22a0*/  @!P0 IMAD R7, R16, 0x200, R17 ;  /* 0x0000020010078824 */ /* 0x000fe400078e0211 */
[----:B-----5:R-:W-:Y:S02]  /*22b0*/  @!P0 IMAD.MOV.U32 R25, RZ, RZ, R21 ;  /* 0x000000ffff198224 */ /* 0x020fe400078e0015 */
[----:B------:R-:W-:Y:S02]  /*22c0*/  @!P0 VIADD R17, R17, 0x80 ;  /* 0x0000008011118836 */ /* 0x000fe40000000000 */
[----:B0-----:R-:W-:-:S05]  /*22d0*/  @!P0 IMAD.WIDE.U32 R2, R7, 0x8, R2 ;  /* 0x0000000807028825 */ /* 0x001fca00078e0002 */
[----:B------:R1:W-:Y:S02]  /*22e0*/  @!P0 STG.E.64 desc[UR4][R2.64], R24 ;  /* 0x0000001802008986 */ /* 0x0003e4000c101b04 */
.L_x_2415:
[----:B------:R-:W-:Y:S05]  /*22f0*/  BSYNC.RECONVERGENT B0 ;  /* 0x0000000000007941 */ /* 0x000fea0003800200 */
.L_x_2412:
[----:B------:R-:W-:Y:S05]  /*2300*/  WARPSYNC.ALL ;  /* 0x0000000000007948 */ /* 0x000fea0003800000 */
[----:B------:R-:W-:-:S13]  /*2310*/  ISETP.GE.AND P0, PT, R17, R18, PT ;  /* 0x000000121100720c */ /* 0x000fda0003f06270 */
[----:B------:R-:W-:Y:S05]  /*2320*/  @P0 EXIT ;  /* 0x000000000000094d */ /* 0x000fea0003800000 */
[----:B-1----:R-:W1:Y:S01]  /*2330*/  LDC.64 R2, c[0x0][0x388] ;  /* 0x0000e200ff027b82 */ /* 0x002e620000000a00 */
[----:B------:R-:W-:-:S04]  /*2340*/  IMAD R17, R16, 0x200, R17 ;  /* 0x0000020010117824 */ /* 0x000fc800078e0211 */
[----:B-1----:R-:W-:-:S05]  /*2350*/  IMAD.WIDE.U32 R2, R17, 0x8, R2 ;  /* 0x0000000811027825 */ /* 0x002fca00078e0002 */
[----:B------:R-:W-:Y:S01]  /*2360*/  STG.E.64 desc[UR4][R2.64], R4 ;  /* 0x0000000402007986 */ /* 0x000fe2000c101b04 */
[----:B------:R-:W-:Y:S05]  /*2370*/  EXIT ;  /* 0x000000000000794d */ /* 0x000fea0003800000 */
        .type           $_ZN2at6native27unrolled_elementwise_kernelIZZZNS0_15cos_kernel_cudaERNS_18TensorIteratorBaseEENKUlvE0_clEvENKUlvE_clEvEUldE_St5arrayIPcLm2EELi4E23TrivialOffsetCalculatorILi1EjESB_NS0_6memory15LoadWithoutCastENSC_16StoreWithoutCastEEEviT_T0_T2_T3_T4_T5_$__internal_trig_reduction_slowpathd,@function
        .size           $_ZN2at6native27unrolled_elementwise_kernelIZZZNS0_15cos_kernel_cudaERNS_18TensorIteratorBaseEENKUlvE0_clEvENKUlvE_clEvEUldE_St5arrayIPcLm2EELi4E23TrivialOffsetCalculatorILi1EjESB_NS0_6memory15LoadWithoutCastENSC_16StoreWithoutCastEEEviT_T0_T2_T3_T4_T5_$__internal_trig_reduction_slowpathd,(.L_x_2650 - $_ZN2at6native27unrolled_elementwise_kernelIZZZNS0_15cos_kernel_cudaERNS_18TensorIteratorBaseEENKUlvE0_clEvENKUlvE_clEvEUldE_St5arrayIPcLm2EELi4E23TrivialOffsetCalculatorILi1EjESB_NS0_6memory15LoadWithoutCastENSC_16StoreWithoutCastEEEviT_T0_T2_T3_T4_T5_$__internal_trig_reduction_slowpathd)
$_ZN2at6native27unrolled_elementwise_kernelIZZZNS0_15cos_kernel_cudaERNS_18TensorIteratorBaseEENKUlvE0_clEvENKUlvE_clEvEUldE_St5arrayIPcLm2EELi4E23TrivialOffsetCalculatorILi1EjESB_NS0_6memory15LoadWithoutCastENSC_16StoreWithoutCastEEEviT_T0_T2_T3_T4_T5_$__internal_trig_reduction_slowpathd:
        /* <DEDUP_REMOVED lines=19> */
[----:B------:R-:W-:Y:S01]  /*24b0*/  IADD3 R10, PT, PT, RZ, -R10, -R7 ;  /* 0x8000000aff0a7210 */ /* 0x000fe20007ffe807 */
[----:B------:R-:W-:Y:S01]  /*24c0*/  IMAD.SHL.U32 R7, R26, 0x800, RZ ;  /* 0x000008001a077824 */ /* 0x000fe200078e00ff */
[----:B------:R-:W-:Y:S01]  /*24d0*/  LOP3.LUT R13, R13, 0x80000000, RZ, 0xfc, !PT ;  /* 0x800000000d0d7812 */ /* 0x000fe200078efcff */
[----:B------:R-:W-:Y:S01]  /*24e0*/  IMAD.MOV.U32 R12, RZ, RZ, RZ ;  /* 0x000000ffff0c7224 */ /* 0x000fe200078e00ff */
[----:B------:R-:W-:-:S07]  /*24f0*/  CS2R R14, SRZ ;  /* 0x00000000000e7805 */ /* 0x000fce000001ff00 */
.L_x_2420:
[----:B------:R-:W1:Y:S01]  /*2500*/  LDC.64 R26, c[0x4][0x138] ;  /* 0x01004e00ff1a7b82 */ /* 0x000e620000000a00 */
[----:B0-----:R-:W-:Y:S02]  /*2510*/  R2UR UR6, R4 ;  /* 0x00000000040672ca */ /* 0x001fe400000e0000 */
[----:B------:R-:W-:Y:S01]  /*2520*/  R2UR UR7, R5 ;  /* 0x00000000050772ca */ /* 0x000fe200000e0000 */
[----:B-1----:R-:W-:-:S12]  /*2530*/  IMAD.WIDE R26, R6, 0x8, R26 ;  /* 0x00000008061a7825 */ /* 0x002fd800078e021a */
[----:B------:R-:W2:Y:S01]  /*2540*/  LDG.E.64.CONSTANT R26, desc[UR6][R26.64] ;  /* 0x000000061a1a7981 */ /* 0x000ea2000c1e9b00 */
[----:B------:R-:W-:Y:S02]  /*2550*/  IMAD.MOV.U32 R28, RZ, RZ, R14 ;  /* 0x000000ffff1c7224 */ /* 0x000fe400078e000e */
[----:B------:R-:W-:Y:S02]  /*2560*/  IMAD.MOV.U32 R29, RZ, RZ, R15 ;  /* 0x000000ffff1d7224 */ /* 0x000fe400078e000f */
[----:B------:R-:W-:Y:S02]  /*2570*/  VIADD R10, R10, 0x1 ;  /* 0x000000010a0a7836 */ /* 0x000fe40000000000 */
[----:B------:R-:W-:Y:S02]  /*2580*/  VIADD R6, R6, 0x1 ;  /* 0x0000000106067836 */ /* 0x000fe40000000000 */
[----:B--2---:R-:W-:-:S04]  /*2590*/  IMAD.WIDE.U32 R28, P2, R26, R7, R28 ;  /* 0x000000071a1c7225 */ /* 0x004fc8000784001c */
[----:B------:R-:W-:Y:S02]  /*25a0*/  IMAD R14, R26, R13, RZ ;  /* 0x0000000d1a0e7224 */ /* 0x000fe400078e02ff */
[----:B------:R-:W-:-:S03]  /*25b0*/  IMAD R15, R27, R7, RZ ;  /* 0x000000071b0f7224 */ /* 0x000fc600078e02ff */
[----:B------:R-:W-:-:S04]  /*25c0*/  IADD3 R14, P0, PT, R14, R29, RZ ;  /* 0x0000001d0e0e7210 */ /* 0x000fc80007f1e0ff */
[----:B------:R-:W-:Y:S01]  /*25d0*/  IADD3 R15, P1, PT, R15, R14, RZ ;  /* 0x0000000e0f0f7210 */ /* 0x000fe20007f3e0ff */
[----:B------:R-:W-:Y:S02]  /*25e0*/  IMAD.MOV.U32 R14, RZ, RZ, R28 ;  /* 0x000000ffff0e7224 */ /* 0x000fe400078e001c */
[C---:B------:R-:W-:Y:S02]  /*25f0*/  IMAD R28, R12.reuse, 0x8, R1 ;  /* 0x000000080c1c7824 */ /* 0x040fe400078e0201 */
[----:B------:R-:W-:-:S03]  /*2600*/  VIADD R12, R12, 0x1 ;  /* 0x000000010c0c7836 */ /* 0x000fc60000000000 */
[----:B------:R0:W-:Y:S02]  /*2610*/  STL.64 [R28], R14 ;  /* 0x0000000e1c007387 */ /* 0x0001e40000100a00 */
[----:B0-----:R-:W-:-:S04]  /*2620*/  IMAD.HI.U32 R14, R26, R13, RZ ;  /* 0x0000000d1a0e7227 */ /* 0x001fc800078e00ff */
[----:B------:R-:W-:Y:S02]  /*2630*/  IMAD.X R14, RZ, RZ, R14, P2 ;  /* 0x000000ffff0e7224 */ /* 0x000fe400010e060e */
[----:B------:R-:W-:-:S05]  /*2640*/  IMAD.HI.U32 R15, R27, R7, RZ ;  /* 0x000000071b0f7227 */ /* 0x000fca00078e00ff */
[----:B------:R-:W-:Y:S01]  /*2650*/  IADD3.X R14, P0, PT, R15, R14, RZ, P0, !PT ;  /* 0x0000000e0f0e7210 */ /* 0x000fe2000071e4ff */
[----:B------:R-:W-:-:S04]  /*2660*/  IMAD.HI.U32 R15, R27, R13, RZ ;  /* 0x0000000d1b0f7227 */ /* 0x000fc800078e00ff */
[----:B------:R-:W-:Y:S01]  /*2670*/  IMAD.X R26, RZ, RZ, R15, P0 ;  /* 0x000000ffff1a7224 */ /* 0x000fe200000e060f */
[----:B------:R-:W-:Y:S01]  /*2680*/  ISETP.NE.AND P0, PT, R10, -0xf, PT ;  /* 0xfffffff10a00780c */ /* 0x000fe20003f05270 */
[----:B------:R-:W-:-:S05]  /*2690*/  IMAD R27, R27, R13, RZ ;  /* 0x0000000d1b1b7224 */ /* 0x000fca00078e02ff */
[----:B------:R-:W-:-:S05]  /*26a0*/  IADD3.X R27, P1, PT, R27, R14, RZ, P1, !PT ;  /* 0x0000000e1b1b7210 */ /* 0x000fca0000f3e4ff */
[----:B------:R-:W-:Y:S02]  /*26b0*/  IMAD.X R15, RZ, RZ, R26, P1 ;  /* 0x000000ffff0f7224 */ /* 0x000fe400008e061a */
[----:B------:R-:W-:Y:S01]  /*26c0*/  IMAD.MOV.U32 R14, RZ, RZ, R27 ;  /* 0x000000ffff0e7224 */ /* 0x000fe200078e001b */
[----:B------:R-:W-:Y:S06]  /*26d0*/  @P0 BRA `(.L_x_2420) ;  /* 0xfffffffc00880947 */ /* 0x000fec000383ffff */
[----:B------:R-:W-:Y:S05]  /*26e0*/  BSYNC.RECONVERGENT B1 ;  /* 0x0000000000017941 */ /* 0x000fea0003800200 */
.L_x_2419:
[----:B------:R-:W-:-:S05]  /*26f0*/  LOP3.LUT R4, R11, 0x7ff, RZ, 0xc0, !PT ;  /* 0x000007ff0b047812 */ /* 0x000fca00078ec0ff */
[----:B------:R-:W-:-:S05]  /*2700*/  VIADD R4, R4, 0xfffffc00 ;  /* 0xfffffc0004047836 */ /* 0x000fca0000000000 */
[----:B------:R-:W-:Y:S02]  /*2710*/  SHF.R.U32.HI R5, RZ, 0x6, R4 ;  /* 0x00000006ff057819 */ /* 0x000fe40000011604 */
[----:B------:R-:W-:Y:S02]  /*2720*/  ISETP.GE.U32.AND P0, PT, R4, 0x80, PT ;  /* 0x000000800400780c */ /* 0x000fe40003f06070 */
[----:B------:R-:W-:-:S04]  /*2730*/  IADD3 R5, PT, PT, -R5, 0x13, RZ ;  /* 0x0000001305057810 */ /* 0x000fc80007ffe1ff */
[----:B------:R-:W-:-:S07]  /*2740*/  SEL R6, R5, 0x12, P0 ;  /* 0x0000001205067807 */ /* 0x000fce0000000000 */
.L_x_2418:
[----:B------:R-:W-:Y:S05]  /*2750*/  BSYNC.RECONVERGENT B0 ;  /* 0x0000000000007941 */ /* 0x000fea0003800200 */
.L_x_2417:
[C---:B------:R-:W-:Y:S02]  /*2760*/  LOP3.LUT R4, R11.reuse, 0x7ff, RZ, 0xc0, !PT ;  /* 0x000007ff0b047812 */ /* 0x040fe400078ec0ff */
[----:B------:R-:W-:-:S03]  /*2770*/  LOP3.LUT P0, R27, R11, 0x3f, RZ, 0xc0, !PT ;  /* 0x0000003f0b1b7812 */ /* 0x000fc6000780c0ff */
[----:B------:R-:W-:-:S05]  /*2780*/  VIADD R4, R4, 0xfffffc00 ;  /* 0xfffffc0004047836 */ /* 0x000fca0000000000 */
[----:B------:R-:W-:-:S05]  /*2790*/  SHF.R.U32.HI R5, RZ, 0x6, R4 ;  /* 0x00000006ff057819 */ /* 0x000fca0000011604 */
[----:B------:R-:W-:-:S04]  /*27a0*/  IMAD.IADD R4, R5, 0x1, R6 ;  /* 0x0000000105047824 */ /* 0x000fc800078e0206 */
[----:B------:R-:W-:-:S05]  /*27b0*/  IMAD.U32 R5, R4, 0x8, R1 ;  /* 0x0000000804057824 */ /* 0x000fca00078e0001 */
[----:B------:R0:W-:Y:S04]  /*27c0*/  STL.64 [R5+-0x78], R14 ;  /* 0xffff880e05007387 */ /* 0x0001e80000100a00 */
[----:B------:R-:W2:Y:S04]  /*27d0*/  LDL.64 R6, [R1+0x10] ;  /* 0x0000100001067983 */ /* 0x000ea80000100a00 */
[----:B------:R-:W3:Y:S04]  /*27e0*/  @P0 LDL.64 R28, [R1+0x8] ;  /* 0x00000800011c0983 */ /* 0x000ee80000100a00 */
[----:B0-----:R-:W4:Y:S01]  /*27f0*/  LDL.64 R4, [R1+0x18] ;  /* 0x0000180001047983 */ /* 0x001f220000100a00 */
[----:B------:R-:W-:Y:S01]  /*2800*/  @P0 LOP3.LUT R10, R27, 0x3f, RZ, 0x3c, !PT ;  /* 0x0000003f1b0a0812 */ /* 0x000fe200078e3cff */
[----:B------:R-:W-:Y:S01]  /*2810*/  BSSY.RECONVERGENT B0, `(.L_x_2421) ;  /* 0x0000034000007945 */ /* 0x000fe20003800200 */
[----:B--2---:R-:W-:-:S02]  /*2820*/  @P0 SHF.R.U32.HI R11, RZ, 0x1, R7 ;  /* 0x00000001ff0b0819 */ /* 0x004fc40000011607 */
[----:B------:R-:W-:-:S04]  /*2830*/  @P0 SHF.R.U64 R12, R6, 0x1, R7 ;  /* 0x00000001060c0819 */ /* 0x000fc80000001207 */
[----:B------:R-:W-:Y:S02]  /*2840*/  @P0 SHF.R.U64 R12, R12, R10, R11 ;  /* 0x0000000a0c0c0219 */ /* 0x000fe4000000120b */
[CC--:B----4-:R-:W-:Y:S02]  /*2850*/  @P0 SHF.L.U32 R13, R4.reuse, R27.reuse, RZ ;  /* 0x0000001b040d0219 */ /* 0x0d0fe400000006ff */
[----:B------:R-:W-:Y:S02]  /*2860*/  @P0 SHF.L.U64.HI R26, R4, R27, R5 ;  /* 0x0000001b041a0219 */ /* 0x000fe40000010205 */
[----:B------:R-:W-:Y:S02]  /*2870*/  @P0 LOP3.LUT R4, R13, R12, RZ, 0xfc, !PT ;  /* 0x0000000c0d040212 */ /* 0x000fe400078efcff */
[--C-:B---3--:R-:W-:Y:S02]  /*2880*/  @P0 SHF.R.U64 R13, R28, 0x1, R29.reuse ;  /* 0x000000011c0d0819 */ /* 0x108fe4000000121d */
[----:B------:R-:W-:-:S02]  /*2890*/  @P0 SHF.R.U32.HI R29, RZ, 0x1, R29 ;  /* 0x00000001ff1d0819 */ /* 0x000fc4000001161d */
[CC--:B------:R-:W-:Y:S02]  /*28a0*/  @P0 SHF.L.U64.HI R12, R6.reuse, R27.reuse, R7 ;  /* 0x0000001b060c0219 */ /* 0x0c0fe40000010207 */
[----:B------:R-:W-:Y:S02]  /*28b0*/  @P0 SHF.L.U32 R27, R6, R27, RZ ;  /* 0x0000001b061b0219 */ /* 0x000fe400000006ff */
[-CC-:B------:R-:W-:Y:S02]  /*28c0*/  @P0 SHF.R.U64 R14, R13, R10.reuse, R29.reuse ;  /* 0x0000000a0d0e0219 */ /* 0x180fe4000000121d */
[----:B------:R-:W-:Y:S02]  /*28d0*/  @P0 SHF.R.U32.HI R29, RZ, R10, R29 ;  /* 0x0000000aff1d0219 */ /* 0x000fe4000001161d */
[----:B------:R-:W-:Y:S02]  /*28e0*/  @P0 LOP3.LUT R6, R27, R14, RZ, 0xfc, !PT ;  /* 0x0000000e1b060212 */ /* 0x000fe400078efcff */
[----:B------:R-:W-:-:S02]  /*28f0*/  @P0 LOP3.LUT R7, R12, R29, RZ, 0xfc, !PT ;  /* 0x0000001d0c070212 */ /* 0x000fc400078efcff */
[----:B------:R-:W-:Y:S01]  /*2900*/  @P0 SHF.R.U32.HI R11, RZ, R10, R11 ;  /* 0x0000000aff0b0219 */ /* 0x000fe2000001160b */
[C---:B------:R-:W-:Y:S01]  /*2910*/  IMAD.SHL.U32 R10, R6.reuse, 0x4, RZ ;  /* 0x00000004060a7824 */ /* 0x040fe200078e00ff */
        /* <DEDUP_REMOVED lines=9> */
[----:B------:R-:W-:Y:S02]  /*29b0*/  IADD3.X R4, P1, PT, RZ, R4, RZ, P0, !PT ;  /* 0x00000004ff047210 */ /* 0x000fe4000073e4ff */
[----:B------:R-:W-:-:S03]  /*29c0*/  ISETP.GT.U32.AND P2, PT, R7, -0x1, PT ;  /* 0xffffffff0700780c */ /* 0x000fc60003f44070 */
[----:B------:R-:W-:Y:S01]  /*29d0*/  IMAD.X R13, RZ, RZ, R13, P1 ;  /* 0x000000ffff0d7224 */ /* 0x000fe200008e060d */
[----:B------:R-:W-:-:S04]  /*29e0*/  ISETP.GT.AND.EX P0, PT, R12, -0x1, PT, P2 ;  /* 0xffffffff0c00780c */ /* 0x000fc80003f04320 */
[----:B------:R-:W-:Y:S02]  /*29f0*/  SEL R13, R12, R13, P0 ;  /* 0x0000000d0c0d7207 */ /* 0x000fe40000000000 */
[----:B------:R-:W-:Y:S02]  /*2a00*/  SEL R14, R7, R4, P0 ;  /* 0x00000004070e7207 */ /* 0x000fe40000000000 */
[----:B------:R-:W-:-:S04]  /*2a10*/  ISETP.NE.U32.AND P1, PT, R13, RZ, PT ;  /* 0x000000ff0d00720c */ /* 0x000fc80003f25070 */
[----:B------:R-:W-:-:S06]  /*2a20*/  SEL R7, R14, R13, !P1 ;  /* 0x0000000d0e077207 */ /* 0x000fcc0004800000 */
[----:B------:R-:W0:Y:S02]  /*2a30*/  FLO.U32 R7, R7 ;  /* 0x0000000700077300 */ /* 0x000e2400000e0000 */
[C---:B0-----:R-:W-:Y:S02]  /*2a40*/  IADD3 R15, PT, PT, -R7.reuse, 0x1f, RZ ;  /* 0x0000001f070f7810 */ /* 0x041fe40007ffe1ff */
[----:B------:R-:W-:-:S03]  /*2a50*/  IADD3 R4, PT, PT, -R7, 0x3f, RZ ;  /* 0x0000003f07047810 */ /* 0x000fc60007ffe1ff */
[----:B------:R-:W-:-:S05]  /*2a60*/  @P1 IMAD.MOV R4, RZ, RZ, R15 ;  /* 0x000000ffff041224 */ /* 0x000fca00078e020f */
[----:B------:R-:W-:Y:S01]  /*2a70*/  ISETP.NE.AND P1, PT, R4, RZ, PT ;  /* 0x000000ff0400720c */ /* 0x000fe20003f25270 */
[----:B------:R-:W-:Y:S01]  /*2a80*/  @!P0 IMAD.MOV R10, RZ, RZ, -R10 ;  /* 0x000000ffff0a8224 */ /* 0x000fe200078e0a0a */
[----:B------:R-:W-:-:S11]  /*2a90*/  SEL R15, R6, R11, P0 ;  /* 0x0000000b060f7207 */ /* 0x000fd60000000000 */
[----:B------:R-:W-:Y:S05]  /*2aa0*/  @!P1 BRA `(.L_x_2422) ;  /* 0x0000000000289947 */ /* 0x000fea0003800000 */
[--C-:B------:R-:W-:Y:S02]  /*2ab0*/  SHF.R.U64 R10, R10, 0x1, R15.reuse ;  /* 0x000000010a0a7819 */ /* 0x100fe4000000120f */
[C---:B------:R-:W-:Y:S02]  /*2ac0*/  LOP3.LUT R11, R4.reuse, 0x3f, RZ, 0xc0, !PT ;  /* 0x0000003f040b7812 */ /* 0x040fe400078ec0ff */
[----:B------:R-:W-:Y:S02]  /*2ad0*/  SHF.R.U32.HI R7, RZ, 0x1, R15 ;  /* 0x00000001ff077819 */ /* 0x000fe4000001160f */
[----:B------:R-:W-:Y:S02]  /*2ae0*/  LOP3.LUT R6, R4, 0x3f, RZ, 0xc, !PT ;  /* 0x0000003f04067812 */ /* 0x000fe400078e0cff */
[----:B------:R-:W-:Y:S02]  /*2af0*/  SHF.L.U64.HI R13, R14, R11, R13 ;  /* 0x0000000b0e0d7219 */ /* 0x000fe4000001020d */
[----:B------:R-:W-:-:S02]  /*2b00*/  SHF.R.U64 R10, R10, R6, R7 ;  /* 0x000000060a0a7219 */ /* 0x000fc40000001207 */
[----:B------:R-:W-:Y:S02]  /*2b10*/  SHF.L.U32 R11, R14, R11, RZ ;  /* 0x0000000b0e0b7219 */ /* 0x000fe400000006ff */
[----:B------:R-:W-:Y:S02]  /*2b20*/  SHF.R.U32.HI R6, RZ, R6, R7 ;  /* 0x00000006ff067219 */ /* 0x000fe40000011607 */
[----:B------:R-:W-:Y:S02]  /*2b30*/  LOP3.LUT R14, R11, R10, RZ, 0xfc, !PT ;  /* 0x0000000a0b0e7212 */ /* 0x000fe400078efcff */
[----:B------:R-:W-:-:S07]  /*2b40*/  LOP3.LUT R13, R13, R6, RZ, 0xfc, !PT ;  /* 0x000000060d0d7212 */ /* 0x000fce00078efcff */
.L_x_2422:
[----:B------:R-:W-:Y:S05]  /*2b50*/  BSYNC.RECONVERGENT B0 ;  /* 0x0000000000007941 */ /* 0x000fea0003800200 */
.L_x_2421:
[----:B------:R-:W-:-:S04]  /*2b60*/  IMAD.WIDE.U32 R10, R14, 0x2168c235, RZ ;  /* 0x2168c2350e0a7825 */ /* 0x000fc800078e00ff */
[----:B------:R-:W-:Y:S01]  /*2b70*/  IMAD.MOV.U32 R6, RZ, RZ, R11 ;  /* 0x000000ffff067224 */ /* 0x000fe200078e000b */
[----:B------:R-:W-:Y:S01]  /*2b80*/  IADD3 RZ, P1, PT, R10, R10, RZ ;  /* 0x0000000a0aff7210 */ /* 0x000fe20007f3e0ff */
[----:B------:R-:W-:Y:S02]  /*2b90*/  IMAD.MOV.U32 R7, RZ, RZ, RZ ;  /* 0x000000ffff077224 */ /* 0x000fe400078e00ff */
[----:B------:R-:W-:-:S04]  /*2ba0*/  IMAD.HI.U32 R11, R13, -0x36f0255e, RZ ;  /* 0xc90fdaa20d0b7827 */ /* 0x000fc800078e00ff */
[----:B------:R-:W-:-:S04]  /*2bb0*/  IMAD.WIDE.U32 R6, R14, -0x36f0255e, R6 ;  /* 0xc90fdaa20e067825 */ /* 0x000fc800078e0006 */
[----:B------:R-:W-:-:S04]  /*2bc0*/  IMAD.WIDE.U32 R6, P2, R13, 0x2168c235, R6 ;  /* 0x2168c2350d067825 */ /* 0x000fc80007840006 */
[----:B------:R-:W-:Y:S01]  /*2bd0*/  IMAD R13, R13, -0x36f0255e, RZ ;  /* 0xc90fdaa20d0d7824 */ /* 0x000fe200078e02ff */
[----:B------:R-:W-:Y:S01]  /*2be0*/  IADD3.X RZ, P1, PT, R6, R6, RZ, P1, !PT ;  /* 0x0000000606ff7210 */ /* 0x000fe20000f3e4ff */
[----:B------:R-:W-:-:S03]  /*2bf0*/  IMAD.X R11, RZ, RZ, R11, P2 ;  /* 0x000000ffff0b7224 */ /* 0x000fc600010e060b */
[----:B------:R-:W-:-:S04]  /*2c00*/  IADD3 R7, P2, PT, R13, R7, RZ ;  /* 0x000000070d077210 */ /* 0x000fc80007f5e0ff */
        /* <DEDUP_REMOVED lines=10> */
[----:B------:R-:W-:Y:S01]  /*2cb0*/  IMAD.X R7, RZ, RZ, R7, P2 ;  /* 0x000000ffff077224 */ /* 0x000fe200010e0607 */
[----:B------:R-:W-:Y:S01]  /*2cc0*/  SHF.R.U32.HI R9, RZ, 0x1e, R5 ;  /* 0x0000001eff097819 */ /* 0x000fe20000011605 */
[----:B------:R-:W-:Y:S01]  /*2cd0*/  IMAD.IADD R4, R11, 0x1, -R4 ;  /* 0x000000010b047824 */ /* 0x000fe200078e0a04 */
[----:B------:R-:W-:-:S02]  /*2ce0*/  @!P0 LOP3.LUT R27, R27, 0x80000000, RZ, 0x3c, !PT ;  /* 0x800000001b1b8812 */ /* 0x000fc400078e3cff */
[----:B------:R-:W-:Y:S01]  /*2cf0*/  SHF.R.U64 R26, R26, 0xa, R7 ;  /* 0x0000000a1a1a7819 */ /* 0x000fe20000001207 */
[----:B------:R-:W-:Y:S01]  /*2d00*/  IMAD.SHL.U32 R4, R4, 0x100000, RZ ;  /* 0x0010000004047824 */ /* 0x000fe200078e00ff */
[----:B------:R-:W-:Y:S02]  /*2d10*/  LEA.HI R12, R12, R9, RZ, 0x1 ;  /* 0x000000090c0c7211 */ /* 0x000fe400078f08ff */
[----:B------:R-:W-:-:S03]  /*2d20*/  IADD3 R26, P2, PT, R26, 0x1, RZ ;  /* 0x000000011a1a7810 */ /* 0x000fc60007f5e0ff */
[----:B------:R-:W-:Y:S01]  /*2d30*/  @P1 IMAD.MOV R12, RZ, RZ, -R12 ;  /* 0x000000ffff0c1224 */ /* 0x000fe200078e0a0c */
[----:B------:R-:W-:-:S04]  /*2d40*/  LEA.HI.X R7, R7, RZ, RZ, 0x16, P2 ;  /* 0x000000ff07077211 */ /* 0x000fc800010fb4ff */
[--C-:B------:R-:W-:Y:S02]  /*2d50*/  SHF.R.U64 R26, R26, 0x1, R7.reuse ;  /* 0x000000011a1a7819 */ /* 0x100fe40000001207 */
[----:B------:R-:W-:Y:S02]  /*2d60*/  SHF.R.U32.HI R5, RZ, 0x1, R7 ;  /* 0x00000001ff057819 */ /* 0x000fe40000011607 */
[----:B------:R-:W-:-:S04]  /*2d70*/  IADD3 R26, P2, P3, RZ, RZ, R26 ;  /* 0x000000ffff1a7210 */ /* 0x000fc80007b5e01a */
[----:B------:R-:W-:-:S04]  /*2d80*/  IADD3.X R4, PT, PT, R4, 0x3fe00000, R5, P2, P3 ;  /* 0x3fe0000004047810 */ /* 0x000fc800017e6405 */
[----:B------:R-:W-:-:S07]  /*2d90*/  LOP3.LUT R27, R4, R27, RZ, 0xfc, !PT ;  /* 0x0000001b041b7212 */ /* 0x000fce00078efcff */
.L_x_2416:
[----:B------:R-:W-:-:S04]  /*2da0*/  IMAD.MOV.U32 R9, RZ, RZ, 0x0 ;  /* 0x00000000ff097424 */ /* 0x000fc800078e00ff */
[----:B------:R-:W-:Y:S05]  /*2db0*/  RET.REL.NODEC R8 `(_ZN2at6native27unrolled_elementwise_kernelIZZZNS0_15cos_kernel_cudaERNS_18TensorIteratorBaseEENKUlvE0_clEvENKUlvE_clEvEUldE_St5arrayIPcLm2EELi4E23TrivialOffsetCalculatorILi1EjESB_NS0_6memory15LoadWithoutCastENSC_16StoreWithoutCastEEEviT_T0_T2_T3_T4_T5_) ;  /* 0xffffffd008907950 */ /* 0x000fea0003c3ffff */
.L_x_2423:
        /* <DEDUP_REMOVED lines=12> */
.L_x_2650:


//--------------------- .text._ZN2at6native29vectorized_elementwise_kernelILi2EZZZNS0_15cos_kernel_cudaERNS_18TensorIteratorBaseEENKUlvE0_clEvENKUlvE_clEvEUldE_St5arrayIPcLm2EEEEviT0_T1_ --------------------------
	.section	.text._ZN2at6native29vectorized_elementwise_kernelILi2EZZZNS0_15cos_kernel_cudaERNS_18TensorIteratorBaseEENKUlvE0_clEvENKUlvE_clEvEUldE_St5arrayIPcLm2EEEEviT0_T1_,"ax",@progbits
	.align	128
        .global         _ZN2at6native29vectorized_elementwise_kernelILi2EZZZNS0_15cos_kernel_cudaERNS_18TensorIteratorBaseEENKUlvE0_clEvENKUlvE_clEvEUldE_St5arrayIPcLm2EEEEviT0_T1_
        .type           _ZN2at6native29vectorized_elementwise_kernelILi2EZZZNS0_15cos_kernel_cudaERNS_18TensorIteratorBaseEENKUlvE0_clEvENKUlvE_clEvEUldE_St5arrayIPcLm2EEEEviT0_T1_,@function
        .size           _ZN2at6native29vectorized_elementwise_kernelILi2EZZZNS0_15cos_kernel_cudaERNS_18TensorIteratorBaseEENKUlvE0_clEvENKUlvE_clEvEUldE_St5arrayIPcLm2EEEEviT0_T1_,(.L_x_2651 - _ZN2at6native29vectorized_elementwise_kernelILi2EZZZNS0_15cos_kernel_cudaERNS_18TensorIteratorBaseEENKUlvE0_clEvENKUlvE_clEvEUldE_St5arrayIPcLm2EEEEviT0_T1_)
        .other          _ZN2at6native29vectorized_elementwise_kernelILi2EZZZNS0_15cos_kernel_cudaERNS_18TensorIteratorBaseEENKUlvE0_clEvENKUlvE_clEvEUldE_St5arrayIPcLm2EEEEviT0_T1_,@"STO_CUDA_ENTRY STV_DEFAULT"
_ZN2at6native29vectorized_elementwise_kernelILi2EZZZNS0_15cos_kernel_cudaERNS_18TensorIteratorBaseEENKUlvE0_clEvENKUlvE_clEvEUldE_St5arrayIPcLm2EEEEviT0_T1_:
.text._ZN2at6native29vectorized_elementwise_kernelILi2EZZZNS0_15cos_kernel_cudaERNS_18TensorIteratorBaseEENKUlvE0_clEvENKUlvE_clEvEUldE_St5arrayIPcLm2EEEEviT0_T1_:
[----:B------:R-:W0:Y:S01]  /*0000*/  LDC R1, c[0x0][0x37c] ;  /* 0x0000df00ff017b82 */ /* 0x000e220000000800 */
[----:B------:R-:W1:Y:S01]  /*0010*/  S2R R36, SR_CTAID.X ;  /* 0x0000000000247919 */ /* 0x000e620000002500 */
[----:B------:R-:W2:Y:S01]  /*0020*/  LDCU UR6, c[0x0][0x380] ;  /* 0x00007000ff0677ac */ /* 0x000ea20008000800 */
[----:B0-----:R-:W-:Y:S01]  /*0030*/  VIADD R1, R1, 0xffffffd8 ;  /* 0xffffffd801017836 */ /* 0x001fe20000000000 */
[----:B------:R-:W0:Y:S01]  /*0040*/  LDCU.64 UR4, c[0x0][0x358] ;  /* 0x00006b00ff0477ac */ /* 0x000e220008000a00 */
[----:B-1----:R-:W-:-:S05]  /*0050*/  IMAD.SHL.U32 R36, R36, 0x400, RZ ;  /* 0x0000040024247824 */ /* 0x002fca00078e00ff */
[----:B--2---:R-:W-:-:S04]  /*0060*/  IADD3 R11, PT, PT, -R36, UR6, RZ ;  /* 0x00000006240b7c10 */ /* 0x004fc8000fffe1ff */
[----:B------:R-:W-:-:S13]  /*0070*/  ISETP.GT.U32.AND P0, PT, R11, 0x3ff, PT ;  /* 0x000003ff0b00780c */ /* 0x000fda0003f04070 */
[----:B0-----:R-:W-:Y:S05]  /*0080*/  @P0 BRA `(.L_x_2424) ;  /* 0x00000044005c0947 */ /* 0x001fea0003800000 */
[----:B------:R-:W0:Y:S01]  /*0090*/  S2R R0, SR_TID.X ;  /* 0x0000000000007919 */ /* 0x000e220000002100 */
[----:B------:R-:W-:Y:S02]  /*00a0*/  CS2R R20, SRZ ;  /* 0x0000000000147805 */ /* 0x000fe4000001ff00 */
[----:B0-----:R-:W-:Y:S01]  /*00b0*/  ISETP.GE.U32.AND P6, PT, R0, R11, PT ;  /* 0x0000000b0000720c */ /* 0x001fe20003fc6070 */
[----:B------:R-:W-:-:S12]  /*00c0*/  IMAD.MOV.U32 R10, RZ, RZ, R0 ;  /* 0x000000ffff0a7224 */ /* 0x000fd800078e0000 */
[----:B------:R-:W-:Y:S01]  /*00d0*/  @!P6 VIADD R0, R10, 0x80 ;  /* 0x000000800a00e836 */ /* 0x000fe20000000000 */
[----:B------:R-:W0:Y:S01]  /*00e0*/  @!P6 LDC.64 R12, c[0x0][0x390] ;  /* 0x0000e400ff0ceb82 */ /* 0x000e220000000a00 */
[----:B------:R-:W-:-:S03]  /*00f0*/  @!P6 IMAD.IADD R3, R36, 0x1, R10 ;  /* 0x000000012403e824 */ /* 0x000fc600078e020a */
[----:B------:R-:W-:-:S13]  /*0100*/  ISETP.GE.U32.AND P5, PT, R0, R11, PT ;  /* 0x0000000b0000720c */ /* 0x000fda0003fa6070 */
[----:B------:R-:W-:Y:S01]  /*0110*/  @!P5 IMAD.IADD R23, R36, 0x1, R0 ;  /* 0x000000012417d824 */ /* 0x000fe200078e0200 */
[----:B------:R-:W1:Y:S01]  /*0120*/  @!P5 LDC.64 R18, c[0x0][0x390] ;  /* 0x0000e400ff12db82 */ /* 0x000e620000000a00 */
[----:B------:R-:W-:-:S05]  /*0130*/  @!P5 VIADD R0, R0, 0x80 ;  /* 0x000000800000d836 */ /* 0x000fca0000000000 */
[----:B------:R-:W-:Y:S01]  /*0140*/  ISETP.GE.U32.AND P4, PT, R0, R11, PT ;  /* 0x0000000b0000720c */ /* 0x000fe20003f86070 */
[----:B0-----:R-:W-:-:S05]  /*0150*/  @!P6 IMAD.WIDE.U32 R12, R3, 0x8, R12 ;  /* 0x00000008030ce825 */ /* 0x001fca00078e000c */
[----:B------:R0:W5:Y:S07]  /*0160*/  @!P6 LDG.E.64 R20, desc[UR4][R12.64] ;  /* 0x000000040c14e981 */ /* 0x00016e000c1e1b00 */
[----:B------:R-:W-:Y:S01]  /*0170*/  @!P4 IMAD.IADD R25, R36, 0x1, R0 ;  /* 0x000000012419c824 */ /* 0x000fe200078e0200 */
[----:B------:R-:W2:Y:S01]  /*0180*/  @!P4 LDC.64 R14, c[0x0][0x390] ;  /* 0x0000e400ff0ecb82 */ /* 0x000ea20000000a00 */
[----:B------:R-:W-:-:S05]  /*0190*/  @!P4 VIADD R0, R0, 0x80 ;  /* 0x000000800000c836 */ /* 0x000fca0000000000 */
[----:B------:R-:W-:-:S13]  /*01a0*/  ISETP.GE.U32.AND P3, PT, R0, R11, PT ;  /* 0x0000000b0000720c */ /* 0x000fda0003f66070 */
[----:B------:R-:W-:Y:S01]  /*01b0*/  @!P3 IMAD.IADD R27, R36, 0x1, R0 ;  /* 0x00000001241bb824 */ /* 0x000fe200078e0200 */
[----:B------:R-:W3:Y:S01]  /*01c0*/  @!P3 LDC.64 R16, c[0x0][0x390] ;  /* 0x0000e400ff10bb82 */ /* 0x000ee20000000a00 */
[----:B------:R-:W-:-:S05]  /*01d0*/  @!P3 VIADD R0, R0, 0x80 ;  /* 0x000000800000b836 */ /* 0x000fca0000000000 */
[----:B------:R-:W-:-:S13]  /*01e0*/  ISETP.GE.U32.AND P2, PT, R0, R11, PT ;  /* 0x0000000b0000720c */ /* 0x000fda0003f46070 */
[----:B------:R-:W-:Y:S01]  /*01f0*/  @!P2 IMAD.IADD R29, R36, 0x1, R0 ;  /* 0x00000001241da824 */ /* 0x000fe200078e0200 */
[----:B------:R-:W4:Y:S01]  /*0200*/  @!P2 LDC.64 R8, c[0x0][0x390] ;  /* 0x0000e400ff08ab82 */ /* 0x000f220000000a00 */
        /* <DEDUP_REMOVED lines=10> */
[----:B------:R-:W4:Y:S01]  /*02b0*/  @!P6 LDC.64 R2, c[0x0][0x390] ;  /* 0x0000e400ff02eb82 */ /* 0x000f220000000a00 */
[----:B-1----:R-:W-:-:S04]  /*02c0*/  @!P5 IMAD.WIDE.U32 R18, R23, 0x8, R18 ;  /* 0x000000081712d825 */ /* 0x002fc800078e0012 */
[----:B------:R-:W-:Y:S01]  /*02d0*/  @!P6 IMAD.IADD R23, R36, 0x1, R0 ;  /* 0x000000012417e824 */ /* 0x000fe200078e0200 */
[----:B0-----:R-:W-:Y:S01]  /*02e0*/  CS2R R12, SRZ ;  /* 0x00000000000c7805 */ /* 0x001fe2000001ff00 */
[----:B--2---:R-:W-:Y:S01]  /*02f0*/  @!P4 IMAD.WIDE.U32 R24, R25, 0x8, R14 ;  /* 0x000000081918c825 */ /* 0x004fe200078e000e */
[----:B------:R-:W-:-:S03]  /*0300*/  CS2R R14, SRZ ;  /* 0x00000000000e7805 */ /* 0x000fc6000001ff00 */
[----:B---3--:R-:W-:Y:S01]  /*0310*/  @!P3 IMAD.WIDE.U32 R16, R27, 0x8, R16 ;  /* 0x000000081b10b825 */ /* 0x008fe200078e0010 */
[----:B------:R-:W-:Y:S01]  /*0320*/  CS2R R26, SRZ ;  /* 0x00000000001a7805 */ /* 0x000fe2000001ff00 */
[----:B------:R0:W5:Y:S02]  /*0330*/  @!P5 LDG.E.64 R12, desc[UR4][R18.64] ;  /* 0x00000004120cd981 */ /* 0x000164000c1e1b00 */
[----:B----4-:R-:W-:Y:S01]  /*0340*/  @!P2 IMAD.WIDE.U32 R28, R29, 0x8, R8 ;  /* 0x000000081d1ca825 */ /* 0x010fe200078e0008 */
[----:B------:R-:W-:Y:S01]  /*0350*/  CS2R R8, SRZ ;  /* 0x0000000000087805 */ /* 0x000fe2000001ff00 */
[----:B------:R0:W5:Y:S02]  /*0360*/  @!P4 LDG.E.64 R14, desc[UR4][R24.64] ;  /* 0x00000004180ec981 */ /* 0x000164000c1e1b00 */
[----:B------:R-:W-:Y:S01]  /*0370*/  @!P0 IMAD.WIDE.U32 R32, R33, 0x8, R4 ;  /* 0x0000000821208825 */ /* 0x000fe200078e0004 */
[----:B------:R-:W-:Y:S01]  /*0380*/  CS2R R4, SRZ ;  /* 0x0000000000047805 */ /* 0x000fe2000001ff00 */
[----:B------:R0:W5:Y:S02]  /*0390*/  @!P2 LDG.E.64 R26, desc[UR4][R28.64] ;  /* 0x000000041c1aa981 */ /* 0x000164000c1e1b00 */
[----:B------:R-:W-:Y:S01]  /*03a0*/  @!P6 IMAD.WIDE.U32 R2, R23, 0x8, R2 ;  /* 0x000000081702e825 */ /* 0x000fe200078e0002 */
[----:B------:R-:W-:-:S03]  /*03b0*/  CS2R R22, SRZ ;  /* 0x0000000000167805 */ /* 0x000fc6000001ff00 */
[----:B------:R-:W-:Y:S01]  /*03c0*/  @!P1 IMAD.WIDE.U32 R30, R31, 0x8, R6 ;  /* 0x000000081f1e9825 */ /* 0x000fe200078e0006 */
[----:B------:R0:W5:Y:S04]  /*03d0*/  @!P6 LDG.E.64 R8, desc[UR4][R2.64] ;  /* 0x000000040208e981 */ /* 0x000168000c1e1b00 */
[----:B------:R0:W5:Y:S04]  /*03e0*/  @!P3 LDG.E.64 R22, desc[UR4][R16.64] ;  /* 0x000000041016b981 */ /* 0x000168000c1e1b00 */
[----:B------:R0:W5:Y:S01]  /*03f0*/  @!P1 LDG.E.64 R4, desc[UR4][R30.64] ;  /* 0x000000041e049981 */ /* 0x000162000c1e1b00 */
[----:B------:R-:W-:-:S06]  /*0400*/  CS2R R6, SRZ ;  /* 0x0000000000067805 */ /* 0x000fcc000001ff00 */
[----:B------:R0:W5:Y:S01]  /*0410*/  @!P0 LDG.E.64 R6, desc[UR4][R32.64] ;  /* 0x0000000420068981 */ /* 0x000162000c1e1b00 */
[----:B------:R-:W-:Y:S01]  /*0420*/  ISETP.GE.U32.AND P0, PT, R10, R11, PT ;  /* 0x0000000b0a00720c */ /* 0x000fe20003f06070 */
        /* <DEDUP_REMOVED lines=54> */
[----:B------:R-:W-:Y:S05]  /*0790*/  CALL.REL.NOINC `($_ZN2at6native29vectorized_elementwise_kernelILi2EZZZNS0_15cos_kernel_cudaERNS_18TensorIteratorBaseEENKUlvE0_clEvENKUlvE_clEvEUldE_St5arrayIPcLm2EEEEviT0_T1_$__internal_trig_reduction_slowpathd) ;  /* 0x0000007c000c7944 */ /* 0x000fea0003c00000 */
[----:B------:R-:W-:-:S07]  /*07a0*/  IMAD.MOV.U32 R0, RZ, RZ, R18 ;  /* 0x000000ffff007224 */ /* 0x000fce00078e0012 */
.L_x_2430:
[----:B------:R-:W-:Y:S05]  /*07b0*/  BSYNC.RECONVERGENT B4 ;  /* 0x0000000000047941 */ /* 0x000fea0003800200 */
.L_x_2429:
[----:B------:R-:W-:-:S07]  /*07c0*/  VIADD R0, R0, 0x1 ;  /* 0x0000000100007836 */ /* 0x000fce0000000000 */
.L_x_2428:
[----:B------:R-:W-:Y:S05]  /*07d0*/  BSYNC.RECONVERGENT B3 ;  /* 0x0000000000037941 */ /* 0x000fea0003800200 */
.L_x_2427:
        /* <DEDUP_REMOVED lines=63> */
.L_x_2426:
[----:B------:R-:W-:Y:S05]  /*0bd0*/  BSYNC.RECONVERGENT B2 ;  /* 0x0000000000027941 */ /* 0x000fea0003800200 */
.L_x_2425:
[----:B------:R-:W-:Y:S01]  /*0be0*/  VIADD R37, R10, 0x80 ;  /* 0x000000800a257836 */ /* 0x000fe20000000000 */
[----:B------:R-:W-:Y:S04]  /*0bf0*/  BSSY.RECONVERGENT B2, `(.L_x_2431) ;  /* 0x0000079000027945 */ /* 0x000fe80003800200 */
[----:B------:R-:W-:-:S13]  /*0c00*/  ISETP.GE.U32.AND P0, PT, R37, R11, PT ;  /* 0x0000000b2500720c */ /* 0x000fda0003f06070 */
        /* <DEDUP_REMOVED lines=48> */
[----:B------:R-:W-:Y:S05]  /*0f10*/  CALL.REL.NOINC `($_ZN2at6native29vectorized_elementwise_kernelILi2EZZZNS0_15cos_kernel_cudaERNS_18TensorIteratorBaseEENKUlvE0_clEvENKUlvE_clEvEUldE_St5arrayIPcLm2EEEEviT0_T1_$__internal_trig_reduction_slowpathd) ;  /* 0x00000074002c7944 */ /* 0x000fea0003c00000 */
[----:B------:R-:W-:-:S07]  /*0f20*/  IMAD.MOV.U32 R0, RZ, RZ, R18 ;  /* 0x000000ffff007224 */ /* 0x000fce00078e0012 */
.L_x_2436:
[----:B------:R-:W-:Y:S05]  /*0f30*/  BSYNC.RECONVERGENT B4 ;  /* 0x0000000000047941 */ /* 0x000fea0003800200 */
.L_x_2435:
[----:B------:R-:W-:Y:S01]  /*0f40*/  VIADD R0, R0, 0x1 ;  /* 0x0000000100007836 */ /* 0x000fe20000000000 */
[----:B------:R-:W-:Y:S06]  /*0f50*/  BRA `(.L_x_2437) ;  /* 0x0000000000087947 */ /* 0x000fec0003800000 */
.L_x_2434:
[----:B------:R0:W1:Y:S02]  /*0f60*/  DMUL R2, RZ, R12 ;  /* 0x0000000cff027228 */ /* 0x0000640000000000 */
[----:B01----:R-:W-:-:S07]  /*0f70*/  IMAD.MOV.U32 R0, RZ, RZ, 0x1 ;  /* 0x00000001ff007424 */ /* 0x003fce00078e00ff */
.L_x_2437:
[----:B------:R-:W-:Y:S05]  /*0f80*/  BSYNC.RECONVERGENT B3 ;  /* 0x0000000000037941 */ /* 0x000fea0003800200 */
.L_x_2433:
        /* <DEDUP_REMOVED lines=63> */
.L_x_2432:
[----:B------:R-:W-:Y:S05]  /*1380*/  BSYNC.RECONVERGENT B2 ;  /* 0x0000000000027941 */ /* 0x000fea0003800200 */
.L_x_2431:
        /* <DEDUP_REMOVED lines=52> */
.L_x_2443:
[----:B------:R-:W-:Y:S05]  /*16d0*/  BSYNC.RECONVERGENT B4 ;  /* 0x0000000000047941 */ /* 0x000fea0003800200 */
.L_x_2442:
[----:B------:R-:W-:Y:S01]  /*16e0*/  VIADD R0, R18, 0x1 ;  /* 0x0000000112007836 */ /* 0x000fe20000000000 */
[----:B------:R-:W-:Y:S06]  /*16f0*/  BRA `(.L_x_2444) ;  /* 0x0000000000087947 */ /* 0x000fec0003800000 */
.L_x_2441:
[----:B------:R0:W1:Y:S02]  /*1700*/  DMUL R2, RZ, R14 ;  /* 0x0000000eff027228 */ /* 0x0000640000000000 */
[----:B01----:R-:W-:-:S07]  /*1710*/  IMAD.MOV.U32 R0, RZ, RZ, 0x1 ;  /* 0x00000001ff007424 */ /* 0x003fce00078e00ff */
.L_x_2444:
[----:B------:R-:W-:Y:S05]  /*1720*/  BSYNC.RECONVERGENT B3 ;  /* 0x0000000000037941 */ /* 0x000fea0003800200 */
.L_x_2440:
        /* <DEDUP_REMOVED lines=63> */
.L_x_2439:
[----:B------:R-:W-:Y:S05]  /*1b20*/  BSYNC.RECONVERGENT B2 ;  /* 0x0000000000027941 */ /* 0x000fea0003800200 */
.L_x_2438:
        /* <DEDUP_REMOVED lines=52> */
.L_x_2450:
[----:B------:R-:W-:Y:S05]  /*1e70*/  BSYNC.RECONVERGENT B4 ;  /* 0x0000000000047941 */ /* 0x000fea0003800200 */
.L_x_2449:
[----:B------:R-:W-:Y:S01]  /*1e80*/  VIADD R0, R18, 0x1 ;  /* 0x0000000112007836 */ /* 0x000fe20000000000 */
[----:B------:R-:W-:Y:S06]  /*1e90*/  BRA `(.L_x_2451) ;  /* 0x0000000000087947 */ /* 0x000fec0003800000 */
.L_x_2448:
[----:B------:R0:W1:Y:S02]  /*1ea0*/  DMUL R2, RZ, R22 ;  /* 0x00000016ff027228 */ /* 0x0000640000000000 */
[----:B01----:R-:W-:-:S07]  /*1eb0*/  IMAD.MOV.U32 R0, RZ, RZ, 0x1 ;  /* 0x00000001ff007424 */ /* 0x003fce00078e00ff */
.L_x_2451:
[----:B------:R-:W-:Y:S05]  /*1ec0*/  BSYNC.RECONVERGENT B3 ;  /* 0x0000000000037941 */ /* 0x000fea0003800200 */
.L_x_2447:
        /* <DEDUP_REMOVED lines=63> */
.L_x_2446:
[----:B------:R-:W-:Y:S05]  /*22c0*/  BSYNC.RECONVERGENT B2 ;  /* 0x0000000000027941 */ /* 0x000fea0003800200 */
.L_x_2445:
        /* <DEDUP_REMOVED lines=52> */
.L_x_2457:
[----:B------:R-:W-:Y:S05]  /*2610*/  BSYNC.RECONVERGENT B4 ;  /* 0x0000000000047941 */ /* 0x000fea0003800200 */
.L_x_2456:
[----:B------:R-:W-:Y:S01]  /*2620*/  VIADD R0, R18, 0x1 ;  /* 0x0000000112007836 */ /* 0x000fe20000000000 */
[----:B------:R-:W-:Y:S06]  /*2630*/  BRA `(.L_x_2458) ;  /* 0x0000000000087947 */ /* 0x000fec0003800000 */
.L_x_2455:
[----:B------:R0:W1:Y:S02]  /*2640*/  DMUL R2, RZ, R26 ;  /* 0x0000001aff027228 */ /* 0x0000640000000000 */
[----:B01----:R-:W-:-:S07]  /*2650*/  IMAD.MOV.U32 R0, RZ, RZ, 0x1 ;  /* 0x00000001ff007424 */ /* 0x003fce00078e00ff */
.L_x_2458:
[----:B------:R-:W-:Y:S05]  /*2660*/  BSYNC.RECONVERGENT B3 ;  /* 0x0000000000037941 */ /* 0x000fea0003800200 */
.L_x_2454:
        /* <DEDUP_REMOVED lines=63> */
.L_x_2453:
[----:B------:R-:W-:Y:S05]  /*2a60*/  BSYNC.RECONVERGENT B2 ;  /* 0x0000000000027941 */ /* 0x000fea0003800200 */
.L_x_2452:
        /* <DEDUP_REMOVED lines=52> */
.L_x_2464:
[----:B------:R-:W-:Y:S05]  /*2db0*/  BSYNC.RECONVERGENT B4 ;  /* 0x0000000000047941 */ /* 0x000fea0003800200 */
.L_x_2463:
[----:B------:R-:W-:Y:S01]  /*2dc0*/  VIADD R0, R18, 0x1 ;  /* 0x0000000112007836 */ /* 0x000fe20000000000 */
[----:B------:R-:W-:Y:S06]  /*2dd0*/  BRA `(.L_x_2465) ;  /* 0x0000000000087947 */ /* 0x000fec0003800000 */
.L_x_2462:
[----:B------:R0:W1:Y:S02]  /*2de0*/  DMUL R2, RZ, R4 ;  /* 0x00000004ff027228 */ /* 0x0000640000000000 */
[----:B01----:R-:W-:-:S07]  /*2df0*/  IMAD.MOV.U32 R0, RZ, RZ, 0x1 ;  /* 0x00000001ff007424 */ /* 0x003fce00078e00ff */
.L_x_2465:
[----:B------:R-:W-:Y:S05]  /*2e00*/  BSYNC.RECONVERGENT B3 ;  /* 0x0000000000037941 */ /* 0x000fea0003800200 */
.L_x_2461:
        /* <DEDUP_REMOVED lines=63> */
.L_x_2460:
[----:B------:R-:W-:Y:S05]  /*3200*/  BSYNC.RECONVERGENT B2 ;  /* 0x0000000000027941 */ /* 0x000fea0003800200 */
.L_x_2459:
        /* <DEDUP_REMOVED lines=52> */
.L_x_2471:
[----:B------:R-:W-:Y:S05]  /*3550*/  BSYNC.RECONVERGENT B4 ;  /* 0x0000000000047941 */ /* 0x000fea0003800200 */
.L_x_2470:
[----:B------:R-:W-:Y:S01]  /*3560*/  VIADD R0, R18, 0x1 ;  /* 0x0000000112007836 */ /* 0x000fe20000000000 */
[----:B------:R-:W-:Y:S06]  /*3570*/  BRA `(.L_x_2472) ;  /* 0x0000000000087947 */ /* 0x000fec0003800000 */
.L_x_2469:
[----:B------:R0:W1:Y:S02]  /*3580*/  DMUL R2, RZ, R6 ;  /* 0x00000006ff027228 */ /* 0x0000640000000000 */
[----:B01----:R-:W-:-:S07]  /*3590*/  IMAD.MOV.U32 R0, RZ, RZ, 0x1 ;  /* 0x00000001ff007424 */ /* 0x003fce00078e00ff */
.L_x_2472:
[----:B------:R-:W-:Y:S05]  /*35a0*/  BSYNC.RECONVERGENT B3 ;  /* 0x0000000000037941 */ /* 0x000fea0003800200 */
.L_x_2468:
        /* <DEDUP_REMOVED lines=63> */
.L_x_2467:
[----:B------:R-:W-:Y:S05]  /*39a0*/  BSYNC.RECONVERGENT B2 ;  /* 0x0000000000027941 */ /* 0x000fea0003800200 */
.L_x_2466:
        /* <DEDUP_REMOVED lines=52> */
.L_x_2478:
[----:B------:R-:W-:Y:S05]  /*3cf0*/  BSYNC.RECONVERGENT B4 ;  /* 0x0000000000047941 */ /* 0x000fea0003800200 */
.L_x_2477:
[----:B------:R-:W-:Y:S01]  /*3d00*/  VIADD R0, R18, 0x1 ;  /* 0x0000000112007836 */ /* 0x000fe20000000000 */
[----:B------:R-:W-:Y:S06]  /*3d10*/  BRA `(.L_x_2479) ;  /* 0x0000000000087947 */ /* 0x000fec0003800000 */
.L_x_2476:
[----:B------:R0:W1:Y:S02]  /*3d20*/  DMUL R2, RZ, R8 ;  /* 0x00000008ff027228 */ /* 0x0000640000000000 */
[----:B01----:R-:W-:-:S07]  /*3d30*/  IMAD.MOV.U32 R0, RZ, RZ, 0x1 ;  /* 0x00000001ff007424 */ /* 0x003fce00078e00ff */
.L_x_2479:
[----:B------:R-:W-:Y:S05]  /*3d40*/  BSYNC.RECONVERGENT B3 ;  /* 0x0000000000037941 */ /* 0x000fea0003800200 */
.L_x_2475:
        /* <DEDUP_REMOVED lines=63> */
.L_x_2474:
[----:B------:R-:W-:Y:S05]  /*4140*/  BSYNC.RECONVERGENT B2 ;  /* 0x0000000000027941 */ /* 0x000fea0003800200 */
.L_x_2473:
[----:B------:R-:W-:Y:S01]  /*4150*/  ISETP.GE.U32.AND P0, PT, R10, R11, PT ;  /* 0x0000000b0a00720c */ /* 0x000fe20003f06070 */
[----:B------:R-:W-:Y:S04]  /*4160*/  BSSY.RECONVERGENT B0, `(.L_x_2480) ;  /* 0x0000040000007945 */ /* 0x000fe80003800200 */
[----:B------:R-:W-:Y:S08]  /*4170*/  BSSY.RELIABLE B1, `(.L_x_2481) ;  /* 0x0000035000017945 */ /* 0x000ff00003800100 */
[----:B------:R-:W-:Y:S05]  /*4180*/  @P0 BRA `(.L_x_2482) ;  /* 0x0000000000380947 */ /* 0x000fea0003800000 */
[----:B-----5:R-:W0:Y:S01]  /*4190*/  LDC.64 R6, c[0x0][0x388] ;  /* 0x0000e200ff067b82 */ /* 0x020e220000000a00 */
[----:B------:R-:W-:Y:S02]  /*41a0*/  IMAD.IADD R9, R36, 0x1, R10 ;  /* 0x0000000124097824 */ /* 0x000fe400078e020a */
[----:B------:R-:W-:Y:S02]  /*41b0*/  IMAD.MOV.U32 R41, RZ, RZ, R39 ;  /* 0x000000ffff297224 */ /* 0x000fe400078e0027 */
[----:B------:R-:W-:-:S05]  /*41c0*/  IMAD.MOV.U32 R10, RZ, RZ, R37 ;  /* 0x000000ffff0a7224 */ /* 0x000fca00078e0025 */
[----:B------:R-:W-:Y:S01]  /*41d0*/  ISETP.GE.U32.AND P0, PT, R10, R11, PT ;  /* 0x0000000b0a00720c */ /* 0x000fe20003f06070 */
[----:B0-----:R-:W-:-:S05]  /*41e0*/  IMAD.WIDE.U32 R6, R9, 0x8, R6 ;  /* 0x0000000809067825 */ /* 0x001fca00078e0006 */
[----:B------:R0:W-:Y:S07]  /*41f0*/  STG.E.64 desc[UR4][R6.64], R40 ;  /* 0x0000002806007986 */ /* 0x0001ee000c101b04 */
[----:B------:R-:W-:Y:S05]  /*4200*/  @P0 BRA `(.L_x_2483) ;  /* 0x0000000000380947 */ /* 0x000fea0003800000 */
[----:B0-----:R-:W0:Y:S01]  /*4210*/  LDC.64 R6, c[0x0][0x388] ;  /* 0x0000e200ff067b82 */ /* 0x001e220000000a00 */
[----:B------:R-:W-:Y:S02]  /*4220*/  IMAD.IADD R9, R36, 0x1, R10 ;  /* 0x0000000124097824 */ /* 0x000fe400078e020a */
[----:B------:R-:W-:Y:S02]  /*4230*/  IMAD.MOV.U32 R39, RZ, RZ, R35 ;  /* 0x000000ffff277224 */ /* 0x000fe400078e0023 */
[----:B------:R-:W-:Y:S02]  /*4240*/  VIADD R10, R10, 0x80 ;  /* 0x000000800a0a7836 */ /* 0x000fe40000000000 */
[----:B0-----:R-:W-:-:S05]  /*4250*/  IMAD.WIDE.U32 R6, R9, 0x8, R6 ;  /* 0x0000000809067825 */ /* 0x001fca00078e0006 */
[----:B------:R0:W-:Y:S02]  /*4260*/  STG.E.64 desc[UR4][R6.64], R38 ;  /* 0x0000002606007986 */ /* 0x0001e4000c101b04 */
.L_x_2482:
[----:B------:R-:W-:-:S13]  /*4270*/  ISETP.GE.U32.AND P0, PT, R10, R11, PT ;  /* 0x0000000b0a00720c */ /* 0x000fda0003f06070 */
[----:B------:R-:W-:Y:S05]  /*4280*/  @P0 BRA `(.L_x_2484) ;  /* 0x0000000000380947 */ /* 0x000fea0003800000 */
[----:B0----5:R-:W0:Y:S01]  /*4290*/  LDC.64 R6, c[0x0][0x388] ;  /* 0x0000e200ff067b82 */ /* 0x021e220000000a00 */
[----:B------:R-:W-:Y:S02]  /*42a0*/  IMAD.IADD R9, R36, 0x1, R10 ;  /* 0x0000000124097824 */ /* 0x000fe400078e020a */
[----:B------:R-:W-:Y:S02]  /*42b0*/  IMAD.MOV.U32 R35, RZ, RZ, R33 ;  /* 0x000000ffff237224 */ /* 0x000fe400078e0021 */
[----:B------:R-:W-:Y:S02]  /*42c0*/  VIADD R10, R10, 0x80 ;  /* 0x000000800a0a7836 */ /* 0x000fe40000000000 */
[----:B0-----:R-:W-:-:S05]  /*42d0*/  IMAD.WIDE.U32 R6, R9, 0x8, R6 ;  /* 0x0000000809067825 */ /* 0x001fca00078e0006 */
[----:B------:R1:W-:Y:S02]  /*42e0*/  STG.E.64 desc[UR4][R6.64], R34 ;  /* 0x0000002206007986 */ /* 0x0003e4000c101b04 */
.L_x_2483:
[----:B------:R-:W-:-:S13]  /*42f0*/  ISETP.GE.U32.AND P0, PT, R10, R11, PT ;  /* 0x0000000b0a00720c */ /* 0x000fda0003f06070 */
[----:B------:R-:W-:Y:S05]  /*4300*/  @P0 BRA `(.L_x_2485) ;  /* 0x0000000000400947 */ /* 0x000fea0003800000 */
[----:B01----:R-:W0:Y:S01]  /*4310*/  LDC.64 R6, c[0x0][0x388] ;  /* 0x0000e200ff067b82 */ /* 0x003e220000000a00 */
[----:B------:R-:W-:Y:S02]  /*4320*/  IMAD.IADD R9, R36, 0x1, R10 ;  /* 0x0000000124097824 */ /* 0x000fe400078e020a */
[----:B------:R-:W-:Y:S02]  /*4330*/  IMAD.MOV.U32 R33, RZ, RZ, R31 ;  /* 0x000000ffff217224 */ /* 0x000fe400078e001f */
[----:B------:R-:W-:Y:S02]  /*4340*/  VIADD R10, R10, 0x80 ;  /* 0x000000800a0a7836 */ /* 0x000fe40000000000 */
[----:B0-----:R-:W-:-:S05]  /*4350*/  IMAD.WIDE.U32 R6, R9, 0x8, R6 ;  /* 0x0000000809067825 */ /* 0x001fca00078e0006 */
[----:B------:R1:W-:Y:S02]  /*4360*/  STG.E.64 desc[UR4][R6.64], R32 ;  /* 0x0000002006007986 */ /* 0x0003e4000c101b04 */
.L_x_2484:
[----:B------:R-:W-:-:S13]  /*4370*/  ISETP.GE.U32.AND P0, PT, R10, R11, PT ;  /* 0x0000000b0a00720c */ /* 0x000fda0003f06070 */
[----:B------:R-:W-:Y:S05]  /*4380*/  @P0 BRA `(.L_x_2486) ;  /* 0x00000000004c0947 */ /* 0x000fea0003800000 */
[----:B01---5:R-:W0:Y:S01]  /*4390*/  LDC.64 R6, c[0x0][0x388] ;  /* 0x0000e200ff067b82 */ /* 0x023e220000000a00 */
[-C--:B------:R-:W-:Y:S01]  /*43a0*/  LOP3.LUT R15, R15, R14.reuse, RZ, 0x3c, !PT ;  /* 0x0000000e0f0f7212 */ /* 0x080fe200078e3cff */
[----:B------:R-:W-:Y:S02]  /*43b0*/  IMAD.IADD R9, R36, 0x1, R10 ;  /* 0x0000000124097824 */ /* 0x000fe400078e020a */
[----:B------:R-:W-:Y:S01]  /*43c0*/  VIADD R10, R10, 0x80 ;  /* 0x000000800a0a7836 */ /* 0x000fe20000000000 */
[----:B------:R-:W-:-:S04]  /*43d0*/  LOP3.LUT R14, R15, R14, RZ, 0x3c, !PT ;  /* 0x0000000e0f0e7212 */ /* 0x000fc800078e3cff */
[----:B------:R-:W-:Y:S01]  /*43e0*/  LOP3.LUT R15, R15, R14, RZ, 0x3c, !PT ;  /* 0x0000000e0f0f7212 */ /* 0x000fe200078e3cff */
[----:B0-----:R-:W-:-:S05]  /*43f0*/  IMAD.WIDE.U32 R6, R9, 0x8, R6 ;  /* 0x0000000809067825 */ /* 0x001fca00078e0006 */
[----:B------:R2:W-:Y:S02]  /*4400*/  STG.E.64 desc[UR4][R6.64], R14 ;  /* 0x0000000e06007986 */ /* 0x0005e4000c101b04 */
.L_x_2485:
[----:B------:R-:W-:-:S13]  /*4410*/  ISETP.GE.U32.AND P0, PT, R10, R11, PT ;  /* 0x0000000b0a00720c */ /* 0x000fda0003f06070 */
[----:B------:R-:W-:Y:S05]  /*4420*/  @P0 BREAK.RELIABLE B1 ;  /* 0x0000000000010942 */ /* 0x000fea0003800100 */
[----:B------:R-:W-:Y:S05]  /*4430*/  @P0 BRA `(.L_x_2487) ;  /* 0x0000000000480947 */ /* 0x000fea0003800000 */
[----:B012---:R-:W0:Y:S01]  /*4440*/  LDC.64 R6, c[0x0][0x388] ;  /* 0x0000e200ff067b82 */ /* 0x007e220000000a00 */
[-C--:B------:R-:W-:Y:S01]  /*4450*/  LOP3.LUT R13, R13, R12.reuse, RZ, 0x3c, !PT ;  /* 0x0000000c0d0d7212 */ /* 0x080fe200078e3cff */
[----:B------:R-:W-:Y:S02]  /*4460*/  IMAD.IADD R9, R36, 0x1, R10 ;  /* 0x0000000124097824 */ /* 0x000fe400078e020a */
[----:B------:R-:W-:Y:S01]  /*4470*/  VIADD R10, R10, 0x80 ;  /* 0x000000800a0a7836 */ /* 0x000fe20000000000 */
[----:B------:R-:W-:-:S04]  /*4480*/  LOP3.LUT R12, R13, R12, RZ, 0x3c, !PT ;  /* 0x0000000c0d0c7212 */ /* 0x000fc800078e3cff */
[----:B------:R-:W-:Y:S01]  /*4490*/  LOP3.LUT R13, R13, R12, RZ, 0x3c, !PT ;  /* 0x0000000c0d0d7212 */ /* 0x000fe200078e3cff */
[----:B0-----:R-:W-:-:S05]  /*44a0*/  IMAD.WIDE.U32 R6, R9, 0x8, R6 ;  /* 0x0000000809067825 */ /* 0x001fca00078e0006 */
[----:B------:R2:W-:Y:S02]  /*44b0*/  STG.E.64 desc[UR4][R6.64], R12 ;  /* 0x0000000c06007986 */ /* 0x0005e4000c101b04 */
.L_x_2486:
[----:B------:R-:W-:Y:S05]  /*44c0*/  BSYNC.RELIABLE B1 ;  /* 0x0000000000017941 */ /* 0x000fea0003800100 */
.L_x_2481:
[----:B------:R-:W-:-:S13]  /*44d0*/  ISETP.GE.U32.AND P0, PT, R10, R11, PT ;  /* 0x0000000b0a00720c */ /* 0x000fda0003f06070 */
[----:B012--5:R-:W0:Y:S01]  /*44e0*/  @!P0 LDC.64 R6, c[0x0][0x388] ;  /* 0x0000e200ff068b82 */ /* 0x027e220000000a00 */
[-C--:B------:R-:W-:Y:S01]  /*44f0*/  @!P0 LOP3.LUT R5, R5, R4.reuse, RZ, 0x3c, !PT ;  /* 0x0000000405058212 */ /* 0x080fe200078e3cff */
[----:B------:R-:W-:Y:S02]  /*4500*/  @!P0 IMAD.IADD R9, R36, 0x1, R10 ;  /* 0x0000000124098824 */ /* 0x000fe400078e020a */
[----:B------:R-:W-:Y:S01]  /*4510*/  @!P0 VIADD R10, R10, 0x80 ;  /* 0x000000800a0a8836 */ /* 0x000fe20000000000 */
[----:B------:R-:W-:-:S04]  /*4520*/  @!P0 LOP3.LUT R4, R5, R4, RZ, 0x3c, !PT ;  /* 0x0000000405048212 */ /* 0x000fc800078e3cff */
[----:B------:R-:W-:Y:S01]  /*4530*/  @!P0 LOP3.LUT R5, R5, R4, RZ, 0x3c, !PT ;  /* 0x0000000405058212 */ /* 0x000fe200078e3cff */
[----:B0-----:R-:W-:-:S05]  /*4540*/  @!P0 IMAD.WIDE.U32 R6, R9, 0x8, R6 ;  /* 0x0000000809068825 */ /* 0x001fca00078e0006 */
[----:B------:R3:W-:Y:S02]  /*4550*/  @!P0 STG.E.64 desc[UR4][R6.64], R4 ;  /* 0x0000000406008986 */ /* 0x0007e4000c101b04 */
.L_x_2487:
[----:B------:R-:W-:Y:S05]  /*4560*/  BSYNC.RECONVERGENT B0 ;  /* 0x0000000000007941 */ /* 0x000fea0003800200 */
.L_x_2480:
[----:B------:R-:W-:Y:S05]  /*4570*/  WARPSYNC.ALL ;  /* 0x0000000000007948 */ /* 0x000fea0003800000 */
[----:B------:R-:W-:-:S13]  /*4580*/  ISETP.GE.U32.AND P0, PT, R10, R11, PT ;  /* 0x0000000b0a00720c */ /* 0x000fda0003f06070 */
[----:B------:R-:W-:Y:S05]  /*4590*/  @P0 EXIT ;  /* 0x000000000000094d */ /* 0x000fea0003800000 */
[----:B---3--:R-:W3:Y:S01]  /*45a0*/  LDC.64 R4, c[0x0][0x388] ;  /* 0x0000e200ff047b82 */ /* 0x008ee20000000a00 */
[----:B012---:R-:W-:Y:S02]  /*45b0*/  IMAD.IADD R7, R36, 0x1, R10 ;  /* 0x0000000124077824 */ /* 0x007fe400078e020a */
[----:B------:R-:W-:Y:S02]  /*45c0*/  IMAD.MOV.U32 R2, RZ, RZ, R0 ;  /* 0x000000ffff027224 */ /* 0x000fe400078e0000 */
[----:B---3--:R-:W-:-:S05]  /*45d0*/  IMAD.WIDE.U32 R4, R7, 0x8, R4 ;  /* 0x0000000807047825 */ /* 0x008fca00078e0004 */
[----:B------:R-:W-:Y:S01]  /*45e0*/  STG.E.64 desc[UR4][R4.64], R2 ;  /* 0x0000000204007986 */ /* 0x000fe2000c101b04 */
[----:B------:R-:W-:Y:S05]  /*45f0*/  EXIT ;  /* 0x000000000000794d */ /* 0x000fea0003800000 */
.L_x_2424:
[----:B------:R-:W0:Y:S01]  /*4600*/  S2R R38, SR_TID.X ;  /* 0x0000000000267919 */ /* 0x000e220000002100 */
[----:B------:R-:W1:Y:S02]  /*4610*/  LDC.64 R2, c[0x0][0x390] ;  /* 0x0000e400ff027b82 */ /* 0x000e640000000a00 */
[----:B-1----:R-:W-:-:S04]  /*4620*/  IMAD.WIDE.U32 R2, R36, 0x8, R2 ;  /* 0x0000000824027825 */ /* 0x002fc800078e0002 */
[----:B0-----:R-:W-:-:S05]  /*4630*/  IMAD.WIDE.U32 R16, R38, 0x10, R2 ;  /* 0x0000001026107825 */ /* 0x001fca00078e0002 */
[----:B------:R-:W2:Y:S04]  /*4640*/  LDG.E.128 R20, desc[UR4][R16.64] ;  /* 0x0000000410147981 */ /* 0x000ea8000c1e1d00 */
[----:B------:R0:W5:Y:S04]  /*4650*/  LDG.E.128 R12, desc[UR4][R16.64+0x800] ;  /* 0x00080004100c7981 */ /* 0x000168000c1e1d00 */
[----:B------:R0:W5:Y:S04]  /*4660*/  LDG.E.128 R8, desc[UR4][R16.64+0x1000] ;  /* 0x0010000410087981 */ /* 0x000168000c1e1d00 */
[----:B------:R0:W5:Y:S01]  /*4670*/  LDG.E.128 R4, desc[UR4][R16.64+0x1800] ;  /* 0x0018000410047981 */ /* 0x000162000c1e1d00 */
[----:B------:R-:W-:Y:S01]  /*4680*/  BSSY.RECONVERGENT B2, `(.L_x_2488) ;  /* 0x0000038000027945 */ /* 0x000fe20003800200 */
[----:B--2---:R-:W1:Y:S02]  /*4690*/  DSETP.NEU.AND P0, PT, |R20|, +INF , PT ;  /* 0x7ff000001400742a */ /* 0x004e640003f0d200 */
[----:B-1----:R-:W-:-:S15]  /*46a0*/  @!P0 IMAD.MOV.U32 R0, RZ, RZ, 0x1 ;  /* 0x00000001ff008424 */ /* 0x002fde00078e00ff */
        /* <DEDUP_REMOVED lines=49> */
[----:B-----5:R-:W-:Y:S05]  /*49c0*/  CALL.REL.NOINC `($_ZN2at6native29vectorized_elementwise_kernelILi2EZZZNS0_15cos_kernel_cudaERNS_18TensorIteratorBaseEENKUlvE0_clEvENKUlvE_clEvEUldE_St5arrayIPcLm2EEEEviT0_T1_$__internal_trig_reduction_slowpathd) ;  /* 0x0000003800807944 */ /* 0x020fea0003c00000 */
[----:B------:R-:W-:-:S07]  /*49d0*/  IMAD.MOV.U32 R0, RZ, RZ, R18 ;  /* 0x000000ffff007224 */ /* 0x000fce00078e0012 */
.L_x_2491:
[----:B------:R-:W-:Y:S05]  /*49e0*/  BSYNC.RECONVERGENT B3 ;  /* 0x0000000000037941 */ /* 0x000fea0003800200 */
.L_x_2490:
[----:B------:R-:W-:-:S07]  /*49f0*/  VIADD R0, R0, 0x1 ;  /* 0x0000000100007836 */ /* 0x000fce0000000000 */
.L_x_2489:
[----:B------:R-:W-:Y:S05]  /*4a00*/  BSYNC.RECONVERGENT B2 ;  /* 0x0000000000027941 */ /* 0x000fea0003800200 */
.L_x_2488:
        /* <DEDUP_REMOVED lines=11> */
[----:B------:R-:W-:Y:S01]  /*4ac0*/  BSSY.RECONVERGENT B2, `(.L_x_2492) ;  /* 0x000006d000027945 */ /* 0x000fe20003800200 */
        /* <DEDUP_REMOVED lines=51> */
[----:B------:R-:W-:-:S15]  /*4e00*/  FSEL R35, R17, R3, !P0 ;  /* 0x0000000311237208 */ /* 0x000fde0004000000 */
[----:B------:R-:W-:-:S15]  /*4e10*/  NOP ;  /* 0x0000000000007918 */ /* 0x000fde0000000000 */
[----:B------:R-:W-:-:S15]  /*4e20*/  NOP ;  /* 0x0000000000007918 */ /* 0x000fde0000000000 */
[----:B------:R-:W-:-:S15]  /*4e30*/  NOP ;  /* 0x0000000000007918 */ /* 0x000fde0000000000 */
[----:B------:R-:W0:Y:S02]  /*4e40*/  DSETP.NEU.AND P0, PT, |R22|, +INF , PT ;  /* 0x7ff000001600742a */ /* 0x000e240003f0d200 */
        /* <DEDUP_REMOVED lines=45> */
[----:B-----5:R-:W-:Y:S05]  /*5120*/  CALL.REL.NOINC `($_ZN2at6native29vectorized_elementwise_kernelILi2EZZZNS0_15cos_kernel_cudaERNS_18TensorIteratorBaseEENKUlvE0_clEvENKUlvE_clEvEUldE_St5arrayIPcLm2EEEEviT0_T1_$__internal_trig_reduction_slowpathd) ;  /* 0x0000003000a87944 */ /* 0x020fea0003c00000 */
[----:B------:R-:W-:-:S07]  /*5130*/  IMAD.MOV.U32 R0, RZ, RZ, R18 ;  /* 0x000000ffff007224 */ /* 0x000fce00078e0012 */
.L_x_2495:
[----:B------:R-:W-:Y:S05]  /*5140*/  BSYNC.RECONVERGENT B3 ;  /* 0x0000000000037941 */ /* 0x000fea0003800200 */
.L_x_2494:
[----:B------:R-:W-:Y:S01]  /*5150*/  VIADD R0, R0, 0x1 ;  /* 0x0000000100007836 */ /* 0x000fe20000000000 */
[----:B------:R-:W-:Y:S06]  /*5160*/  BRA `(.L_x_2496) ;  /* 0x0000000000087947 */ /* 0x000fec0003800000 */
.L_x_2493:
[----:B------:R0:W1:Y:S02]  /*5170*/  DMUL R2, RZ, R22 ;  /* 0x00000016ff027228 */ /* 0x0000640000000000 */
[----:B01----:R-:W-:-:S07]  /*5180*/  IMAD.MOV.U32 R0, RZ, RZ, 0x1 ;  /* 0x00000001ff007424 */ /* 0x003fce00078e00ff */
.L_x_2496:
[----:B------:R-:W-:Y:S05]  /*5190*/  BSYNC.RECONVERGENT B2 ;  /* 0x0000000000027941 */ /* 0x000fea0003800200 */
.L_x_2492:
        /* <DEDUP_REMOVED lines=67> */
[----:B-----5:R-:W0:Y:S02]  /*55d0*/  DSETP.NEU.AND P0, PT, |R12|, +INF , PT ;  /* 0x7ff000000c00742a */ /* 0x020e240003f0d200 */
        /* <DEDUP_REMOVED lines=47> */
.L_x_2500:
[----:B------:R-:W-:Y:S05]  /*58d0*/  BSYNC.RECONVERGENT B3 ;  /* 0x0000000000037941 */ /* 0x000fea0003800200 */
.L_x_2499:
[----:B------:R-:W-:Y:S01]  /*58e0*/  VIADD R0, R0, 0x1 ;  /* 0x0000000100007836 */ /* 0x000fe20000000000 */
[----:B------:R-:W-:Y:S06]  /*58f0*/  BRA `(.L_x_2501) ;  /* 0x0000000000087947 */ /* 0x000fec0003800000 */
.L_x_2498:
[----:B------:R0:W1:Y:S02]  /*5900*/  DMUL R2, RZ, R12 ;  /* 0x0000000cff027228 */ /* 0x0000640000000000 */
[----:B01----:R-:W-:-:S07]  /*5910*/  IMAD.MOV.U32 R0, RZ, RZ, 0x1 ;  /* 0x00000001ff007424 */ /* 0x003fce00078e00ff */
.L_x_2501:
[----:B------:R-:W-:Y:S05]  /*5920*/  BSYNC.RECONVERGENT B2 ;  /* 0x0000000000027941 */ /* 0x000fea0003800200 */
.L_x_2497:
        /* <DEDUP_REMOVED lines=114> */
.L_x_2505:
[----:B------:R-:W-:Y:S05]  /*6050*/  BSYNC.RECONVERGENT B3 ;  /* 0x0000000000037941 */ /* 0x000fea0003800200 */
.L_x_2504:
[----:B------:R-:W-:Y:S01]  /*6060*/  VIADD R0, R18, 0x1 ;  /* 0x0000000112007836 */ /* 0x000fe20000000000 */
[----:B------:R-:W-:Y:S06]  /*6070*/  BRA `(.L_x_2506) ;  /* 0x0000000000087947 */ /* 0x000fec0003800000 */
.L_x_2503:
[----:B------:R0:W1:Y:S02]  /*6080*/  DMUL R2, RZ, R14 ;  /* 0x0000000eff027228 */ /* 0x0000640000000000 */
[----:B01----:R-:W-:-:S07]  /*6090*/  IMAD.MOV.U32 R0, RZ, RZ, 0x1 ;  /* 0x00000001ff007424 */ /* 0x003fce00078e00ff */
.L_x_2506:
[----:B------:R-:W-:Y:S05]  /*60a0*/  BSYNC.RECONVERGENT B2 ;  /* 0x0000000000027941 */ /* 0x000fea0003800200 */
.L_x_2502:
        /* <DEDUP_REMOVED lines=114> */
.L_x_2510:
[----:B------:R-:W-:Y:S05]  /*67d0*/  BSYNC.RECONVERGENT B3 ;  /* 0x0000000000037941 */ /* 0x000fea0003800200 */
.L_x_2509:
[----:B------:R-:W-:Y:S01]  /*67e0*/  VIADD R0, R18, 0x1 ;  /* 0x0000000112007836 */ /* 0x000fe20000000000 */
[----:B------:R-:W-:Y:S06]  /*67f0*/  BRA `(.L_x_2511) ;  /* 0x0000000000087947 */ /* 0x000fec0003800000 */
.L_x_2508:
[----:B------:R0:W1:Y:S02]  /*6800*/  DMUL R2, RZ, R8 ;  /* 0x00000008ff027228 */ /* 0x0000640000000000 */
[----:B01----:R-:W-:-:S07]  /*6810*/  IMAD.MOV.U32 R0, RZ, RZ, 0x1 ;  /* 0x00000001ff007424 */ /* 0x003fce00078e00ff */
.L_x_2511:
[----:B------:R-:W-:Y:S05]  /*6820*/  BSYNC.RECONVERGENT B2 ;  /* 0x0000000000027941 */ /* 0x000fea0003800200 */
.L_x_2507:
        /* <DEDUP_REMOVED lines=114> */
[----:B------:R-:W-:Y:S02]  /*6f50*/  IMAD.MOV.U32 R24, RZ, RZ, R2 ;  /* 0x000000ffff187224 */ /* 0x000fe400078e0002 */
[----:B------:R-:W-:-:S07]  /*6f60*/  IMAD.MOV.U32 R25, RZ, RZ, R3 ;  /* 0x000000ffff197224 */ /* 0x000fce00078e0003 */
.L_x_2515:
[----:B------:R-:W-:Y:S05]  /*6f70*/  BSYNC.RECONVERGENT B3 ;  /* 0x0000000000037941 */ /* 0x000fea0003800200 */
.L_x_2514:
[----:B------:R-:W-:Y:S01]  /*6f80*/  VIADD R0, R18, 0x1 ;  /* 0x0000000112007836 */ /* 0x000fe20000000000 */
[----:B------:R-:W-:Y:S06]  /*6f90*/  BRA `(.L_x_2516) ;  /* 0x0000000000087947 */ /* 0x000fec0003800000 */
.L_x_2513:
[----:B------:R0:W1:Y:S02]  /*6fa0*/  DMUL R24, RZ, R10 ;  /* 0x0000000aff187228 */ /* 0x0000640000000000 */
[----:B01----:R-:W-:-:S07]  /*6fb0*/  IMAD.MOV.U32 R0, RZ, RZ, 0x1 ;  /* 0x00000001ff007424 */ /* 0x003fce00078e00ff */
.L_x_2516:
[----:B------:R-:W-:Y:S05]  /*6fc0*/  BSYNC.RECONVERGENT B2 ;  /* 0x0000000000027941 */ /* 0x000fea0003800200 */
.L_x_2512:
        /* <DEDUP_REMOVED lines=114> */
.L_x_2520:
[----:B------:R-:W-:Y:S05]  /*76f0*/  BSYNC.RECONVERGENT B3 ;  /* 0x0000000000037941 */ /* 0x000fea0003800200 */
.L_x_2519:
[----:B------:R-:W-:Y:S01]  /*7700*/  VIADD R0, R18, 0x1 ;  /* 0x0000000112007836 */ /* 0x000fe20000000000 */
[----:B------:R-:W-:Y:S06]  /*7710*/  BRA `(.L_x_2521) ;  /* 0x0000000000087947 */ /* 0x000fec0003800000 */
.L_x_2518:
[----:B------:R0:W1:Y:S02]  /*7720*/  DMUL R2, RZ, R4 ;  /* 0x00000004ff027228 */ /* 0x0000640000000000 */
[----:B01----:R-:W-:-:S07]  /*7730*/  IMAD.MOV.U32 R0, RZ, RZ, 0x1 ;  /* 0x00000001ff007424 */ /* 0x003fce00078e00ff */
.L_x_2521:
[----:B------:R-:W-:Y:S05]  /*7740*/  BSYNC.RECONVERGENT B2 ;  /* 0x0000000000027941 */ /* 0x000fea0003800200 */
.L_x_2517:
        /* <DEDUP_REMOVED lines=114> */
.L_x_2525:
[----:B------:R-:W-:Y:S05]  /*7e70*/  BSYNC.RECONVERGENT B3 ;  /* 0x0000000000037941 */ /* 0x000fea0003800200 */
.L_x_2524:
[----:B------:R-:W-:Y:S01]  /*7e80*/  VIADD R0, R18, 0x1 ;  /* 0x0000000112007836 */ /* 0x000fe20000000000 */
[----:B------:R-:W-:Y:S06]  /*7e90*/  BRA `(.L_x_2526) ;  /* 0x0000000000087947 */ /* 0x000fec0003800000 */
.L_x_2523:
[----:B------:R0:W1:Y:S02]  /*7ea0*/  DMUL R2, RZ, R6 ;  /* 0x00000006ff027228 */ /* 0x0000640000000000 */
[----:B01----:R-:W-:-:S07]  /*7eb0*/  IMAD.MOV.U32 R0, RZ, RZ, 0x1 ;  /* 0x00000001ff007424 */ /* 0x003fce00078e00ff */
.L_x_2526:
[----:B------:R-:W-:Y:S05]  /*7ec0*/  BSYNC.RECONVERGENT B2 ;  /* 0x0000000000027941 */ /* 0x000fea0003800200 */
.L_x_2522:
        /* <DEDUP_REMOVED lines=11> */
[----:B------:R-:W-:-:S02]  /*7f80*/  LOP3.LUT R13, R13, R12, RZ, 0x3c, !PT ;  /* 0x0000000c0d0d7212 */ /* 0x000fc400078e3cff */
[----:B------:R-:W-:Y:S01]  /*7f90*/  ISETP.NE.U32.AND P0, PT, R10, 0x1, PT ;  /* 0x000000010a00780c */ /* 0x000fe20003f05070 */
[----:B------:R-:W-:Y:S01]  /*7fa0*/  IMAD.MOV.U32 R10, RZ, RZ, 0x20fd8164 ;  /* 0x20fd8164ff0a7424 */ /* 0x000fe200078e00ff */
[----:B------:R-:W-:Y:S02]  /*7fb0*/  LOP3.LUT R12, R13, R12, RZ, 0x3c, !PT ;  /* 0x0000000c0d0c7212 */ /* 0x000fe400078e3cff */
[----:B------:R-:W-:Y:S02]  /*7fc0*/  FSEL R11, -R11, 0.11223486810922622681, !P0 ;  /* 0x3de5db650b0b7808 */ /* 0x000fe40004000100 */
[----:B------:R-:W-:Y:S02]  /*7fd0*/  FSEL R10, R10, -8.06006814911005101289e+34, !P0 ;  /* 0xf9785eba0a0a7808 */ /* 0x000fe40004000000 */
[----:B------:R-:W-:-:S15]  /*7fe0*/  LOP3.LUT R13, R13, R12, RZ, 0x3c, !PT ;  /* 0x0000000c0d0d7212 */ /* 0x000fde00078e3cff */
[----:B------:R-:W-:-:S15]  /*7ff0*/  NOP ;  /* 0x0000000000007918 */ /* 0x000fde0000000000 */
[----:B------:R-:W-:-:S15]  /*8000*/  NOP ;  /* 0x0000000000007918 */ /* 0x000fde0000000000 */
[----:B------:R-:W-:-:S08]  /*8010*/  NOP ;  /* 0x0000000000007918 */ /* 0x000fd00000000000 */
[----:B--2---:R0:W1:Y:S02]  /*8020*/  DFMA R10, R6, R10, R16 ;  /* 0x0000000a060a722b */ /* 0x0040640000000010 */
[----:B0-----:R-:W-:Y:S02]  /*8030*/  IMAD.MOV.U32 R17, RZ, RZ, R35 ;  /* 0x000000ffff117224 */ /* 0x001fe400078e0023 */
[----:B------:R-:W-:Y:S02]  /*8040*/  IMAD.MOV.U32 R35, RZ, RZ, R14 ;  /* 0x000000ffff237224 */ /* 0x000fe400078e000e */
[----:B------:R-:W-:Y:S02]  /*8050*/  IMAD.MOV.U32 R16, RZ, RZ, R37 ;  /* 0x000000ffff107224 */ /* 0x000fe400078e0025 */
[----:B------:R-:W-:-:S15]  /*8060*/  IMAD.MOV.U32 R14, RZ, RZ, R9 ;  /* 0x000000ffff0e7224 */ /* 0x000fde00078e0009 */
[----:B------:R-:W-:-:S15]  /*8070*/  NOP ;  /* 0x0000000000007918 */ /* 0x000fde0000000000 */
[----:B------:R-:W-:-:S15]  /*8080*/  NOP ;  /* 0x0000000000007918 */ /* 0x000fde0000000000 */
[----:B------:R-:W-:-:S11]  /*8090*/  NOP ;  /* 0x0000000000007918 */ /* 0x000fd60000000000 */
[----:B-1----:R0:W3:Y:S02]  /*80a0*/  DFMA R10, R6, R10, R18 ;  /* 0x0000000a060a722b */ /* 0x0020e40000000012 */
[----:B0-----:R-:W-:Y:S02]  /*80b0*/  IMAD.MOV.U32 R18, RZ, RZ, R34 ;  /* 0x000000ffff127224 */ /* 0x001fe400078e0022 */
[----:B------:R-:W-:Y:S02]  /*80c0*/  IMAD.MOV.U32 R19, RZ, RZ, R33 ;  /* 0x000000ffff137224 */ /* 0x000fe400078e0021 */
[----:B------:R-:W-:Y:S02]  /*80d0*/  IMAD.MOV.U32 R34, RZ, RZ, R15 ;  /* 0x000000ffff227224 */ /* 0x000fe400078e000f */
[----:B------:R-:W-:Y:S02]  /*80e0*/  IMAD.MOV.U32 R33, RZ, RZ, R31 ;  /* 0x000000ffff217224 */ /* 0x000fe400078e001f */
[----:B------:R-:W-:-:S15]  /*80f0*/  IMAD.MOV.U32 R15, RZ, RZ, R8 ;  /* 0x000000ffff0f7224 */ /* 0x000fde00078e0008 */
[----:B------:R-:W-:-:S15]  /*8100*/  NOP ;  /* 0x0000000000007918 */ /* 0x000fde0000000000 */
[----:B------:R-:W-:-:S15]  /*8110*/  NOP ;  /* 0x0000000000007918 */ /* 0x000fde0000000000 */
[----:B------:R-:W-:-:S09]  /*8120*/  NOP ;  /* 0x0000000000007918 */ /* 0x000fd20000000000 */
        /* <DEDUP_REMOVED lines=25> */
[----:B------:R0:W1:Y:S02]  /*82c0*/  DFMA R6, R6, R10, 1 ;  /* 0x3ff000000606742b */ /* 0x000064000000000a */
[----:B0-----:R-:W0:Y:S01]  /*82d0*/  LDC.64 R10, c[0x0][0x388] ;  /* 0x0000e200ff0a7b82 */ /* 0x001e220000000a00 */
[----:B-1----:R-:W-:Y:S02]  /*82e0*/  FSEL R2, R6, R2, !P0 ;  /* 0x0000000206027208 */ /* 0x002fe40004000000 */
[----:B------:R-:W-:Y:S02]  /*82f0*/  FSEL R3, R7, R3, !P0 ;  /* 0x0000000307037208 */ /* 0x000fe40004000000 */
[----:B------:R-:W-:Y:S01]  /*8300*/  LOP3.LUT P0, RZ, R0, 0x2, RZ, 0xc0, !PT ;  /* 0x0000000200ff7812 */ /* 0x000fe2000780c0ff */
[----:B0-----:R-:W-:-:S04]  /*8310*/  IMAD.WIDE.U32 R10, R36, 0x8, R10 ;  /* 0x00000008240a7825 */ /* 0x001fc800078e000a */
[----:B------:R-:W-:-:S05]  /*8320*/  IMAD.WIDE.U32 R38, R38, 0x10, R10 ;  /* 0x0000001026267825 */ /* 0x000fca00078e000a */
[----:B------:R-:W-:Y:S04]  /*8330*/  STG.E.128 desc[UR4][R38.64], R16 ;  /* 0x0000001026007986 */ /* 0x000fe8000c101d04 */
[----:B------:R-:W-:Y:S04]  /*8340*/  STG.E.128 desc[UR4][R38.64+0x800], R32 ;  /* 0x0008002026007986 */ /* 0x000fe8000c101d04 */
[----:B------:R-:W-:-:S15]  /*8350*/  STG.E.128 desc[UR4][R38.64+0x1000], R12 ;  /* 0x0010000c26007986 */ /* 0x000fde000c101d04 */
[----:B------:R-:W-:-:S15]  /*8360*/  NOP ;  /* 0x0000000000007918 */ /* 0x000fde0000000000 */
[----:B------:R-:W-:-:S09]  /*8370*/  NOP ;  /* 0x0000000000007918 */ /* 0x000fd20000000000 */
[----:B------:R-:W0:Y:S02]  /*8380*/  DADD R6, RZ, -R2 ;  /* 0x00000000ff067229 */ /* 0x000e240000000802 */
[----:B0-----:R-:W-:Y:S02]  /*8390*/  FSEL R6, R2, R6, !P0 ;  /* 0x0000000602067208 */ /* 0x001fe40004000000 */
[----:B------:R-:W-:-:S05]  /*83a0*/  FSEL R7, R3, R7, !P0 ;  /* 0x0000000703077208 */ /* 0x000fca0004000000 */
[----:B------:R-:W-:Y:S01]  /*83b0*/  STG.E.128 desc[UR4][R38.64+0x1800], R4 ;  /* 0x0018000426007986 */ /* 0x000fe2000c101d04 */
[----:B------:R-:W-:Y:S05]  /*83c0*/  EXIT ;  /* 0x000000000000794d */ /* 0x000fea0003800000 */
        .type           $_ZN2at6native29vectorized_elementwise_kernelILi2EZZZNS0_15cos_kernel_cudaERNS_18TensorIteratorBaseEENKUlvE0_clEvENKUlvE_clEvEUldE_St5arrayIPcLm2EEEEviT0_T1_$__internal_trig_reduction_slowpathd,@function
        .size           $_ZN2at6native29vectorized_elementwise_kernelILi2EZZZNS0_15cos_kernel_cudaERNS_18TensorIteratorBaseEENKUlvE0_clEvENKUlvE_clEvEUldE_St5arrayIPcLm2EEEEviT0_T1_$__internal_trig_reduction_slowpathd,(.L_x_2651 - $_ZN2at6native29vectorized_elementwise_kernelILi2EZZZNS0_15cos_kernel_cudaERNS_18TensorIteratorBaseEENKUlvE0_clEvENKUlvE_clEvEUldE_St5arrayIPcLm2EEEEviT0_T1_$__internal_trig_reduction_slowpathd)
$_ZN2at6native29vectorized_elementwise_kernelILi2EZZZNS0_15cos_kernel_cudaERNS_18TensorIteratorBaseEENKUlvE0_clEvENKUlvE_clEvEUldE_St5arrayIPcLm2EEEEviT0_T1_$__internal_trig_reduction_slowpathd:
[----:B------:R-:W-:Y:S01]  /*83d0*/  SHF.R.U32.HI R28, RZ, 0x14, R2 ;  /* 0x00000014ff1c7819 */ /* 0x000fe20000011602 */
        /* <DEDUP_REMOVED lines=21> */
[----:B------:R-:W-:Y:S01]  /*8530*/  IMAD.MOV.U32 R17, RZ, RZ, R18 ;  /* 0x000000ffff117224 */ /* 0x000fe200078e0012 */
[----:B------:R-:W-:Y:S01]  /*8540*/  CS2R R24, SRZ ;  /* 0x0000000000187805 */ /* 0x000fe2000001ff00 */
[----:B------:R-:W-:-:S07]  /*8550*/  IMAD.MOV.U32 R18, RZ, RZ, RZ ;  /* 0x000000ffff127224 */ /* 0x000fce00078e00ff */
.L_x_2531:
        /* <DEDUP_REMOVED lines=8> */
[CC--:B------:R-:W-:Y:S02]  /*85e0*/  IMAD R29, R20.reuse, R19.reuse, RZ ;  /* 0x00000013141d7224 */ /* 0x0c0fe400078e02ff */
[----:B------:R-:W-:-:S03]  /*85f0*/  IMAD.HI.U32 R20, R20, R19, RZ ;  /* 0x0000001314147227 */ /* 0x000fc600078e00ff */
[----:B------:R-:W-:Y:S01]  /*8600*/  IADD3 R25, P0, PT, R29, R25, RZ ;  /* 0x000000191d197210 */ /* 0x000fe20007f1e0ff */
[----:B------:R-:W-:Y:S02]  /*8610*/  IMAD R29, R21, R16, RZ ;  /* 0x00000010151d7224 */ /* 0x000fe400078e02ff */
[----:B------:R-:W-:-:S03]  /*8620*/  IMAD.X R20, RZ, RZ, R20, P2 ;  /* 0x000000ffff147224 */ /* 0x000fc600010e0614 */
[----:B------:R-:W-:Y:S01]  /*8630*/  IADD3 R25, P1, PT, R29, R25, RZ ;  /* 0x000000191d197210 */ /* 0x000fe20007f3e0ff */
[C---:B------:R-:W-:Y:S02]  /*8640*/  IMAD R29, R18.reuse, 0x8, R1 ;  /* 0x00000008121d7824 */ /* 0x040fe400078e0201 */
[----:B------:R-:W-:-:S03]  /*8650*/  VIADD R18, R18, 0x1 ;  /* 0x0000000112127836 */ /* 0x000fc60000000000 */
[----:B------:R0:W-:Y:S02]  /*8660*/  STL.64 [R29], R24 ;  /* 0x000000181d007387 */ /* 0x0001e40000100a00 */
[----:B0-----:R-:W-:-:S05]  /*8670*/  IMAD.HI.U32 R24, R21, R16, RZ ;  /* 0x0000001015187227 */ /* 0x001fca00078e00ff */
[----:B------:R-:W-:Y:S01]  /*8680*/  IADD3.X R20, P0, PT, R24, R20, RZ, P0, !PT ;  /* 0x0000001418147210 */ /* 0x000fe2000071e4ff */
[----:B------:R-:W-:-:S04]  /*8690*/  IMAD.HI.U32 R24, R21, R19, RZ ;  /* 0x0000001315187227 */ /* 0x000fc800078e00ff */
[----:B------:R-:W-:Y:S01]  /*86a0*/  IMAD.X R24, RZ, RZ, R24, P0 ;  /* 0x000000ffff187224 */ /* 0x000fe200000e0618 */
[----:B------:R-:W-:Y:S01]  /*86b0*/  ISETP.NE.AND P0, PT, R3, -0xf, PT ;  /* 0xfffffff10300780c */ /* 0x000fe20003f05270 */
[----:B------:R-:W-:-:S05]  /*86c0*/  IMAD R21, R21, R19, RZ ;  /* 0x0000001315157224 */ /* 0x000fca00078e02ff */
[----:B------:R-:W-:-:S05]  /*86d0*/  IADD3.X R20, P1, PT, R21, R20, RZ, P1, !PT ;  /* 0x0000001415147210 */ /* 0x000fca0000f3e4ff */
[----:B------:R-:W-:-:S04]  /*86e0*/  IMAD.X R24, RZ, RZ, R24, P1 ;  /* 0x000000ffff187224 */ /* 0x000fc800008e0618 */
[----:B------:R-:W-:Y:S02]  /*86f0*/  IMAD.MOV.U32 R25, RZ, RZ, R24 ;  /* 0x000000ffff197224 */ /* 0x000fe400078e0018 */
[----:B------:R-:W-:Y:S01]  /*8700*/  IMAD.MOV.U32 R24, RZ, RZ, R20 ;  /* 0x000000ffff187224 */ /* 0x000fe200078e0014 */
[----:B------:R-:W-:Y:S06]  /*8710*/  @P0 BRA `(.L_x_2531) ;  /* 0xfffffffc00900947 */ /* 0x000fec000383ffff */
[----:B------:R-:W-:Y:S05]  /*8720*/  BSYNC.RECONVERGENT B1 ;  /* 0x0000000000017941 */ /* 0x000fea0003800200 */
.L_x_2530:
[----:B------:R-:W-:-:S05]  /*8730*/  LOP3.LUT R3, R28, 0x7ff, RZ, 0xc0, !PT ;  /* 0x000007ff1c037812 */ /* 0x000fca00078ec0ff */
[----:B------:R-:W-:-:S05]  /*8740*/  VIADD R3, R3, 0xfffffc00 ;  /* 0xfffffc0003037836 */ /* 0x000fca0000000000 */
[----:B------:R-:W-:Y:S02]  /*8750*/  SHF.R.U32.HI R16, RZ, 0x6, R3 ;  /* 0x00000006ff107819 */ /* 0x000fe40000011603 */
[----:B------:R-:W-:Y:S02]  /*8760*/  ISETP.GE.U32.AND P0, PT, R3, 0x80, PT ;  /* 0x000000800300780c */ /* 0x000fe40003f06070 */
[----:B------:R-:W-:-:S04]  /*8770*/  IADD3 R16, PT, PT, -R16, 0x13, RZ ;  /* 0x0000001310107810 */ /* 0x000fc80007ffe1ff */
[----:B------:R-:W-:-:S07]  /*8780*/  SEL R18, R16, 0x12, P0 ;  /* 0x0000001210127807 */ /* 0x000fce0000000000 */
.L_x_2529:
[----:B------:R-:W-:Y:S05]  /*8790*/  BSYNC.RECONVERGENT B0 ;  /* 0x0000000000007941 */ /* 0x000fea0003800200 */
.L_x_2528:
[C---:B------:R-:W-:Y:S02]  /*87a0*/  LOP3.LUT R3, R28.reuse, 0x7ff, RZ, 0xc0, !PT ;  /* 0x000007ff1c037812 */ /* 0x040fe400078ec0ff */
[----:B------:R-:W-:-:S03]  /*87b0*/  LOP3.LUT P0, R28, R28, 0x3f, RZ, 0xc0, !PT ;  /* 0x0000003f1c1c7812 */ /* 0x000fc6000780c0ff */
[----:B------:R-:W-:-:S05]  /*87c0*/  VIADD R3, R3, 0xfffffc00 ;  /* 0xfffffc0003037836 */ /* 0x000fca0000000000 */
[----:B------:R-:W-:-:S05]  /*87d0*/  SHF.R.U32.HI R3, RZ, 0x6, R3 ;  /* 0x00000006ff037819 */ /* 0x000fca0000011603 */
[----:B------:R-:W-:-:S04]  /*87e0*/  IMAD.IADD R3, R3, 0x1, R18 ;  /* 0x0000000103037824 */ /* 0x000fc800078e0212 */
[----:B------:R-:W-:-:S05]  /*87f0*/  IMAD.U32 R3, R3, 0x8, R1 ;  /* 0x0000000803037824 */ /* 0x000fca00078e0001 */
[----:B------:R0:W-:Y:S04]  /*8800*/  STL.64 [R3+-0x78], R24 ;  /* 0xffff881803007387 */ /* 0x0001e80000100a00 */
[----:B------:R-:W0:Y:S04]  /*8810*/  LDL.64 R20, [R1+0x10] ;  /* 0x0000100001147983 */ /* 0x000e280000100a00 */
[----:B------:R-:W2:Y:S04]  /*8820*/  LDL.64 R16, [R1+0x18] ;  /* 0x0000180001107983 */ /* 0x000ea80000100a00 */
[----:B------:R-:W3:Y:S01]  /*8830*/  @P0 LDL.64 R18, [R1+0x8] ;  /* 0x0000080001120983 */ /* 0x000ee20000100a00 */
[----:B------:R-:W-:Y:S01]  /*8840*/  @P0 LOP3.LUT R30, R28, 0x3f, RZ, 0x3c, !PT ;  /* 0x0000003f1c1e0812 */ /* 0x000fe200078e3cff */
[----:B------:R-:W-:Y:S01]  /*8850*/  BSSY.RECONVERGENT B0, `(.L_x_2532) ;  /* 0x0000034000007945 */ /* 0x000fe20003800200 */
[----:B0-----:R-:W-:-:S02]  /*8860*/  @P0 SHF.R.U32.HI R3, RZ, 0x1, R21 ;  /* 0x00000001ff030819 */ /* 0x001fc40000011615 */
[----:B------:R-:W-:Y:S02]  /*8870*/  @P0 SHF.R.U64 R24, R20, 0x1, R21 ;  /* 0x0000000114180819 */ /* 0x000fe40000001215 */
[----:B--2---:R-:W-:Y:S02]  /*8880*/  @P0 SHF.L.U32 R25, R16, R28, RZ ;  /* 0x0000001c10190219 */ /* 0x004fe400000006ff */
[----:B------:R-:W-:Y:S02]  /*8890*/  @P0 SHF.R.U64 R24, R24, R30, R3 ;  /* 0x0000001e18180219 */ /* 0x000fe40000001203 */
[----:B------:R-:W-:Y:S02]  /*88a0*/  @P0 SHF.L.U64.HI R29, R16, R28, R17 ;  /* 0x0000001c101d0219 */ /* 0x000fe40000010211 */
[----:B------:R-:W-:Y:S02]  /*88b0*/  @P0 LOP3.LUT R16, R25, R24, RZ, 0xfc, !PT ;  /* 0x0000001819100212 */ /* 0x000fe400078efcff */
[----:B---3--:R-:W-:-:S02]  /*88c0*/  @P0 SHF.R.U64 R18, R18, 0x1, R19 ;  /* 0x0000000112120819 */ /* 0x008fc40000001213 */
[----:B------:R-:W-:Y:S02]  /*88d0*/  @P0 SHF.R.U32.HI R24, RZ, 0x1, R19 ;  /* 0x00000001ff180819 */ /* 0x000fe40000011613 */
[----:B------:R-:W-:Y:S02]  /*88e0*/  @P0 SHF.L.U32 R19, R20, R28, RZ ;  /* 0x0000001c14130219 */ /* 0x000fe400000006ff */
[--C-:B------:R-:W-:Y:S02]  /*88f0*/  @P0 SHF.R.U64 R18, R18, R30, R24.reuse ;  /* 0x0000001e12120219 */ /* 0x100fe40000001218 */
[----:B------:R-:W-:Y:S02]  /*8900*/  @P0 SHF.L.U64.HI R28, R20, R28, R21 ;  /* 0x0000001c141c0219 */ /* 0x000fe40000010215 */
[----:B------:R-:W-:Y:S02]  /*8910*/  @P0 SHF.R.U32.HI R24, RZ, R30, R24 ;  /* 0x0000001eff180219 */ /* 0x000fe40000011618 */
[----:B------:R-:W-:-:S02]  /*8920*/  @P0 LOP3.LUT R20, R19, R18, RZ, 0xfc, !PT ;  /* 0x0000001213140212 */ /* 0x000fc400078efcff */
[----:B------:R-:W-:Y:S02]  /*8930*/  @P0 LOP3.LUT R21, R28, R24, RZ, 0xfc, !PT ;  /* 0x000000181c150212 */ /* 0x000fe400078efcff */
[----:B------:R-:W-:Y:S01]  /*8940*/  @P0 SHF.R.U32.HI R3, RZ, R30, R3 ;  /* 0x0000001eff030219 */ /* 0x000fe20000011603 */
[C---:B------:R-:W-:Y:S01]  /*8950*/  IMAD.SHL.U32 R18, R20.reuse, 0x4, RZ ;  /* 0x0000000414127824 */ /* 0x040fe200078e00ff */
        /* <DEDUP_REMOVED lines=25> */
[----:B------:R-:W-:Y:S02]  /*8af0*/  LOP3.LUT R19, R24, 0x3f, RZ, 0xc0, !PT ;  /* 0x0000003f18137812 */ /* 0x000fe400078ec0ff */
[--C-:B------:R-:W-:Y:S02]  /*8b00*/  SHF.R.U64 R18, R18, 0x1, R20.reuse ;  /* 0x0000000112127819 */ /* 0x100fe40000001214 */
[CC--:B------:R-:W-:Y:S02]  /*8b10*/  SHF.L.U64.HI R3, R25.reuse, R19.reuse, R3 ;  /* 0x0000001319037219 */ /* 0x0c0fe40000010203 */
[----:B------:R-:W-:Y:S02]  /*8b20*/  SHF.L.U32 R25, R25, R19, RZ ;  /* 0x0000001319197219 */ /* 0x000fe400000006ff */
[----:B------:R-:W-:Y:S02]  /*8b30*/  SHF.R.U32.HI R20, RZ, 0x1, R20 ;  /* 0x00000001ff147819 */ /* 0x000fe40000011614 */
[----:B------:R-:W-:-:S04]  /*8b40*/  LOP3.LUT R19, R24, 0x3f, RZ, 0xc, !PT ;  /* 0x0000003f18137812 */ /* 0x000fc800078e0cff */
[-CC-:B------:R-:W-:Y:S02]  /*8b50*/  SHF.R.U64 R18, R18, R19.reuse, R20.reuse ;  /* 0x0000001312127219 */ /* 0x180fe40000001214 */
[----:B------:R-:W-:Y:S02]  /*8b60*/  SHF.R.U32.HI R19, RZ, R19, R20 ;  /* 0x00000013ff137219 */ /* 0x000fe40000011614 */
[----:B------:R-:W-:Y:S02]  /*8b70*/  LOP3.LUT R25, R25, R18, RZ, 0xfc, !PT ;  /* 0x0000001219197212 */ /* 0x000fe400078efcff */
[----:B------:R-:W-:-:S07]  /*8b80*/  LOP3.LUT R3, R3, R19, RZ, 0xfc, !PT ;  /* 0x0000001303037212 */ /* 0x000fce00078efcff */
.L_x_2533:
[----:B------:R-:W-:Y:S05]  /*8b90*/  BSYNC.RECONVERGENT B0 ;  /* 0x0000000000007941 */ /* 0x000fea0003800200 */
.L_x_2532:
        /* <DEDUP_REMOVED lines=24> */
[----:B------:R-:W-:Y:S01]  /*8d20*/  SHF.R.U64 R18, R18, 0xa, R3 ;  /* 0x0000000a12127819 */ /* 0x000fe20000001203 */
[----:B------:R-:W-:-:S03]  /*8d30*/  IMAD.SHL.U32 R19, R19, 0x100000, RZ ;  /* 0x0010000013137824 */ /* 0x000fc600078e00ff */
[----:B------:R-:W-:-:S04]  /*8d40*/  IADD3 R18, P2, PT, R18, 0x1, RZ ;  /* 0x0000000112127810 */ /* 0x000fc80007f5e0ff */
[----:B------:R-:W-:-:S04]  /*8d50*/  LEA.HI.X R3, R3, RZ, RZ, 0x16, P2 ;  /* 0x000000ff03037211 */ /* 0x000fc800010fb4ff */
[----:B------:R-:W-:Y:S02]  /*8d60*/  SHF.R.U64 R20, R18, 0x1, R3 ;  /* 0x0000000112147819 */ /* 0x000fe40000001203 */
[----:B------:R-:W-:Y:S02]  /*8d70*/  SHF.R.U32.HI R18, RZ, 0x1e, R17 ;  /* 0x0000001eff127819 */ /* 0x000fe40000011611 */
[----:B------:R-:W-:Y:S02]  /*8d80*/  SHF.R.U32.HI R3, RZ, 0x1, R3 ;  /* 0x00000001ff037819 */ /* 0x000fe40000011603 */
[----:B------:R-:W-:Y:S02]  /*8d90*/  IADD3 R17, P2, P3, RZ, RZ, R20 ;  /* 0x000000ffff117210 */ /* 0x000fe40007b5e014 */
[----:B------:R-:W-:Y:S02]  /*8da0*/  LEA.HI R18, R16, R18, RZ, 0x1 ;  /* 0x0000001210127211 */ /* 0x000fe400078f08ff */
[----:B------:R-:W-:-:S03]  /*8db0*/  IADD3.X R3, PT, PT, R19, 0x3fe00000, R3, P2, P3 ;  /* 0x3fe0000013037810 */ /* 0x000fc600017e6403 */
[----:B------:R-:W-:Y:S01]  /*8dc0*/  @P1 IMAD.MOV R18, RZ, RZ, -R18 ;  /* 0x000000ffff121224 */ /* 0x000fe200078e0a12 */
[----:B------:R-:W-:-:S07]  /*8dd0*/  LOP3.LUT R2, R3, R2, RZ, 0xfc, !PT ;  /* 0x0000000203027212 */ /* 0x000fce00078efcff */
.L_x_2527:
[----:B------:R-:W-:Y:S02]  /*8de0*/  IMAD.MOV.U32 R3, RZ, RZ, R2 ;  /* 0x000000ffff037224 */ /* 0x000fe400078e0002 */
[----:B------:R-:W-:Y:S02]  /*8df0*/  IMAD.MOV.U32 R2, RZ, RZ, R17 ;  /* 0x000000ffff027224 */ /* 0x000fe400078e0011 */
[----:B------:R-:W-:Y:S02]  /*8e00*/  IMAD.MOV.U32 R16, RZ, RZ, R0 ;  /* 0x000000ffff107224 */ /* 0x000fe400078e0000 */
[----:B------:R-:W-:-:S04]  /*8e10*/  IMAD.MOV.U32 R17, RZ, RZ, 0x0 ;  /* 0x00000000ff117424 */ /* 0x000fc800078e00ff */
[----:B------:R-:W-:Y:S05]  /*8e20*/  RET.REL.NODEC R16 `(_ZN2at6native29vectorized_elementwise_kernelILi2EZZZNS0_15cos_kernel_cudaERNS_18TensorIteratorBaseEENKUlvE0_clEvENKUlvE_clEvEUldE_St5arrayIPcLm2EEEEviT0_T1_) ;  /* 0xffffff7010747950 */ /* 0x000fea0003c3ffff */
.L_x_2534:
        /* <DEDUP_REMOVED lines=13> */
.L_x_2651:


//--------------------- .text._ZN2at6native29vectorized_elementwise_kernelILi4EZZZNS0_15cos_kernel_cudaERNS_18TensorIteratorBaseEENKUlvE0_clEvENKUlvE_clEvEUldE_St5arrayIPcLm2EEEEviT0_T1_ --------------------------
	.section	.text._ZN2at6native29vectorized_elementwise_kernelILi4EZZZNS0_15cos_kernel_cudaERNS_18TensorIteratorBaseEENKUlvE0_clEvENKUlvE_clEvEUldE_St5arrayIPcLm2EEEEviT0_T1_,"ax",@progbits
	.align	128
        .global         _ZN2at6native29vectorized_elementwise_kernelILi4EZZZNS0_15cos_kernel_cudaERNS_18TensorIteratorBaseEENKUlvE0_clEvENKUlvE_clEvEUldE_St5arrayIPcLm2EEEEviT0_T1_
        .type           _ZN2at6native29vectorized_elementwise_kernelILi4EZZZNS0_15cos_kernel_cudaERNS_18TensorIteratorBaseEENKUlvE0_clEvENKUlvE_clEvEUldE_St5arrayIPcLm2EEEEviT0_T1_,@function
        .size           _ZN2at6native29vectorized_elementwise_kernelILi4EZZZNS0_15cos_kernel_cudaERNS_18TensorIteratorBaseEENKUlvE0_clEvENKUlvE_clEvEUldE_St5arrayIPcLm2EEEEviT0_T1_,(.L_x_2652 - _ZN2at6native29vectorized_elementwise_kernelILi4EZZZNS0_15cos_kernel_cudaERNS_18TensorIteratorBaseEENKUlvE0_clEvENKUlvE_clEvEUldE_St5arrayIPcLm2EEEEviT0_T1_)
        .other          _ZN2at6native29vectorized_elementwise_kernelILi4EZZZNS0_15cos_kernel_cudaERNS_18TensorIteratorBaseEENKUlvE0_clEvENKUlvE_clEvEUldE_St5arrayIPcLm2EEEEviT0_T1_,@"STO_CUDA_ENTRY STV_DEFAULT"
_ZN2at6native29vectorized_elementwise_kernelILi4EZZZNS0_15cos_kernel_cudaERNS_18TensorIteratorBaseEENKUlvE0_clEvENKUlvE_clEvEUldE_St5arrayIPcLm2EEEEviT0_T1_:
.text._ZN2at6native29vectorized_elementwise_kernelILi4EZZZNS0_15cos_kernel_cudaERNS_18TensorIteratorBaseEENKUlvE0_clEvENKUlvE_clEvEUldE_St5arrayIPcLm2EEEEviT0_T1_:
        /* <DEDUP_REMOVED lines=121> */
[----:B------:R-:W-:Y:S05]  /*0790*/  CALL.REL.NOINC `($_ZN2at6native29vectorized_elementwise_kernelILi4EZZZNS0_15cos_kernel_cudaERNS_18TensorIteratorBaseEENKUlvE0_clEvENKUlvE_clEvEUldE_St5arrayIPcLm2EEEEviT0_T1_$__internal_trig_reduction_slowpathd) ;  /* 0x0000007c00007944 */ /* 0x000fea0003c00000 */
[----:B------:R-:W-:-:S07]  /*07a0*/  IMAD.MOV.U32 R0, RZ, RZ, R18 ;  /* 0x000000ffff007224 */ /* 0x000fce00078e0012 */
.L_x_2541:
[----:B------:R-:W-:Y:S05]  /*07b0*/  BSYNC.RECONVERGENT B4 ;  /* 0x0000000000047941 */ /* 0x000fea0003800200 */
.L_x_2540:
[----:B------:R-:W-:-:S07]  /*07c0*/  VIADD R0, R0, 0x1 ;  /* 0x0000000100007836 */ /* 0x000fce0000000000 */
.L_x_2539:
[----:B------:R-:W-:Y:S05]  /*07d0*/  BSYNC.RECONVERGENT B3 ;  /* 0x0000000000037941 */ /* 0x000fea0003800200 */
.L_x_2538:
        /* <DEDUP_REMOVED lines=63> */
.L_x_2537:
[----:B------:R-:W-:Y:S05]  /*0bd0*/  BSYNC.RECONVERGENT B2 ;  /* 0x0000000000027941 */ /* 0x000fea0003800200 */
.L_x_2536:
        /* <DEDUP_REMOVED lines=51> */
[----:B------:R-:W-:Y:S05]  /*0f10*/  CALL.REL.NOINC `($_ZN2at6native29vectorized_elementwise_kernelILi4EZZZNS0_15cos_kernel_cudaERNS_18TensorIteratorBaseEENKUlvE0_clEvENKUlvE_clEvEUldE_St5arrayIPcLm2EEEEviT0_T1_$__internal_trig_reduction_slowpathd) ;  /* 0x0000007400207944 */ /* 0x000fea0003c00000 */
[----:B------:R-:W-:-:S07]  /*0f20*/  IMAD.MOV.U32 R0, RZ, RZ, R18 ;  /* 0x000000ffff007224 */ /* 0x000fce00078e0012 */
.L_x_2547:
[----:B------:R-:W-:Y:S05]  /*0f30*/  BSYNC.RECONVERGENT B4 ;  /* 0x0000000000047941 */ /* 0x000fea0003800200 */
.L_x_2546:
[----:B------:R-:W-:Y:S01]  /*0f40*/  VIADD R0, R0, 0x1 ;  /* 0x0000000100007836 */ /* 0x000fe20000000000 */
[----:B------:R-:W-:Y:S06]  /*0f50*/  BRA `(.L_x_2548) ;  /* 0x0000000000087947 */ /* 0x000fec0003800000 */
.L_x_2545:
[----:B------:R0:W1:Y:S02]  /*0f60*/  DMUL R2, RZ, R12 ;  /* 0x0000000cff027228 */ /* 0x0000640000000000 */
[----:B01----:R-:W-:-:S07]  /*0f70*/  IMAD.MOV.U32 R0, RZ, RZ, 0x1 ;  /* 0x00000001ff007424 */ /* 0x003fce00078e00ff */
.L_x_2548:
[----:B------:R-:W-:Y:S05]  /*0f80*/  BSYNC.RECONVERGENT B3 ;  /* 0x0000000000037941 */ /* 0x000fea0003800200 */
.L_x_2544:
        /* <DEDUP_REMOVED lines=63> */
.L_x_2543:
[----:B------:R-:W-:Y:S05]  /*1380*/  BSYNC.RECONVERGENT B2 ;  /* 0x0000000000027941 */ /* 0x000fea0003800200 */
.L_x_2542:
        /* <DEDUP_REMOVED lines=52> */
.L_x_2554:
[----:B------:R-:W-:Y:S05]  /*16d0*/  BSYNC.RECONVERGENT B4 ;  /* 0x0000000000047941 */ /* 0x000fea0003800200 */
.L_x_2553:
[----:B------:R-:W-:Y:S01]  /*16e0*/  VIADD R0, R18, 0x1 ;  /* 0x0000000112007836 */ /* 0x000fe20000000000 */
[----:B------:R-:W-:Y:S06]  /*16f0*/  BRA `(.L_x_2555) ;  /* 0x0000000000087947 */ /* 0x000fec0003800000 */
.L_x_2552:
[----:B------:R0:W1:Y:S02]  /*1700*/  DMUL R2, RZ, R14 ;  /* 0x0000000eff027228 */ /* 0x0000640000000000 */
[----:B01----:R-:W-:-:S07]  /*1710*/  IMAD.MOV.U32 R0, RZ, RZ, 0x1 ;  /* 0x00000001ff007424 */ /* 0x003fce00078e00ff */
.L_x_2555:
[----:B------:R-:W-:Y:S05]  /*1720*/  BSYNC.RECONVERGENT B3 ;  /* 0x0000000000037941 */ /* 0x000fea0003800200 */
.L_x_2551:
        /* <DEDUP_REMOVED lines=63> */
.L_x_2550:
[----:B------:R-:W-:Y:S05]  /*1b20*/  BSYNC.RECONVERGENT B2 ;  /* 0x0000000000027941 */ /* 0x000fea0003800200 */
.L_x_2549:
        /* <DEDUP_REMOVED lines=52> */
.L_x_2561:
[----:B------:R-:W-:Y:S05]  /*1e70*/  BSYNC.RECONVERGENT B4 ;  /* 0x0000000000047941 */ /* 0x000fea0003800200 */
.L_x_2560:
[----:B------:R-:W-:Y:S01]  /*1e80*/  VIADD R0, R18, 0x1 ;  /* 0x0000000112007836 */ /* 0x000fe20000000000 */
[----:B------:R-:W-:Y:S06]  /*1e90*/  BRA `(.L_x_2562) ;  /* 0x0000000000087947 */ /* 0x000fec0003800000 */
.L_x_2559:
[----:B------:R0:W1:Y:S02]  /*1ea0*/  DMUL R2, RZ, R22 ;  /* 0x00000016ff027228 */ /* 0x0000640000000000 */
[----:B01----:R-:W-:-:S07]  /*1eb0*/  IMAD.MOV.U32 R0, RZ, RZ, 0x1 ;  /* 0x00000001ff007424 */ /* 0x003fce00078e00ff */
.L_x_2562:
[----:B------:R-:W-:Y:S05]  /*1ec0*/  BSYNC.RECONVERGENT B3 ;  /* 0x0000000000037941 */ /* 0x000fea0003800200 */
.L_x_2558:
        /* <DEDUP_REMOVED lines=63> */
.L_x_2557:
[----:B------:R-:W-:Y:S05]  /*22c0*/  BSYNC.RECONVERGENT B2 ;  /* 0x0000000000027941 */ /* 0x000fea0003800200 */
.L_x_2556:
        /* <DEDUP_REMOVED lines=52> */
.L_x_2568:
[----:B------:R-:W-:Y:S05]  /*2610*/  BSYNC.RECONVERGENT B4 ;  /* 0x0000000000047941 */ /* 0x000fea0003800200 */
.L_x_2567:
[----:B------:R-:W-:Y:S01]  /*2620*/  VIADD R0, R18, 0x1 ;  /* 0x0000000112007836 */ /* 0x000fe20000000000 */
[----:B------:R-:W-:Y:S06]  /*2630*/  BRA `(.L_x_2569) ;  /* 0x0000000000087947 */ /* 0x000fec0003800000 */
.L_x_2566:
[----:B------:R0:W1:Y:S02]  /*2640*/  DMUL R2, RZ, R26 ;  /* 0x0000001aff027228 */ /* 0x0000640000000000 */
[----:B01----:R-:W-:-:S07]  /*2650*/  IMAD.MOV.U32 R0, RZ, RZ, 0x1 ;  /* 0x00000001ff007424 */ /* 0x003fce00078e00ff */
.L_x_2569:
[----:B------:R-:W-:Y:S05]  /*2660*/  BSYNC.RECONVERGENT B3 ;  /* 0x0000000000037941 */ /* 0x000fea0003800200 */
.L_x_2565:
        /* <DEDUP_REMOVED lines=63> */
.L_x_2564:
[----:B------:R-:W-:Y:S05]  /*2a60*/  BSYNC.RECONVERGENT B2 ;  /* 0x0000000000027941 */ /* 0x000fea0003800200 */
.L_x_2563:
        /* <DEDUP_REMOVED lines=52> */
.L_x_2575:
[----:B------:R-:W-:Y:S05]  /*2db0*/  BSYNC.RECONVERGENT B4 ;  /* 0x0000000000047941 */ /* 0x000fea0003800200 */
.L_x_2574:
[----:B------:R-:W-:Y:S01]  /*2dc0*/  VIADD R0, R18, 0x1 ;  /* 0x0000000112007836 */ /* 0x000fe20000000000 */
[----:B------:R-:W-:Y:S06]  /*2dd0*/  BRA `(.L_x_2576) ;  /* 0x0000000000087947 */ /* 0x000fec0003800000 */
.L_x_2573:
[----:B------:R0:W1:Y:S02]  /*2de0*/  DMUL R2, RZ, R4 ;  /* 0x00000004ff027228 */ /* 0x0000640000000000 */
[----:B01----:R-:W-:-:S07]  /*2df0*/  IMAD.MOV.U32 R0, RZ, RZ, 0x1 ;  /* 0x00000001ff007424 */ /* 0x003fce00078e00ff */
.L_x_2576:
[----:B------:R-:W-:Y:S05]  /*2e00*/  BSYNC.RECONVERGENT B3 ;  /* 0x0000000000037941 */ /* 0x000fea0003800200 */
.L_x_2572:
        /* <DEDUP_REMOVED lines=63> */
.L_x_2571:
[----:B------:R-:W-:Y:S05]  /*3200*/  BSYNC.RECONVERGENT B2 ;  /* 0x0000000000027941 */ /* 0x000fea0003800200 */
.L_x_2570:
        /* <DEDUP_REMOVED lines=52> */
.L_x_2582:
[----:B------:R-:W-:Y:S05]  /*3550*/  BSYNC.RECONVERGENT B4 ;  /* 0x0000000000047941 */ /* 0x000fea0003800200 */
.L_x_2581:
[----:B------:R-:W-:Y:S01]  /*3560*/  VIADD R0, R18, 0x1 ;  /* 0x0000000112007836 */ /* 0x000fe20000000000 */
[----:B------:R-:W-:Y:S06]  /*3570*/  BRA `(.L_x_2583) ;  /* 0x0000000000087947 */ /* 0x000fec0003800000 */
.L_x_2580:
[----:B------:R0:W1:Y:S02]  /*3580*/  DMUL R2, RZ, R6 ;  /* 0x00000006ff027228 */ /* 0x0000640000000000 */
[----:B01----:R-:W-:-:S07]  /*3590*/  IMAD.MOV.U32 R0, RZ, RZ, 0x1 ;  /* 0x00000001ff007424 */ /* 0x003fce00078e00ff */
.L_x_2583:
[----:B------:R-:W-:Y:S05]  /*35a0*/  BSYNC.RECONVERGENT B3 ;  /* 0x0000000000037941 */ /* 0x000fea0003800200 */
.L_x_2579:
        /* <DEDUP_REMOVED lines=63> */
.L_x_2578:
[----:B------:R-:W-:Y:S05]  /*39a0*/  BSYNC.RECONVERGENT B2 ;  /* 0x0000000000027941 */ /* 0x000fea0003800200 */
.L_x_2577:
        /* <DEDUP_REMOVED lines=52> */
.L_x_2589:
[----:B------:R-:W-:Y:S05]  /*3cf0*/  BSYNC.RECONVERGENT B4 ;  /* 0x0000000000047941 */ /* 0x000fea0003800200 */
.L_x_2588:
[----:B------:R-:W-:Y:S01]  /*3d00*/  VIADD R0, R18, 0x1 ;  /* 0x0000000112007836 */ /* 0x000fe20000000000 */
[----:B------:R-:W-:Y:S06]  /*3d10*/  BRA `(.L_x_2590) ;  /* 0x0000000000087947 */ /* 0x000fec0003800000 */
.L_x_2587:
[----:B------:R0:W1:Y:S02]  /*3d20*/  DMUL R2, RZ, R8 ;  /* 0x00000008ff027228 */ /* 0x0000640000000000 */
[----:B01----:R-:W-:-:S07]  /*3d30*/  IMAD.MOV.U32 R0, RZ, RZ, 0x1 ;  /* 0x00000001ff007424 */ /* 0x003fce00078e00ff */
.L_x_2590:
[----:B------:R-:W-:Y:S05]  /*3d40*/  BSYNC.RECONVERGENT B3 ;  /* 0x0000000000037941 */ /* 0x000fea0003800200 */
.L_x_2586:
        /* <DEDUP_REMOVED lines=63> */
.L_x_2585:
[----:B------:R-:W-:Y:S05]  /*4140*/  BSYNC.RECONVERGENT B2 ;  /* 0x0000000000027941 */ /* 0x000fea0003800200 */
.L_x_2584:
        /* <DEDUP_REMOVED lines=18> */
.L_x_2593:
        /* <DEDUP_REMOVED lines=8> */
.L_x_2594:
        /* <DEDUP_REMOVED lines=8> */
.L_x_2595:
        /* <DEDUP_REMOVED lines=10> */
.L_x_2596:
        /* <DEDUP_REMOVED lines=11> */
.L_x_2597:
[----:B------:R-:W-:Y:S05]  /*44c0*/  BSYNC.RELIABLE B1 ;  /* 0x0000000000017941 */ /* 0x000fea0003800100 */
.L_x_2592:
        /* <DEDUP_REMOVED lines=9> */
.L_x_2598:
[----:B------:R-:W-:Y:S05]  /*4560*/  BSYNC.RECONVERGENT B0 ;  /* 0x0000000000007941 */ /* 0x000fea0003800200 */
.L_x_2591:
        /* <DEDUP_REMOVED lines=9> */
.L_x_2535:
[----:B------:R-:W0:Y:S01]  /*4600*/  S2R R38, SR_TID.X ;  /* 0x0000000000267919 */ /* 0x000e220000002100 */
[----:B------:R-:W1:Y:S02]  /*4610*/  LDC.64 R2, c[0x0][0x390] ;  /* 0x0000e400ff027b82 */ /* 0x000e640000000a00 */
[----:B-1----:R-:W-:-:S04]  /*4620*/  IMAD.WIDE.U32 R2, R36, 0x8, R2 ;  /* 0x0000000824027825 */ /* 0x002fc800078e0002 */
[----:B0-----:R-:W-:-:S05]  /*4630*/  IMAD.WIDE.U32 R16, R38, 0x20, R2 ;  /* 0x0000002026107825 */ /* 0x001fca00078e0002 */
[----:B------:R-:W2:Y:S04]  /*4640*/  LDG.E.ENL2.256 R12, R20, desc[UR4][R16.64] ;  /* 0xfe0000041014797e */ /* 0x000ea8000812190c */
[----:B------:R0:W5:Y:S01]  /*4650*/  LDG.E.ENL2.256 R4, R8, desc[UR4][R16.64+0x1000] ;  /* 0xfe0080041008797e */ /* 0x0001620008121904 */
        /* <DEDUP_REMOVED lines=52> */
[----:B-----5:R-:W-:Y:S05]  /*49a0*/  CALL.REL.NOINC `($_ZN2at6native29vectorized_elementwise_kernelILi4EZZZNS0_15cos_kernel_cudaERNS_18TensorIteratorBaseEENKUlvE0_clEvENKUlvE_clEvEUldE_St5arrayIPcLm2EEEEviT0_T1_$__internal_trig_reduction_slowpathd) ;  /* 0x00000038007c7944 */ /* 0x020fea0003c00000 */
[----:B------:R-:W-:-:S07]  /*49b0*/  IMAD.MOV.U32 R0, RZ, RZ, R18 ;  /* 0x000000ffff007224 */ /* 0x000fce00078e0012 */
.L_x_2602:
[----:B------:R-:W-:Y:S05]  /*49c0*/  BSYNC.RECONVERGENT B3 ;  /* 0x0000000000037941 */ /* 0x000fea0003800200 */
.L_x_2601:
[----:B------:R-:W-:-:S07]  /*49d0*/  VIADD R0, R0, 0x1 ;  /* 0x0000000100007836 */ /* 0x000fce0000000000 */
.L_x_2600:
[----:B------:R-:W-:Y:S05]  /*49e0*/  BSYNC.RECONVERGENT B2 ;  /* 0x0000000000027941 */ /* 0x000fea0003800200 */
.L_x_2599:
        /* <DEDUP_REMOVED lines=113> */
[----:B-----5:R-:W-:Y:S05]  /*5100*/  CALL.REL.NOINC `($_ZN2at6native29vectorized_elementwise_kernelILi4EZZZNS0_15cos_kernel_cudaERNS_18TensorIteratorBaseEENKUlvE0_clEvENKUlvE_clEvEUldE_St5arrayIPcLm2EEEEviT0_T1_$__internal_trig_reduction_slowpathd) ;  /* 0x0000003000a47944 */ /* 0x020fea0003c00000 */
[----:B------:R-:W-:-:S07]  /*5110*/  IMAD.MOV.U32 R0, RZ, RZ, R18 ;  /* 0x000000ffff007224 */ /* 0x000fce00078e0012 */
.L_x_2606:
[----:B------:R-:W-:Y:S05]  /*5120*/  BSYNC.RECONVERGENT B3 ;  /* 0x0000000000037941 */ /* 0x000fea0003800200 */
.L_x_2605:
[----:B------:R-:W-:Y:S01]  /*5130*/  VIADD R0, R0, 0x1 ;  /* 0x0000000100007836 */ /* 0x000fe20000000000 */
[----:B------:R-:W-:Y:S06]  /*5140*/  BRA `(.L_x_2607) ;  /* 0x0000000000087947 */ /* 0x000fec0003800000 */
.L_x_2604:
[----:B------:R0:W1:Y:S02]  /*5150*/  DMUL R2, RZ, R22 ;  /* 0x00000016ff027228 */ /* 0x0000640000000000 */
[----:B01----:R-:W-:-:S07]  /*5160*/  IMAD.MOV.U32 R0, RZ, RZ, 0x1 ;  /* 0x00000001ff007424 */ /* 0x003fce00078e00ff */
.L_x_2607:
[----:B------:R-:W-:Y:S05]  /*5170*/  BSYNC.RECONVERGENT B2 ;  /* 0x0000000000027941 */ /* 0x000fea0003800200 */
.L_x_2603:
        /* <DEDUP_REMOVED lines=115> */
.L_x_2611:
[----:B------:R-:W-:Y:S05]  /*58b0*/  BSYNC.RECONVERGENT B3 ;  /* 0x0000000000037941 */ /* 0x000fea0003800200 */
.L_x_2610:
[----:B------:R-:W-:Y:S01]  /*58c0*/  VIADD R0, R0, 0x1 ;  /* 0x0000000100007836 */ /* 0x000fe20000000000 */
[----:B------:R-:W-:Y:S06]  /*58d0*/  BRA `(.L_x_2612) ;  /* 0x0000000000087947 */ /* 0x000fec0003800000 */
.L_x_2609:
[----:B------:R0:W1:Y:S02]  /*58e0*/  DMUL R2, RZ, R12 ;  /* 0x0000000cff027228 */ /* 0x0000640000000000 */
[----:B01----:R-:W-:-:S07]  /*58f0*/  IMAD.MOV.U32 R0, RZ, RZ, 0x1 ;  /* 0x00000001ff007424 */ /* 0x003fce00078e00ff */
.L_x_2612:
[----:B------:R-:W-:Y:S05]  /*5900*/  BSYNC.RECONVERGENT B2 ;  /* 0x0000000000027941 */ /* 0x000fea0003800200 */
.L_x_2608:
        /* <DEDUP_REMOVED lines=114> */
.L_x_2616:
[----:B------:R-:W-:Y:S05]  /*6030*/  BSYNC.RECONVERGENT B3 ;  /* 0x0000000000037941 */ /* 0x000fea0003800200 */
.L_x_2615:
[----:B------:R-:W-:Y:S01]  /*6040*/  VIADD R0, R18, 0x1 ;  /* 0x0000000112007836 */ /* 0x000fe20000000000 */
[----:B------:R-:W-:Y:S06]  /*6050*/  BRA `(.L_x_2617) ;  /* 0x0000000000087947 */ /* 0x000fec0003800000 */
.L_x_2614:
[----:B------:R0:W1:Y:S02]  /*6060*/  DMUL R2, RZ, R14 ;  /* 0x0000000eff027228 */ /* 0x0000640000000000 */
[----:B01----:R-:W-:-:S07]  /*6070*/  IMAD.MOV.U32 R0, RZ, RZ, 0x1 ;  /* 0x00000001ff007424 */ /* 0x003fce00078e00ff */
.L_x_2617:
[----:B------:R-:W-:Y:S05]  /*6080*/  BSYNC.RECONVERGENT B2 ;  /* 0x0000000000027941 */ /* 0x000fea0003800200 */
.L_x_2613:
        /* <DEDUP_REMOVED lines=114> */
.L_x_2621:
[----:B------:R-:W-:Y:S05]  /*67b0*/  BSYNC.RECONVERGENT B3 ;  /* 0x0000000000037941 */ /* 0x000fea0003800200 */
.L_x_2620:
[----:B------:R-:W-:Y:S01]  /*67c0*/  VIADD R0, R18, 0x1 ;  /* 0x0000000112007836 */ /* 0x000fe20000000000 */
[----:B------:R-:W-:Y:S06]  /*67d0*/  BRA `(.L_x_2622) ;  /* 0x0000000000087947 */ /* 0x000fec0003800000 */
.L_x_2619:
[----:B------:R0:W1:Y:S02]  /*67e0*/  DMUL R2, RZ, R8 ;  /* 0x00000008ff027228 */ /* 0x0000640000000000 */
[----:B01----:R-:W-:-:S07]  /*67f0*/  IMAD.MOV.U32 R0, RZ, RZ, 0x1 ;  /* 0x00000001ff007424 */ /* 0x003fce00078e00ff */
.L_x_2622:
[----:B------:R-:W-:Y:S05]  /*6800*/  BSYNC.RECONVERGENT B2 ;  /* 0x0000000000027941 */ /* 0x000fea0003800200 */
.L_x_2618:
        /* <DEDUP_REMOVED lines=114> */
[----:B------:R-:W-:Y:S02]  /*6f30*/  IMAD.MOV.U32 R24, RZ, RZ, R2 ;  /* 0x000000ffff187224 */ /* 0x000fe400078e0002 */
[----:B------:R-:W-:-:S07]  /*6f40*/  IMAD.MOV.U32 R25, RZ, RZ, R3 ;  /* 0x000000ffff197224 */ /* 0x000fce00078e0003 */
.L_x_2626:
[----:B------:R-:W-:Y:S05]  /*6f50*/  BSYNC.RECONVERGENT B3 ;  /* 0x0000000000037941 */ /* 0x000fea0003800200 */
.L_x_2625:
[----:B------:R-:W-:Y:S01]  /*6f60*/  VIADD R0, R18, 0x1 ;  /* 0x0000000112007836 */ /* 0x000fe20000000000 */
[----:B------:R-:W-:Y:S06]  /*6f70*/  BRA `(.L_x_2627) ;  /* 0x0000000000087947 */ /* 0x000fec0003800000 */
.L_x_2624:
[----:B------:R0:W1:Y:S02]  /*6f80*/  DMUL R24, RZ, R10 ;  /* 0x0000000aff187228 */ /* 0x0000640000000000 */
[----:B01----:R-:W-:-:S07]  /*6f90*/  IMAD.MOV.U32 R0, RZ, RZ, 0x1 ;  /* 0x00000001ff007424 */ /* 0x003fce00078e00ff */
.L_x_2627:
[----:B------:R-:W-:Y:S05]  /*6fa0*/  BSYNC.RECONVERGENT B2 ;  /* 0x0000000000027941 */ /* 0x000fea0003800200 */
.L_x_2623:
        /* <DEDUP_REMOVED lines=114> */
.L_x_2631:
[----:B------:R-:W-:Y:S05]  /*76d0*/  BSYNC.RECONVERGENT B3 ;  /* 0x0000000000037941 */ /* 0x000fea0003800200 */
.L_x_2630:
[----:B------:R-:W-:Y:S01]  /*76e0*/  VIADD R0, R18, 0x1 ;  /* 0x0000000112007836 */ /* 0x000fe20000000000 */
[----:B------:R-:W-:Y:S06]  /*76f0*/  BRA `(.L_x_2632) ;  /* 0x0000000000087947 */ /* 0x000fec0003800000 */
.L_x_2629:
[----:B------:R0:W1:Y:S02]  /*7700*/  DMUL R2, RZ, R4 ;  /* 0x00000004ff027228 */ /* 0x0000640000000000 */
[----:B01----:R-:W-:-:S07]  /*7710*/  IMAD.MOV.U32 R0, RZ, RZ, 0x1 ;  /* 0x00000001ff007424 */ /* 0x003fce00078e00ff */
.L_x_2632:
[----:B------:R-:W-:Y:S05]  /*7720*/  BSYNC.RECONVERGENT B2 ;  /* 0x0000000000027941 */ /* 0x000fea0003800200 */
.L_x_2628:
        /* <DEDUP_REMOVED lines=114> */
.L_x_2636:
[----:B------:R-:W-:Y:S05]  /*7e50*/  BSYNC.RECONVERGENT B3 ;  /* 0x0000000000037941 */ /* 0x000fea0003800200 */
.L_x_2635:
[----:B------:R-:W-:Y:S01]  /*7e60*/  VIADD R0, R18, 0x1 ;  /* 0x0000000112007836 */ /* 0x000fe20000000000 */
[----:B------:R-:W-:Y:S06]  /*7e70*/  BRA `(.L_x_2637) ;  /* 0x0000000000087947 */ /* 0x000fec0003800000 */
.L_x_2634:
[----:B------:R0:W1:Y:S02]  /*7e80*/  DMUL R2, RZ, R6 ;  /* 0x00000006ff027228 */ /* 0x0000640000000000 */
[----:B01----:R-:W-:-:S07]  /*7e90*/  IMAD.MOV.U32 R0, RZ, RZ, 0x1 ;  /* 0x00000001ff007424 */ /* 0x003fce00078e00ff */
.L_x_2637:
[----:B------:R-:W-:Y:S05]  /*7ea0*/  BSYNC.RECONVERGENT B2 ;  /* 0x0000000000027941 */ /* 0x000fea0003800200 */
.L_x_2633:
        /* <DEDUP_REMOVED lines=70> */
[----:B------:R-:W-:-:S15]  /*8310*/  STG.E.ENL2.256 desc[UR4][R38.64], R16, R32 ;  /* 0xf80000102620797f */ /* 0x000fde000f121804 */
[----:B------:R-:W-:-:S15]  /*8320*/  NOP ;  /* 0x0000000000007918 */ /* 0x000fde0000000000 */
[----:B------:R-:W-:-:S15]  /*8330*/  NOP ;  /* 0x0000000000007918 */ /* 0x000fde0000000000 */
[----:B------:R-:W-:-:S02]  /*8340*/  NOP ;  /* 0x0000000000007918 */ /* 0x000fc40000000000 */
[----:B------:R-:W0:Y:S02]  /*8350*/  DADD R6, RZ, -R2 ;  /* 0x00000000ff067229 */ /* 0x000e240000000802 */
[----:B0-----:R-:W-:Y:S02]  /*8360*/  FSEL R6, R2, R6, !P0 ;  /* 0x0000000602067208 */ /* 0x001fe40004000000 */
[----:B------:R-:W-:-:S05]  /*8370*/  FSEL R7, R3, R7, !P0 ;  /* 0x0000000703077208 */ /* 0x000fca0004000000 */
[----:B------:R-:W-:Y:S01]  /*8380*/  STG.E.ENL2.256 desc[UR4][R38.64+0x1000], R12, R4 ;  /* 0xf800800c2604797f */ /* 0x000fe2000f121804 */
[----:B------:R-:W-:Y:S05]  /*8390*/  EXIT ;  /* 0x000000000000794d */ /* 0x000fea0003800000 */
        .type           $_ZN2at6native29vectorized_elementwise_kernelILi4EZZZNS0_15cos_kernel_cudaERNS_18TensorIteratorBaseEENKUlvE0_clEvENKUlvE_clEvEUldE_St5arrayIPcLm2EEEEviT0_T1_$__internal_trig_reduction_slowpathd,@function
        .size           $_ZN2at6native29vectorized_elementwise_kernelILi4EZZZNS0_15cos_kernel_cudaERNS_18TensorIteratorBaseEENKUlvE0_clEvENKUlvE_clEvEUldE_St5arrayIPcLm2EEEEviT0_T1_$__internal_trig_reduction_slowpathd,(.L_x_2652 - $_ZN2at6native29vectorized_elementwise_kernelILi4EZZZNS0_15cos_kernel_cudaERNS_18TensorIteratorBaseEENKUlvE0_clEvENKUlvE_clEvEUldE_St5arrayIPcLm2EEEEviT0_T1_$__internal_trig_reduction_slowpathd)
$_ZN2at6native29vectorized_elementwise_kernelILi4EZZZNS0_15cos_kernel_cudaERNS_18TensorIteratorBaseEENKUlvE0_clEvENKUlvE_clEvEUldE_St5arrayIPcLm2EEEEviT0_T1_$__internal_trig_reduction_slowpathd:
        /* <DEDUP_REMOVED lines=25> */
.L_x_2642:
        /* <DEDUP_REMOVED lines=29> */
.L_x_2641:
[----:B------:R-:W-:-:S05]  /*8700*/  LOP3.LUT R3, R28, 0x7ff, RZ, 0xc0, !PT ;  /* 0x000007ff1c037812 */ /* 0x000fca00078ec0ff */
[----:B------:R-:W-:-:S05]  /*8710*/  VIADD R3, R3, 0xfffffc00 ;  /* 0xfffffc0003037836 */ /* 0x000fca0000000000 */
[----:B------:R-:W-:Y:S02]  /*8720*/  SHF.R.U32.HI R16, RZ, 0x6, R3 ;  /* 0x00000006ff107819 */ /* 0x000fe40000011603 */
[----:B------:R-:W-:Y:S02]  /*8730*/  ISETP.GE.U32.AND P0, PT, R3, 0x80, PT ;  /* 0x000000800300780c */ /* 0x000fe40003f06070 */
[----:B------:R-:W-:-:S04]  /*8740*/  IADD3 R16, PT, PT, -R16, 0x13, RZ ;  /* 0x0000001310107810 */ /* 0x000fc80007ffe1ff */
[----:B------:R-:W-:-:S07]  /*8750*/  SEL R18, R16, 0x12, P0 ;  /* 0x0000001210127807 */ /* 0x000fce0000000000 */
.L_x_2640:
[----:B------:R-:W-:Y:S05]  /*8760*/  BSYNC.RECONVERGENT B0 ;  /* 0x0000000000007941 */ /* 0x000fea0003800200 */
.L_x_2639:
        /* <DEDUP_REMOVED lines=63> */
.L_x_2644:
[----:B------:R-:W-:Y:S05]  /*8b60*/  BSYNC.RECONVERGENT B0 ;  /* 0x0000000000007941 */ /* 0x000fea0003800200 */
.L_x_2643:
        /* <DEDUP_REMOVED lines=36> */
.L_x_2638:
[----:B------:R-:W-:Y:S02]  /*8db0*/  IMAD.MOV.U32 R3, RZ, RZ, R2 ;  /* 0x000000ffff037224 */ /* 0x000fe400078e0002 */
[----:B------:R-:W-:Y:S02]  /*8dc0*/  IMAD.MOV.U32 R2, RZ, RZ, R17 ;  /* 0x000000ffff027224 */ /* 0x000fe400078e0011 */
[----:B------:R-:W-:Y:S02]  /*8dd0*/  IMAD.MOV.U32 R16, RZ, RZ, R0 ;  /* 0x000000ffff107224 */ /* 0x000fe400078e0000 */
[----:B------:R-:W-:-:S04]  /*8de0*/  IMAD.MOV.U32 R17, RZ, RZ, 0x0 ;  /* 0x00000000ff117424 */ /* 0x000fc800078e00ff */
[----:B------:R-:W-:Y:S05]  /*8df0*/  RET.REL.NODEC R16 `(_ZN2at6native29vectorized_elementwise_kernelILi4EZZZNS0_15cos_kernel_cudaERNS_18TensorIteratorBaseEENKUlvE0_clEvENKUlvE_clEvEUldE_St5arrayIPcLm2EEEEviT0_T1_) ;  /* 0xffffff7010807950 */ /* 0x000fea0003c3ffff */
.L_x_2645:
        /* <DEDUP_REMOVED lines=16> */
.L_x_2652:


//--------------------- .text._ZN2at6native29vectorized_elementwise_kernelILi8EZZZNS0_15cos_kernel_cudaERNS_18TensorIteratorBaseEENKUlvE0_clEvENKUlvE_clEvEUldE_St5arrayIPcLm2EEEEviT0_T1_ --------------------------
	.section	.text._ZN2at6native29vectorized_elementwise_kernelILi8EZZZNS0_15cos_kernel_cudaERNS_18TensorIteratorBaseEENKUlvE0_clEvENKUlvE_clEvEUldE_St5arrayIPcLm2EEEEviT0_T1_,"ax",@progbits
	.align	128
        .global         _ZN2at6native29vectorized_elementwise_kernelILi8EZZZNS0_15cos_kernel_cudaERNS_18TensorIteratorBaseEENKUlvE0_clEvENKUlvE_clEvEUldE_St5arrayIPcLm2EEEEviT0_T1_
        .type           _ZN2at6native29vectorized_elementwise_kernelILi8EZZZNS0_15cos_kernel_cudaERNS_18TensorIteratorBaseEENKUlvE0_clEvENKUlvE_clEvEUldE_St5arrayIPcLm2EEEEviT0_T1_,@function
        .size           _ZN2at6native29vectorized_elementwise_kernelILi8EZZZNS0_15cos_kernel_cudaERNS_18TensorIteratorBaseEENKUlvE0_clEvENKUlvE_clEvEUldE_St5arrayIPcLm2EEEEviT0_T1_,(.L_x_2680 - _ZN2at6native29vectorized_elementwise_kernelILi8EZZZNS0_15cos_kernel_cudaERNS_18TensorIteratorBaseEENKUlvE0_clEvENKUlvE_clEvEUldE_St5arrayIPcLm2EEEEviT0_T1_)
        .other          _ZN2at6native29vectorized_elementwise_kernelILi8EZZZNS0_15cos_kernel_cudaERNS_18TensorIteratorBaseEENKUlvE0_clEvENKUlvE_clEvEUldE_St5arrayIPcLm2EEEEviT0_T1_,@"STO_CUDA_ENTRY STV_DEFAULT"
_ZN2at6native29vectorized_elementwise_kernelILi8EZZZNS0_15cos_kernel_cudaERNS_18TensorIteratorBaseEENKUlvE0_clEvENKUlvE_clEvEUldE_St5arrayIPcLm2EEEEviT0_T1_:
.text._ZN2at6native29vectorized_elementwise_kernelILi8EZZZNS0_15cos_kernel_cudaERNS_18TensorIteratorBaseEENKUlvE0_clEvENKUlvE_clEvEUldE_St5arrayIPcLm2EEEEviT0_T1_:
[----:B------:R-:W-:Y:S01]  /*0000*/  LDC R1, c[0x0][0x37c] ;  /* 0x0000df00ff017b82 */ /* 0x000fe20000000800 */
[----:B------:R-:W-:Y:S05]  /*0010*/  EXIT ;  /* 0x000000000000794d */ /* 0x000fea0003800000 */
.L_x_2646:
        /* <DEDUP_REMOVED lines=14> */
.L_x_2680:


//--------------------- .nv.global.init           --------------------------
	.section	.nv.global.init,"aw",@progbits
	.align	16
.nv.global.init:
	.type		__cudart_sin_cos_coeffs,@object
	.size		__cudart_sin_cos_coeffs,(__cudart_i2opi_d - __cudart_sin_cos_coeffs)
__cudart_sin_cos_coeffs:
        /*0000*/ 	.byte	0x46, 0xd2, 0xb0, 0x2c, 0xf1, 0xe5, 0x5a, 0xbe, 0x92, 0xe3, 0xac, 0x69, 0xe3, 0x1d, 0xc7, 0x3e
        /*0010*/ 	.byte	0xa1, 0x62, 0xdb, 0x19, 0xa0, 0x01, 0x2a, 0xbf, 0x18, 0x08, 0x11, 0x11, 0x11, 0x11, 0x81, 0x3f
        /*0020*/ 	.byte	0x54, 0x55, 0x55, 0x55, 0x55, 0x55, 0xc5, 0xbf, 0x00, 0x00, 0x00, 0x00, 0x00, 0x00, 0x00, 0x00
        /*0030*/ 	.byte	0x00, 0x00, 0x00, 0x00, 0x00, 0x00, 0x00, 0x00, 0x64, 0x81, 0xfd, 0x20, 0x83, 0xff, 0xa8, 0xbd
        /*0040*/ 	.byte	0x28, 0x85, 0xef, 0xc1, 0xa7, 0xee, 0x21, 0x3e, 0xd9, 0xe6, 0x06, 0x8e, 0x4f, 0x7e, 0x92, 0xbe
        /*0050*/ 	.byte	0xe9, 0xbc, 0xdd, 0x19, 0xa0, 0x01, 0xfa, 0x3e, 0x47, 0x5d, 0xc1, 0x16, 0x6c, 0xc1, 0x56, 0xbf
        /*0060*/ 	.byte	0x51, 0x55, 0x55, 0x55, 0x55, 0x55, 0xa5, 0x3f, 0x00, 0x00, 0x00, 0x00, 0x00, 0x00, 0xe0, 0xbf
        /*0070*/ 	.byte	0x00, 0x00, 0x00, 0x00, 0x00, 0x00, 0xf0, 0x3f, 0x00, 0x00, 0x00, 0x00, 0x00, 0x00, 0x00, 0x00
	.type		__cudart_i2opi_d,@object
	.size		__cudart_i2opi_d,($str$6 - __cudart_i2opi_d)
__cudart_i2opi_d:
        /* <DEDUP_REMOVED lines=9> */
	.type		$str$6,@object
	.size		$str$6,(__unnamed_3 - $str$6)
$str$6:
        /*0110*/ 	.byte	0x66, 0x61, 0x6c, 0x73, 0x65, 0x00
	.type		__unnamed_3,@object
	.size		__unnamed_3,(__unnamed_7 - __unnamed_3)
__unnamed_3:
        /*0116*/ 	.byte	0x66, 0x65, 0x74, 0x63, 0x68, 0x5f, 0x61, 0x6e, 0x64, 0x5f, 0x63, 0x61, 0x73, 0x74, 0x00
	.type		__unnamed_7,@object
	.size		__unnamed_7,(__unnamed_1 - __unnamed_7)
__unnamed_7:
        /*0125*/ 	.byte	0x66, 0x65, 0x74, 0x63, 0x68, 0x5f, 0x61, 0x6e, 0x64, 0x5f, 0x63, 0x61, 0x73, 0x74, 0x00
	.type		__unnamed_1,@object
	.size		__unnamed_1,(__unnamed_5 - __unnamed_1)
__unnamed_1:
        /*0134*/ 	.byte	0x66, 0x65, 0x74, 0x63, 0x68, 0x5f, 0x61, 0x6e, 0x64, 0x5f, 0x63, 0x61, 0x73, 0x74, 0x00
	.type		__unnamed_5,@object
	.size		__unnamed_5,(__unnamed_4 - __unnamed_5)
__unnamed_5:
        /*0143*/ 	.byte	0x66, 0x65, 0x74, 0x63, 0x68, 0x5f, 0x61, 0x6e, 0x64, 0x5f, 0x63, 0x61, 0x73, 0x74, 0x00
	.type		__unnamed_4,@object
	.size		__unnamed_4,(__unnamed_8 - __unnamed_4)
__unnamed_4:
        /*0152*/ 	.byte	0x63, 0x61, 0x73, 0x74, 0x5f, 0x61, 0x6e, 0x64, 0x5f, 0x73, 0x74, 0x6f, 0x72, 0x65, 0x00
	.type		__unnamed_8,@object
	.size		__unnamed_8,(__unnamed_2 - __unnamed_8)
__unnamed_8:
        /*0161*/ 	.byte	0x63, 0x61, 0x73, 0x74, 0x5f, 0x61, 0x6e, 0x64, 0x5f, 0x73, 0x74, 0x6f, 0x72, 0x65, 0x00
	.type		__unnamed_2,@object
	.size		__unnamed_2,(__unnamed_6 - __unnamed_2)
__unnamed_2:
        /*0170*/ 	.byte	0x63, 0x61, 0x73, 0x74, 0x5f, 0x61, 0x6e, 0x64, 0x5f, 0x73, 0x74, 0x6f, 0x72, 0x65, 0x00
	.type		__unnamed_6,@object
	.size		__unnamed_6,($str$7 - __unnamed_6)
__unnamed_6:
        /*017f*/ 	.byte	0x63, 0x61, 0x73, 0x74, 0x5f, 0x61, 0x6e, 0x64, 0x5f, 0x73, 0x74, 0x6f, 0x72, 0x65, 0x00
	.type		$str$7,@object
	.size		$str$7,(.L_37 - $str$7)
$str$7:
        /*018e*/ 	.byte	0x2f, 0x72, 0x6f, 0x6f, 0x74, 0x2f, 0x2e, 0x70, 0x79, 0x65, 0x6e, 0x76, 0x2f, 0x76, 0x65, 0x72
        /*019e*/ 	.byte	0x73, 0x69, 0x6f, 0x6e, 0x73, 0x2f, 0x33, 0x2e, 0x31, 0x33, 0x2e, 0x31, 0x32, 0x2f, 0x6c, 0x69
        /*01ae*/ 	.byte	0x62, 0x2f, 0x70, 0x79, 0x74, 0x68, 0x6f, 0x6e, 0x33, 0x2e, 0x31, 0x33, 0x2f, 0x73, 0x69, 0x74
        /*01be*/ 	.byte	0x65, 0x2d, 0x70, 0x61, 0x63, 0x6b, 0x61, 0x67, 0x65, 0x73, 0x2f, 0x74, 0x6f, 0x72, 0x63, 0x68
        /*01ce*/ 	.byte	0x2f, 0x69, 0x6e, 0x63, 0x6c, 0x75, 0x64, 0x65, 0x2f, 0x63, 0x31, 0x30, 0x2f, 0x63, 0x6f, 0x72
        /*01de*/ 	.byte	0x65, 0x2f, 0x44, 0x79, 0x6e, 0x61, 0x6d, 0x69, 0x63, 0x43, 0x61, 0x73, 0x74, 0x2e, 0x68, 0x00
.L_37:


//--------------------- .nv.shared.reserved.0     --------------------------
	.section	.nv.shared.reserved.0,"aw",@nobits
	.weak		__nv_reservedSMEM_offset_0_alias
	.size		__nv_reservedSMEM_offset_0_alias, 0, 64
	.other		__nv_reservedSMEM_offset_0_alias,@"STO_CUDA_RESERVED_SHARED STV_DEFAULT"
__nv_reservedSMEM_offset_0_alias:
	.zero		0
	.zero		64


//--------------------- .nv.global                --------------------------
	.section	.nv.global,"aw",@nobits
.nv.global:
	.type		_ZN57_INTERNAL_cbff1b48_26_UnaryGeometricCosKernel_cu_2ee9eea24cuda3std3__48in_placeE,@object
	.size		_ZN57_INTERNAL_cbff1b48_26_UnaryGeometricCosKernel_cu_2ee9eea24cuda3std3__48in_placeE,(_ZN57_INTERNAL_cbff1b48_26_UnaryGeometricCosKernel_cu_2ee9eea24cuda3std6ranges3__45__cpo8distanceE - _ZN57_INTERNAL_cbff1b48_26_UnaryGeometricCosKernel_cu_2ee9eea24cuda3std3__48in_placeE)
_ZN57_INTERNAL_cbff1b48_26_UnaryGeometricCosKernel_cu_2ee9eea24cuda3std3__48in_placeE:
	.zero		1
	.type		_ZN57_INTERNAL_cbff1b48_26_UnaryGeometricCosKernel_cu_2ee9eea24cuda3std6ranges3__45__cpo8distanceE,@object
	.size		_ZN57_INTERNAL_cbff1b48_26_UnaryGeometricCosKernel_cu_2ee9eea24cuda3std6ranges3__45__cpo8distanceE,(_ZN57_INTERNAL_cbff1b48_26_UnaryGeometricCosKernel_cu_2ee9eea24cuda3std3__45__cpo6cbeginE - _ZN57_INTERNAL_cbff1b48_26_UnaryGeometricCosKernel_cu_2ee9eea24cuda3std6ranges3__45__cpo8distanceE)
_ZN57_INTERNAL_cbff1b48_26_UnaryGeometricCosKernel_cu_2ee9eea24cuda3std6ranges3__45__cpo8distanceE:
	.zero		1
	.type		_ZN57_INTERNAL_cbff1b48_26_UnaryGeometricCosKernel_cu_2ee9eea24cuda3std3__45__cpo6cbeginE,@object
	.size		_ZN57_INTERNAL_cbff1b48_26_UnaryGeometricCosKernel_cu_2ee9eea24cuda3std3__45__cpo6cbeginE,(_ZN57_INTERNAL_cbff1b48_26_UnaryGeometricCosKernel_cu_2ee9eea24cuda3std6ranges3__45__cpo7advanceE - _ZN57_INTERNAL_cbff1b48_26_UnaryGeometricCosKernel_cu_2ee9eea24cuda3std3__45__cpo6cbeginE)
_ZN57_INTERNAL_cbff1b48_26_UnaryGeometricCosKernel_cu_2ee9eea24cuda3std3__45__cpo6cbeginE:
	.zero		1
	.type		_ZN57_INTERNAL_cbff1b48_26_UnaryGeometricCosKernel_cu_2ee9eea24cuda3std6ranges3__45__cpo7advanceE,@object
	.size		_ZN57_INTERNAL_cbff1b48_26_UnaryGeometricCosKernel_cu_2ee9eea24cuda3std6ranges3__45__cpo7advanceE,(_ZN57_INTERNAL_cbff1b48_26_UnaryGeometricCosKernel_cu_2ee9eea24cuda3std3__45__cpo7crbeginE - _ZN57_INTERNAL_cbff1b48_26_UnaryGeometricCosKernel_cu_2ee9eea24cuda3std6ranges3__45__cpo7advanceE)
_ZN57_INTERNAL_cbff1b48_26_UnaryGeometricCosKernel_cu_2ee9eea24cuda3std6ranges3__45__cpo7advanceE:
	.zero		1
	.type		_ZN57_INTERNAL_cbff1b48_26_UnaryGeometricCosKernel_cu_2ee9eea24cuda3std3__45__cpo7crbeginE,@object
	.size		_ZN57_INTERNAL_cbff1b48_26_UnaryGeometricCosKernel_cu_2ee9eea24cuda3std3__45__cpo7crbeginE,(_ZN57_INTERNAL_cbff1b48_26_UnaryGeometricCosKernel_cu_2ee9eea24cuda3std6ranges3__45__cpo4dataE - _ZN57_INTERNAL_cbff1b48_26_UnaryGeometricCosKernel_cu_2ee9eea24cuda3std3__45__cpo7crbeginE)
_ZN57_INTERNAL_cbff1b48_26_UnaryGeometricCosKernel_cu_2ee9eea24cuda3std3__45__cpo7crbeginE:
	.zero		1
	.type		_ZN57_INTERNAL_cbff1b48_26_UnaryGeometricCosKernel_cu_2ee9eea24cuda3std6ranges3__45__cpo4dataE,@object
	.size		_ZN57_INTERNAL_cbff1b48_26_UnaryGeometricCosKernel_cu_2ee9eea24cuda3std6ranges3__45__cpo4dataE,(_ZN57_INTERNAL_cbff1b48_26_UnaryGeometricCosKernel_cu_2ee9eea24cuda3std6ranges3__45__cpo5beginE - _ZN57_INTERNAL_cbff1b48_26_UnaryGeometricCosKernel_cu_2ee9eea24cuda3std6ranges3__45__cpo4dataE)
_ZN57_INTERNAL_cbff1b48_26_UnaryGeometricCosKernel_cu_2ee9eea24cuda3std6ranges3__45__cpo4dataE:
	.zero		1
	.type		_ZN57_INTERNAL_cbff1b48_26_UnaryGeometricCosKernel_cu_2ee9eea24cuda3std6ranges3__45__cpo5beginE,@object
	.size		_ZN57_INTERNAL_cbff1b48_26_UnaryGeometricCosKernel_cu_2ee9eea24cuda3std6ranges3__45__cpo5beginE,(_ZN57_INTERNAL_cbff1b48_26_UnaryGeometricCosKernel_cu_2ee9eea24cuda3std3__459_GLOBAL__N__cbff1b48_26_UnaryGeometricCosKernel_cu_2ee9eea26ignoreE - _ZN57_INTERNAL_cbff1b48_26_UnaryGeometricCosKernel_cu_2ee9eea24cuda3std6ranges3__45__cpo5beginE)
_ZN57_INTERNAL_cbff1b48_26_UnaryGeometricCosKernel_cu_2ee9eea24cuda3std6ranges3__45__cpo5beginE:
	.zero		1
	.type		_ZN57_INTERNAL_cbff1b48_26_UnaryGeometricCosKernel_cu_2ee9eea24cuda3std3__459_GLOBAL__N__cbff1b48_26_UnaryGeometricCosKernel_cu_2ee9eea26ignoreE,@object
	.size		_ZN57_INTERNAL_cbff1b48_26_UnaryGeometricCosKernel_cu_2ee9eea24cuda3std3__459_GLOBAL__N__cbff1b48_26_UnaryGeometricCosKernel_cu_2ee9eea26ignoreE,(_ZN57_INTERNAL_cbff1b48_26_UnaryGeometricCosKernel_cu_2ee9eea24cuda3std6ranges3__45__cpo4sizeE - _ZN57_INTERNAL_cbff1b48_26_UnaryGeometricCosKernel_cu_2ee9eea24cuda3std3__459_GLOBAL__N__cbff1b48_26_UnaryGeometricCosKernel_cu_2ee9eea26ignoreE)
_ZN57_INTERNAL_cbff1b48_26_UnaryGeometricCosKernel_cu_2ee9eea24cuda3std3__459_GLOBAL__N__cbff1b48_26_UnaryGeometricCosKernel_cu_2ee9eea26ignoreE:
	.zero		1
	.type		_ZN57_INTERNAL_cbff1b48_26_UnaryGeometricCosKernel_cu_2ee9eea24cuda3std6ranges3__45__cpo4sizeE,@object
	.size		_ZN57_INTERNAL_cbff1b48_26_UnaryGeometricCosKernel_cu_2ee9eea24cuda3std6ranges3__45__cpo4sizeE,(_ZN57_INTERNAL_cbff1b48_26_UnaryGeometricCosKernel_cu_2ee9eea24cuda3std3__45__cpo5beginE - _ZN57_INTERNAL_cbff1b48_26_UnaryGeometricCosKernel_cu_2ee9eea24cuda3std6ranges3__45__cpo4sizeE)
_ZN57_INTERNAL_cbff1b48_26_UnaryGeometricCosKernel_cu_2ee9eea24cuda3std6ranges3__45__cpo4sizeE:
	.zero		1
	.type		_ZN57_INTERNAL_cbff1b48_26_UnaryGeometricCosKernel_cu_2ee9eea24cuda3std3__45__cpo5beginE,@object
	.size		_ZN57_INTERNAL_cbff1b48_26_UnaryGeometricCosKernel_cu_2ee9eea24cuda3std3__45__cpo5beginE,(_ZN57_INTERNAL_cbff1b48_26_UnaryGeometricCosKernel_cu_2ee9eea24cuda3std6ranges3__45__cpo6cbeginE - _ZN57_INTERNAL_cbff1b48_26_UnaryGeometricCosKernel_cu_2ee9eea24cuda3std3__45__cpo5beginE)
_ZN57_INTERNAL_cbff1b48_26_UnaryGeometricCosKernel_cu_2ee9eea24cuda3std3__45__cpo5beginE:
	.zero		1
	.type		_ZN57_INTERNAL_cbff1b48_26_UnaryGeometricCosKernel_cu_2ee9eea24cuda3std6ranges3__45__cpo6cbeginE,@object
	.size		_ZN57_INTERNAL_cbff1b48_26_UnaryGeometricCosKernel_cu_2ee9eea24cuda3std6ranges3__45__cpo6cbeginE,(_ZN57_INTERNAL_cbff1b48_26_UnaryGeometricCosKernel_cu_2ee9eea24cuda3std3__45__cpo6rbeginE - _ZN57_INTERNAL_cbff1b48_26_UnaryGeometricCosKernel_cu_2ee9eea24cuda3std6ranges3__45__cpo6cbeginE)
_ZN57_INTERNAL_cbff1b48_26_UnaryGeometricCosKernel_cu_2ee9eea24cuda3std6ranges3__45__cpo6cbeginE:
	.zero		1
	.type		_ZN57_INTERNAL_cbff1b48_26_UnaryGeometricCosKernel_cu_2ee9eea24cuda3std3__45__cpo6rbeginE,@object
	.size		_ZN57_INTERNAL_cbff1b48_26_UnaryGeometricCosKernel_cu_2ee9eea24cuda3std3__45__cpo6rbeginE,(_ZN57_INTERNAL_cbff1b48_26_UnaryGeometricCosKernel_cu_2ee9eea24cuda3std6ranges3__45__cpo4nextE - _ZN57_INTERNAL_cbff1b48_26_UnaryGeometricCosKernel_cu_2ee9eea24cuda3std3__45__cpo6rbeginE)
_ZN57_INTERNAL_cbff1b48_26_UnaryGeometricCosKernel_cu_2ee9eea24cuda3std3__45__cpo6rbeginE:
	.zero		1
	.type		_ZN57_INTERNAL_cbff1b48_26_UnaryGeometricCosKernel_cu_2ee9eea24cuda3std6ranges3__45__cpo4nextE,@object
	.size		_ZN57_INTERNAL_cbff1b48_26_UnaryGeometricCosKernel_cu_2ee9eea24cuda3std6ranges3__45__cpo4nextE,(_ZN57_INTERNAL_cbff1b48_26_UnaryGeometricCosKernel_cu_2ee9eea24cuda3std6ranges3__45__cpo4swapE - _ZN57_INTERNAL_cbff1b48_26_UnaryGeometricCosKernel_cu_2ee9eea24cuda3std6ranges3__45__cpo4nextE)
_ZN57_INTERNAL_cbff1b48_26_UnaryGeometricCosKernel_cu_2ee9eea24cuda3std6ranges3__45__cpo4nextE:
	.zero		1
	.type		_ZN57_INTERNAL_cbff1b48_26_UnaryGeometricCosKernel_cu_2ee9eea24cuda3std6ranges3__45__cpo4swapE,@object
	.size		_ZN57_INTERNAL_cbff1b48_26_UnaryGeometricCosKernel_cu_2ee9eea24cuda3std6ranges3__45__cpo4swapE,(_ZN57_INTERNAL_cbff1b48_26_UnaryGeometricCosKernel_cu_2ee9eea24cuda3std3__420unreachable_sentinelE - _ZN57_INTERNAL_cbff1b48_26_UnaryGeometricCosKernel_cu_2ee9eea24cuda3std6ranges3__45__cpo4swapE)
_ZN57_INTERNAL_cbff1b48_26_UnaryGeometricCosKernel_cu_2ee9eea24cuda3std6ranges3__45__cpo4swapE:
	.zero		1
	.type		_ZN57_INTERNAL_cbff1b48_26_UnaryGeometricCosKernel_cu_2ee9eea24cuda3std3__420unreachable_sentinelE,@object
	.size		_ZN57_INTERNAL_cbff1b48_26_UnaryGeometricCosKernel_cu_2ee9eea24cuda3std3__420unreachable_sentinelE,(_ZN57_INTERNAL_cbff1b48_26_UnaryGeometricCosKernel_cu_2ee9eea26thrust24THRUST_300001_SM_1030_NS6system6detail10sequential3seqE - _ZN57_INTERNAL_cbff1b48_26_UnaryGeometricCosKernel_cu_2ee9eea24cuda3std3__420unreachable_sentinelE)
_ZN57_INTERNAL_cbff1b48_26_UnaryGeometricCosKernel_cu_2ee9eea24cuda3std3__420unreachable_sentinelE:
	.zero		1
	.type		_ZN57_INTERNAL_cbff1b48_26_UnaryGeometricCosKernel_cu_2ee9eea26thrust24THRUST_300001_SM_1030_NS6system6detail10sequential3seqE,@object
	.size		_ZN57_INTERNAL_cbff1b48_26_UnaryGeometricCosKernel_cu_2ee9eea26thrust24THRUST_300001_SM_1030_NS6system6detail10sequential3seqE,(_ZN57_INTERNAL_cbff1b48_26_UnaryGeometricCosKernel_cu_2ee9eea24cuda3std3__45__cpo4cendE - _ZN57_INTERNAL_cbff1b48_26_UnaryGeometricCosKernel_cu_2ee9eea26thrust24THRUST_300001_SM_1030_NS6system6detail10sequential3seqE)
_ZN57_INTERNAL_cbff1b48_26_UnaryGeometricCosKernel_cu_2ee9eea26thrust24THRUST_300001_SM_1030_NS6system6detail10sequential3seqE:
	.zero		1
	.type		_ZN57_INTERNAL_cbff1b48_26_UnaryGeometricCosKernel_cu_2ee9eea24cuda3std3__45__cpo4cendE,@object
	.size		_ZN57_INTERNAL_cbff1b48_26_UnaryGeometricCosKernel_cu_2ee9eea24cuda3std3__45__cpo4cendE,(_ZN57_INTERNAL_cbff1b48_26_UnaryGeometricCosKernel_cu_2ee9eea24cuda3std6ranges3__45__cpo9iter_swapE - _ZN57_INTERNAL_cbff1b48_26_UnaryGeometricCosKernel_cu_2ee9eea24cuda3std3__45__cpo4cendE)
_ZN57_INTERNAL_cbff1b48_26_UnaryGeometricCosKernel_cu_2ee9eea24cuda3std3__45__cpo4cendE:
	.zero		1
	.type		_ZN57_INTERNAL_cbff1b48_26_UnaryGeometricCosKernel_cu_2ee9eea24cuda3std6ranges3__45__cpo9iter_swapE,@object
	.size		_ZN57_INTERNAL_cbff1b48_26_UnaryGeometricCosKernel_cu_2ee9eea24cuda3std6ranges3__45__cpo9iter_swapE,(_ZN57_INTERNAL_cbff1b48_26_UnaryGeometricCosKernel_cu_2ee9eea24cuda3std3__45__cpo5crendE - _ZN57_INTERNAL_cbff1b48_26_UnaryGeometricCosKernel_cu_2ee9eea24cuda3std6ranges3__45__cpo9iter_swapE)
_ZN57_INTERNAL_cbff1b48_26_UnaryGeometricCosKernel_cu_2ee9eea24cuda3std6ranges3__45__cpo9iter_swapE:
	.zero		1
	.type		_ZN57_INTERNAL_cbff1b48_26_UnaryGeometricCosKernel_cu_2ee9eea24cuda3std3__45__cpo5crendE,@object
	.size		_ZN57_INTERNAL_cbff1b48_26_UnaryGeometricCosKernel_cu_2ee9eea24cuda3std3__45__cpo5crendE,(_ZN57_INTERNAL_cbff1b48_26_UnaryGeometricCosKernel_cu_2ee9eea24cuda3std6ranges3__45__cpo5cdataE - _ZN57_INTERNAL_cbff1b48_26_UnaryGeometricCosKernel_cu_2ee9eea24cuda3std3__45__cpo5crendE)
_ZN57_INTERNAL_cbff1b48_26_UnaryGeometricCosKernel_cu_2ee9eea24cuda3std3__45__cpo5crendE:
	.zero		1
	.type		_ZN57_INTERNAL_cbff1b48_26_UnaryGeometricCosKernel_cu_2ee9eea24cuda3std6ranges3__45__cpo5cdataE,@object
	.size		_ZN57_INTERNAL_cbff1b48_26_UnaryGeometricCosKernel_cu_2ee9eea24cuda3std6ranges3__45__cpo5cdataE,(_ZN57_INTERNAL_cbff1b48_26_UnaryGeometricCosKernel_cu_2ee9eea24cuda3std6ranges3__45__cpo3endE - _ZN57_INTERNAL_cbff1b48_26_UnaryGeometricCosKernel_cu_2ee9eea24cuda3std6ranges3__45__cpo5cdataE)
_ZN57_INTERNAL_cbff1b48_26_UnaryGeometricCosKernel_cu_2ee9eea24cuda3std6ranges3__45__cpo5cdataE:
	.zero		1
	.type		_ZN57_INTERNAL_cbff1b48_26_UnaryGeometricCosKernel_cu_2ee9eea24cuda3std6ranges3__45__cpo3endE,@object
	.size		_ZN57_INTERNAL_cbff1b48_26_UnaryGeometricCosKernel_cu_2ee9eea24cuda3std6ranges3__45__cpo3endE,(_ZN57_INTERNAL_cbff1b48_26_UnaryGeometricCosKernel_cu_2ee9eea24cuda3std3__419piecewise_constructE - _ZN57_INTERNAL_cbff1b48_26_UnaryGeometricCosKernel_cu_2ee9eea24cuda3std6ranges3__45__cpo3endE)
_ZN57_INTERNAL_cbff1b48_26_UnaryGeometricCosKernel_cu_2ee9eea24cuda3std6ranges3__45__cpo3endE:
	.zero		1
	.type		_ZN57_INTERNAL_cbff1b48_26_UnaryGeometricCosKernel_cu_2ee9eea24cuda3std3__419piecewise_constructE,@object
	.size		_ZN57_INTERNAL_cbff1b48_26_UnaryGeometricCosKernel_cu_2ee9eea24cuda3std3__419piecewise_constructE,(_ZN57_INTERNAL_cbff1b48_26_UnaryGeometricCosKernel_cu_2ee9eea24cuda3std6ranges3__45__cpo5ssizeE - _ZN57_INTERNAL_cbff1b48_26_UnaryGeometricCosKernel_cu_2ee9eea24cuda3std3__419piecewise_constructE)
_ZN57_INTERNAL_cbff1b48_26_UnaryGeometricCosKernel_cu_2ee9eea24cuda3std3__419piecewise_constructE:
	.zero		1
	.type		_ZN57_INTERNAL_cbff1b48_26_UnaryGeometricCosKernel_cu_2ee9eea24cuda3std6ranges3__45__cpo5ssizeE,@object
	.size		_ZN57_INTERNAL_cbff1b48_26_UnaryGeometricCosKernel_cu_2ee9eea24cuda3std6ranges3__45__cpo5ssizeE,(_ZN57_INTERNAL_cbff1b48_26_UnaryGeometricCosKernel_cu_2ee9eea24cuda3std3__45__cpo3endE - _ZN57_INTERNAL_cbff1b48_26_UnaryGeometricCosKernel_cu_2ee9eea24cuda3std6ranges3__45__cpo5ssizeE)
_ZN57_INTERNAL_cbff1b48_26_UnaryGeometricCosKernel_cu_2ee9eea24cuda3std6ranges3__45__cpo5ssizeE:
	.zero		1
	.type		_ZN57_INTERNAL_cbff1b48_26_UnaryGeometricCosKernel_cu_2ee9eea24cuda3std3__45__cpo3endE,@object
	.size		_ZN57_INTERNAL_cbff1b48_26_UnaryGeometricCosKernel_cu_2ee9eea24cuda3std3__45__cpo3endE,(_ZN57_INTERNAL_cbff1b48_26_UnaryGeometricCosKernel_cu_2ee9eea24cuda3std6ranges3__45__cpo4cendE - _ZN57_INTERNAL_cbff1b48_26_UnaryGeometricCosKernel_cu_2ee9eea24cuda3std3__45__cpo3endE)
_ZN57_INTERNAL_cbff1b48_26_UnaryGeometricCosKernel_cu_2ee9eea24cuda3std3__45__cpo3endE:
	.zero		1
	.type		_ZN57_INTERNAL_cbff1b48_26_UnaryGeometricCosKernel_cu_2ee9eea24cuda3std6ranges3__45__cpo4cendE,@object
	.size		_ZN57_INTERNAL_cbff1b48_26_UnaryGeometricCosKernel_cu_2ee9eea24cuda3std6ranges3__45__cpo4cendE,(_ZN57_INTERNAL_cbff1b48_26_UnaryGeometricCosKernel_cu_2ee9eea24cuda3std3__45__cpo4rendE - _ZN57_INTERNAL_cbff1b48_26_UnaryGeometricCosKernel_cu_2ee9eea24cuda3std6ranges3__45__cpo4cendE)
_ZN57_INTERNAL_cbff1b48_26_UnaryGeometricCosKernel_cu_2ee9eea24cuda3std6ranges3__45__cpo4cendE:
	.zero		1
	.type		_ZN57_INTERNAL_cbff1b48_26_UnaryGeometricCosKernel_cu_2ee9eea24cuda3std3__45__cpo4rendE,@object
	.size		_ZN57_INTERNAL_cbff1b48_26_UnaryGeometricCosKernel_cu_2ee9eea24cuda3std3__45__cpo4rendE,(_ZN57_INTERNAL_cbff1b48_26_UnaryGeometricCosKernel_cu_2ee9eea24cuda3std6ranges3__45__cpo4prevE - _ZN57_INTERNAL_cbff1b48_26_UnaryGeometricCosKernel_cu_2ee9eea24cuda3std3__45__cpo4rendE)
_ZN57_INTERNAL_cbff1b48_26_UnaryGeometricCosKernel_cu_2ee9eea24cuda3std3__45__cpo4rendE:
	.zero		1
	.type		_ZN57_INTERNAL_cbff1b48_26_UnaryGeometricCosKernel_cu_2ee9eea24cuda3std6ranges3__45__cpo4prevE,@object
	.size		_ZN57_INTERNAL_cbff1b48_26_UnaryGeometricCosKernel_cu_2ee9eea24cuda3std6ranges3__45__cpo4prevE,(_ZN57_INTERNAL_cbff1b48_26_UnaryGeometricCosKernel_cu_2ee9eea24cuda3std6ranges3__45__cpo9iter_moveE - _ZN57_INTERNAL_cbff1b48_26_UnaryGeometricCosKernel_cu_2ee9eea24cuda3std6ranges3__45__cpo4prevE)
_ZN57_INTERNAL_cbff1b48_26_UnaryGeometricCosKernel_cu_2ee9eea24cuda3std6ranges3__45__cpo4prevE:
	.zero		1
	.type		_ZN57_INTERNAL_cbff1b48_26_UnaryGeometricCosKernel_cu_2ee9eea24cuda3std6ranges3__45__cpo9iter_moveE,@object
	.size		_ZN57_INTERNAL_cbff1b48_26_UnaryGeometricCosKernel_cu_2ee9eea24cuda3std6ranges3__45__cpo9iter_moveE,(.L_21 - _ZN57_INTERNAL_cbff1b48_26_UnaryGeometricCosKernel_cu_2ee9eea24cuda3std6ranges3__45__cpo9iter_moveE)
_ZN57_INTERNAL_cbff1b48_26_UnaryGeometricCosKernel_cu_2ee9eea24cuda3std6ranges3__45__cpo9iter_moveE:
	.zero		1
.L_21:


//--------------------- .nv.constant0._ZN2at6native18elementwise_kernelILi128ELi4EZNS0_15gpu_kernel_implIZZZNS0_15cos_kernel_cudaERNS_18TensorIteratorBaseEENKUlvE0_clEvENKUlvE2_clEvEUlN3c108BFloat16EE_EEvS4_RKT_EUliE_EEviT1_ --------------------------
	.section	.nv.constant0._ZN2at6native18elementwise_kernelILi128ELi4EZNS0_15gpu_kernel_implIZZZNS0_15cos_kernel_cudaERNS_18TensorIteratorBaseEENKUlvE0_clEvENKUlvE2_clEvEUlN3c108BFloat16EE_EEvS4_RKT_EUliE_EEviT1_,"a",@progbits
	.sectionflags	@""
	.align	4
.nv.constant0._ZN2at6native18elementwise_kernelILi128ELi4EZNS0_15gpu_kernel_implIZZZNS0_15cos_kernel_cudaERNS_18TensorIteratorBaseEENKUlvE0_clEvENKUlvE2_clEvEUlN3c108BFloat16EE_EEvS4_RKT_EUliE_EEviT1_:
	.zero		1440


//--------------------- .nv.constant0._ZN2at6native27unrolled_elementwise_kernelIZZZNS0_15cos_kernel_cudaERNS_18TensorIteratorBaseEENKUlvE0_clEvENKUlvE2_clEvEUlN3c108BFloat16EE_St5arrayIPcLm2EELi4E23TrivialOffsetCalculatorILi1EjESD_NS0_6memory12LoadWithCastILi1EEENSE_13StoreWithCastILi1EEEEEviT_T0_T2_T3_T4_T5_ --------------------------
	.section	.nv.constant0._ZN2at6native27unrolled_elementwise_kernelIZZZNS0_15cos_kernel_cudaERNS_18TensorIteratorBaseEENKUlvE0_clEvENKUlvE2_clEvEUlN3c108BFloat16EE_St5arrayIPcLm2EELi4E23TrivialOffsetCalculatorILi1EjESD_NS0_6memory12LoadWithCastILi1EEENSE_13StoreWithCastILi1EEEEEviT_T0_T2_T3_T4_T5_,"a",@progbits
	.sectionflags	@""
	.align	4
.nv.constant0._ZN2at6native27unrolled_elementwise_kernelIZZZNS0_15cos_kernel_cudaERNS_18TensorIteratorBaseEENKUlvE0_clEvENKUlvE2_clEvEUlN3c108BFloat16EE_St5arrayIPcLm2EELi4E23TrivialOffsetCalculatorILi1EjESD_NS0_6memory12LoadWithCastILi1EEENSE_13StoreWithCastILi1EEEEEviT_T0_T2_T3_T4_T5_:
	.zero		940


//--------------------- .nv.constant0._ZN2at6native18elementwise_kernelILi128ELi4EZNS0_22gpu_kernel_impl_nocastIZZZNS0_15cos_kernel_cudaERNS_18TensorIteratorBaseEENKUlvE0_clEvENKUlvE2_clEvEUlN3c108BFloat16EE_EEvS4_RKT_EUliE_EEviT1_ --------------------------
	.section	.nv.constant0._ZN2at6native18elementwise_kernelILi128ELi4EZNS0_22gpu_kernel_impl_nocastIZZZNS0_15cos_kernel_cudaERNS_18TensorIteratorBaseEENKUlvE0_clEvENKUlvE2_clEvEUlN3c108BFloat16EE_EEvS4_RKT_EUliE_EEviT1_,"a",@progbits
	.sectionflags	@""
	.align	4
.nv.constant0._ZN2at6native18elementwise_kernelILi128ELi4EZNS0_22gpu_kernel_impl_nocastIZZZNS0_15cos_kernel_cudaERNS_18TensorIteratorBaseEENKUlvE0_clEvENKUlvE2_clEvEUlN3c108BFloat16EE_EEvS4_RKT_EUliE_EEviT1_:
	.zero		1440


//--------------------- .nv.constant0._ZN2at6native27unrolled_elementwise_kernelIZZZNS0_15cos_kernel_cudaERNS_18TensorIteratorBaseEENKUlvE0_clEvENKUlvE2_clEvEUlN3c108BFloat16EE_St5arrayIPcLm2EELi4E23TrivialOffsetCalculatorILi1EjESD_NS0_6memory15LoadWithoutCastENSE_16StoreWithoutCastEEEviT_T0_T2_T3_T4_T5_ --------------------------
	.section	.nv.constant0._ZN2at6native27unrolled_elementwise_kernelIZZZNS0_15cos_kernel_cudaERNS_18TensorIteratorBaseEENKUlvE0_clEvENKUlvE2_clEvEUlN3c108BFloat16EE_St5arrayIPcLm2EELi4E23TrivialOffsetCalculatorILi1EjESD_NS0_6memory15LoadWithoutCastENSE_16StoreWithoutCastEEEviT_T0_T2_T3_T4_T5_,"a",@progbits
	.sectionflags	@""
	.align	4
.nv.constant0._ZN2at6native27unrolled_elementwise_kernelIZZZNS0_15cos_kernel_cudaERNS_18TensorIteratorBaseEENKUlvE0_clEvENKUlvE2_clEvEUlN3c108BFloat16EE_St5arrayIPcLm2EELi4E23TrivialOffsetCalculatorILi1EjESD_NS0_6memory15LoadWithoutCastENSE_16StoreWithoutCastEEEviT_T0_T2_T3_T4_T5_:
	.zero		924


//--------------------- .nv.constant0._ZN2at6native29vectorized_elementwise_kernelILi2EZZZNS0_15cos_kernel_cudaERNS_18TensorIteratorBaseEENKUlvE0_clEvENKUlvE2_clEvEUlN3c108BFloat16EE_St5arrayIPcLm2EEEEviT0_T1_ --------------------------
	.section	.nv.constant0._ZN2at6native29vectorized_elementwise_kernelILi2EZZZNS0_15cos_kernel_cudaERNS_18TensorIteratorBaseEENKUlvE0_clEvENKUlvE2_clEvEUlN3c108BFloat16EE_St5arrayIPcLm2EEEEviT0_T1_,"a",@progbits
	.sectionflags	@""
	.align	4
.nv.constant0._ZN2at6native29vectorized_elementwise_kernelILi2EZZZNS0_15cos_kernel_cudaERNS_18TensorIteratorBaseEENKUlvE0_clEvENKUlvE2_clEvEUlN3c108BFloat16EE_St5arrayIPcLm2EEEEviT0_T1_:
	.zero		920


//--------------------- .nv.constant0._ZN2at6native29vectorized_elementwise_kernelILi4EZZZNS0_15cos_kernel_cudaERNS_18TensorIteratorBaseEENKUlvE0_clEvENKUlvE2_clEvEUlN3c108BFloat16EE_St5arrayIPcLm2EEEEviT0_T1_ --------------------------
	.section	.nv.constant0._ZN2at6native29vectorized_elementwise_kernelILi4EZZZNS0_15cos_kernel_cudaERNS_18TensorIteratorBaseEENKUlvE0_clEvENKUlvE2_clEvEUlN3c108BFloat16EE_St5arrayIPcLm2EEEEviT0_T1_,"a",@progbits
	.sectionflags	@""
	.align	4
.nv.constant0._ZN2at6native29vectorized_elementwise_kernelILi4EZZZNS0_15cos_kernel_cudaERNS_18TensorIteratorBaseEENKUlvE0_clEvENKUlvE2_clEvEUlN3c108BFloat16EE_St5arrayIPcLm2EEEEviT0_T1_:
	.zero		920


//--------------------- .nv.constant0._ZN2at6native29vectorized_elementwise_kernelILi8EZZZNS0_15cos_kernel_cudaERNS_18TensorIteratorBaseEENKUlvE0_clEvENKUlvE2_clEvEUlN3c108BFloat16EE_St5arrayIPcLm2EEEEviT0_T1_ --------------------------
	.section	.nv.constant0._ZN2at6native29vectorized_elementwise_kernelILi8EZZZNS0_15cos_kernel_cudaERNS_18TensorIteratorBaseEENKUlvE0_clEvENKUlvE2_clEvEUlN3c108BFloat16EE_St5arrayIPcLm2EEEEviT0_T1_,"a",@progbits
	.sectionflags	@""
	.align	4
.nv.constant0._ZN2at6native29vectorized_elementwise_kernelILi8EZZZNS0_15cos_kernel_cudaERNS_18TensorIteratorBaseEENKUlvE0_clEvENKUlvE2_clEvEUlN3c108BFloat16EE_St5arrayIPcLm2EEEEviT0_T1_:
	.zero		920


//--------------------- .nv.constant0._ZN2at6native18elementwise_kernelILi128ELi4EZNS0_15gpu_kernel_implIZZZNS0_15cos_kernel_cudaERNS_18TensorIteratorBaseEENKUlvE0_clEvENKUlvE1_clEvEUlN3c104HalfEE_EEvS4_RKT_EUliE_EEviT1_ --------------------------
	.section	.nv.constant0._ZN2at6native18elementwise_kernelILi128ELi4EZNS0_15gpu_kernel_implIZZZNS0_15cos_kernel_cudaERNS_18TensorIteratorBaseEENKUlvE0_clEvENKUlvE1_clEvEUlN3c104HalfEE_EEvS4_RKT_EUliE_EEviT1_,"a",@progbits
	.sectionflags	@""
	.align	4
.nv.constant0._ZN2at6native18elementwise_kernelILi128ELi4EZNS0_15gpu_kernel_implIZZZNS0_15cos_kernel_cudaERNS_18TensorIteratorBaseEENKUlvE0_clEvENKUlvE1_clEvEUlN3c104HalfEE_EEvS4_RKT_EUliE_EEviT1_:
	.zero		1440


//--------------------- .nv.constant0._ZN2at6native27unrolled_elementwise_kernelIZZZNS0_15cos_kernel_cudaERNS_18TensorIteratorBaseEENKUlvE0_clEvENKUlvE1_clEvEUlN3c104HalfEE_St5arrayIPcLm2EELi4E23TrivialOffsetCalculatorILi1EjESD_NS0_6memory12LoadWithCastILi1EEENSE_13StoreWithCastILi1EEEEEviT_T0_T2_T3_T4_T5_ --------------------------
	.section	.nv.constant0._ZN2at6native27unrolled_elementwise_kernelIZZZNS0_15cos_kernel_cudaERNS_18TensorIteratorBaseEENKUlvE0_clEvENKUlvE1_clEvEUlN3c104HalfEE_St5arrayIPcLm2EELi4E23TrivialOffsetCalculatorILi1EjESD_NS0_6memory12LoadWithCastILi1EEENSE_13StoreWithCastILi1EEEEEviT_T0_T2_T3_T4_T5_,"a",@progbits
	.sectionflags	@""
	.align	4
.nv.constant0._ZN2at6native27unrolled_elementwise_kernelIZZZNS0_15cos_kernel_cudaERNS_18TensorIteratorBaseEENKUlvE0_clEvENKUlvE1_clEvEUlN3c104HalfEE_St5arrayIPcLm2EELi4E23TrivialOffsetCalculatorILi1EjESD_NS0_6memory12LoadWithCastILi1EEENSE_13StoreWithCastILi1EEEEEviT_T0_T2_T3_T4_T5_:
	.zero		940


//--------------------- .nv.constant0._ZN2at6native18elementwise_kernelILi128ELi4EZNS0_22gpu_kernel_impl_nocastIZZZNS0_15cos_kernel_cudaERNS_18TensorIteratorBaseEENKUlvE0_clEvENKUlvE1_clEvEUlN3c104HalfEE_EEvS4_RKT_EUliE_EEviT1_ --------------------------
	.section	.nv.constant0._ZN2at6native18elementwise_kernelILi128ELi4EZNS0_22gpu_kernel_impl_nocastIZZZNS0_15cos_kernel_cudaERNS_18TensorIteratorBaseEENKUlvE0_clEvENKUlvE1_clEvEUlN3c104HalfEE_EEvS4_RKT_EUliE_EEviT1_,"a",@progbits
	.sectionflags	@""
	.align	4
.nv.constant0._ZN2at6native18elementwise_kernelILi128ELi4EZNS0_22gpu_kernel_impl_nocastIZZZNS0_15cos_kernel_cudaERNS_18TensorIteratorBaseEENKUlvE0_clEvENKUlvE1_clEvEUlN3c104HalfEE_EEvS4_RKT_EUliE_EEviT1_:
	.zero		1440


//--------------------- .nv.constant0._ZN2at6native27unrolled_elementwise_kernelIZZZNS0_15cos_kernel_cudaERNS_18TensorIteratorBaseEENKUlvE0_clEvENKUlvE1_clEvEUlN3c104HalfEE_St5arrayIPcLm2EELi4E23TrivialOffsetCalculatorILi1EjESD_NS0_6memory15LoadWithoutCastENSE_16StoreWithoutCastEEEviT_T0_T2_T3_T4_T5_ --------------------------
	.section	.nv.constant0._ZN2at6native27unrolled_elementwise_kernelIZZZNS0_15cos_kernel_cudaERNS_18TensorIteratorBaseEENKUlvE0_clEvENKUlvE1_clEvEUlN3c104HalfEE_St5arrayIPcLm2EELi4E23TrivialOffsetCalculatorILi1EjESD_NS0_6memory15LoadWithoutCastENSE_16StoreWithoutCastEEEviT_T0_T2_T3_T4_T5_,"a",@progbits
	.sectionflags	@""
	.align	4
.nv.constant0._ZN2at6native27unrolled_elementwise_kernelIZZZNS0_15cos_kernel_cudaERNS_18TensorIteratorBaseEENKUlvE0_clEvENKUlvE1_clEvEUlN3c104HalfEE_St5arrayIPcLm2EELi4E23TrivialOffsetCalculatorILi1EjESD_NS0_6memory15LoadWithoutCastENSE_16StoreWithoutCastEEEviT_T0_T2_T3_T4_T5_:
	.zero		924


//--------------------- .nv.constant0._ZN2at6native29vectorized_elementwise_kernelILi2EZZZNS0_15cos_kernel_cudaERNS_18TensorIteratorBaseEENKUlvE0_clEvENKUlvE1_clEvEUlN3c104HalfEE_St5arrayIPcLm2EEEEviT0_T1_ --------------------------
	.section	.nv.constant0._ZN2at6native29vectorized_elementwise_kernelILi2EZZZNS0_15cos_kernel_cudaERNS_18TensorIteratorBaseEENKUlvE0_clEvENKUlvE1_clEvEUlN3c104HalfEE_St5arrayIPcLm2EEEEviT0_T1_,"a",@progbits
	.sectionflags	@""
	.align	4
.nv.constant0._ZN2at6native29vectorized_elementwise_kernelILi2EZZZNS0_15cos_kernel_cudaERNS_18TensorIteratorBaseEENKUlvE0_clEvENKUlvE1_clEvEUlN3c104HalfEE_St5arrayIPcLm2EEEEviT0_T1_:
	.zero		920


//--------------------- .nv.constant0._ZN2at6native29vectorized_elementwise_kernelILi4EZZZNS0_15cos_kernel_cudaERNS_18TensorIteratorBaseEENKUlvE0_clEvENKUlvE1_clEvEUlN3c104HalfEE_St5arrayIPcLm2EEEEviT0_T1_ --------------------------
	.section	.nv.constant0._ZN2at6native29vectorized_elementwise_kernelILi4EZZZNS0_15cos_kernel_cudaERNS_18TensorIteratorBaseEENKUlvE0_clEvENKUlvE1_clEvEUlN3c104HalfEE_St5arrayIPcLm2EEEEviT0_T1_,"a",@progbits
	.sectionflags	@""
	.align	4
.nv.constant0._ZN2at6native29vectorized_elementwise_kernelILi4EZZZNS0_15cos_kernel_cudaERNS_18TensorIteratorBaseEENKUlvE0_clEvENKUlvE1_clEvEUlN3c104HalfEE_St5arrayIPcLm2EEEEviT0_T1_:
	.zero		920


//--------------------- .nv.constant0._ZN2at6native29vectorized_elementwise_kernelILi8EZZZNS0_15cos_kernel_cudaERNS_18TensorIteratorBaseEENKUlvE0_clEvENKUlvE1_clEvEUlN3c104HalfEE_St5arrayIPcLm2EEEEviT0_T1_ --------------------------
	.section	.nv.constant0._ZN2at6native29vectorized_elementwise_kernelILi8EZZZNS0_15cos_kernel_cudaERNS_18TensorIteratorBaseEENKUlvE0_clEvENKUlvE1_clEvEUlN3c104HalfEE_St5arrayIPcLm2EEEEviT0_T1_,"a",@progbits
	.sectionflags	@""
	.align	4
.nv.constant0._ZN2at6native29vectorized_elementwise_kernelILi8EZZZNS0_15cos_kernel_cudaERNS_18TensorIteratorBaseEENKUlvE0_clEvENKUlvE1_clEvEUlN3c104HalfEE_St5arrayIPcLm2EEEEviT0_T1_:
	.zero		920


//--------------------- .nv.constant0._ZN2at6native18elementwise_kernelILi128ELi4EZNS0_15gpu_kernel_implIZZZNS0_15cos_kernel_cudaERNS_18TensorIteratorBaseEENKUlvE0_clEvENKUlvE0_clEvEUlfE_EEvS4_RKT_EUliE_EEviT1_ --------------------------
	.section	.nv.constant0._ZN2at6native18elementwise_kernelILi128ELi4EZNS0_15gpu_kernel_implIZZZNS0_15cos_kernel_cudaERNS_18TensorIteratorBaseEENKUlvE0_clEvENKUlvE0_clEvEUlfE_EEvS4_RKT_EUliE_EEviT1_,"a",@progbits
	.sectionflags	@""
	.align	4
.nv.constant0._ZN2at6native18elementwise_kernelILi128ELi4EZNS0_15gpu_kernel_implIZZZNS0_15cos_kernel_cudaERNS_18TensorIteratorBaseEENKUlvE0_clEvENKUlvE0_clEvEUlfE_EEvS4_RKT_EUliE_EEviT1_:
	.zero		1440


//--------------------- .nv.constant0._ZN2at6native27unrolled_elementwise_kernelIZZZNS0_15cos_kernel_cudaERNS_18TensorIteratorBaseEENKUlvE0_clEvENKUlvE0_clEvEUlfE_St5arrayIPcLm2EELi4E23TrivialOffsetCalculatorILi1EjESB_NS0_6memory12LoadWithCastILi1EEENSC_13StoreWithCastILi1EEEEEviT_T0_T2_T3_T4_T5_ --------------------------
	.section	.nv.constant0._ZN2at6native27unrolled_elementwise_kernelIZZZNS0_15cos_kernel_cudaERNS_18TensorIteratorBaseEENKUlvE0_clEvENKUlvE0_clEvEUlfE_St5arrayIPcLm2EELi4E23TrivialOffsetCalculatorILi1EjESB_NS0_6memory12LoadWithCastILi1EEENSC_13StoreWithCastILi1EEEEEviT_T0_T2_T3_T4_T5_,"a",@progbits
	.sectionflags	@""
	.align	4
.nv.constant0._ZN2at6native27unrolled_elementwise_kernelIZZZNS0_15cos_kernel_cudaERNS_18TensorIteratorBaseEENKUlvE0_clEvENKUlvE0_clEvEUlfE_St5arrayIPcLm2EELi4E23TrivialOffsetCalculatorILi1EjESB_NS0_6memory12LoadWithCastILi1EEENSC_13StoreWithCastILi1EEEEEviT_T0_T2_T3_T4_T5_:
	.zero		940


//--------------------- .nv.constant0._ZN2at6native18elementwise_kernelILi128ELi2EZNS0_22gpu_kernel_impl_nocastIZZZNS0_15cos_kernel_cudaERNS_18TensorIteratorBaseEENKUlvE0_clEvENKUlvE0_clEvEUlfE_EEvS4_RKT_EUliE_EEviT1_ --------------------------
	.section	.nv.constant0._ZN2at6native18elementwise_kernelILi128ELi2EZNS0_22gpu_kernel_impl_nocastIZZZNS0_15cos_kernel_cudaERNS_18TensorIteratorBaseEENKUlvE0_clEvENKUlvE0_clEvEUlfE_EEvS4_RKT_EUliE_EEviT1_,"a",@progbits
	.sectionflags	@""
	.align	4
.nv.constant0._ZN2at6native18elementwise_kernelILi128ELi2EZNS0_22gpu_kernel_impl_nocastIZZZNS0_15cos_kernel_cudaERNS_18TensorIteratorBaseEENKUlvE0_clEvENKUlvE0_clEvEUlfE_EEvS4_RKT_EUliE_EEviT1_:
	.zero		1440


//--------------------- .nv.constant0._ZN2at6native27unrolled_elementwise_kernelIZZZNS0_15cos_kernel_cudaERNS_18TensorIteratorBaseEENKUlvE0_clEvENKUlvE0_clEvEUlfE_St5arrayIPcLm2EELi4E23TrivialOffsetCalculatorILi1EjESB_NS0_6memory15LoadWithoutCastENSC_16StoreWithoutCastEEEviT_T0_T2_T3_T4_T5_ --------------------------
	.section	.nv.constant0._ZN2at6native27unrolled_elementwise_kernelIZZZNS0_15cos_kernel_cudaERNS_18TensorIteratorBaseEENKUlvE0_clEvENKUlvE0_clEvEUlfE_St5arrayIPcLm2EELi4E23TrivialOffsetCalculatorILi1EjESB_NS0_6memory15LoadWithoutCastENSC_16StoreWithoutCastEEEviT_T0_T2_T3_T4_T5_,"a",@progbits
	.sectionflags	@""
	.align	4
.nv.constant0._ZN2at6native27unrolled_elementwise_kernelIZZZNS0_15cos_kernel_cudaERNS_18TensorIteratorBaseEENKUlvE0_clEvENKUlvE0_clEvEUlfE_St5arrayIPcLm2EELi4E23TrivialOffsetCalculatorILi1EjESB_NS0_6memory15LoadWithoutCastENSC_16StoreWithoutCastEEEviT_T0_T2_T3_T4_T5_:
	.zero		924


//--------------------- .nv.constant0._ZN2at6native29vectorized_elementwise_kernelILi2EZZZNS0_15cos_kernel_cudaERNS_18TensorIteratorBaseEENKUlvE0_clEvENKUlvE0_clEvEUlfE_St5arrayIPcLm2EEEEviT0_T1_ --------------------------
	.section	.nv.constant0._ZN2at6native29vectorized_elementwise_kernelILi2EZZZNS0_15cos_kernel_cudaERNS_18TensorIteratorBaseEENKUlvE0_clEvENKUlvE0_clEvEUlfE_St5arrayIPcLm2EEEEviT0_T1_,"a",@progbits
	.sectionflags	@""
	.align	4
.nv.constant0._ZN2at6native29vectorized_elementwise_kernelILi2EZZZNS0_15cos_kernel_cudaERNS_18TensorIteratorBaseEENKUlvE0_clEvENKUlvE0_clEvEUlfE_St5arrayIPcLm2EEEEviT0_T1_:
	.zero		920


//--------------------- .nv.constant0._ZN2at6native29vectorized_elementwise_kernelILi4EZZZNS0_15cos_kernel_cudaERNS_18TensorIteratorBaseEENKUlvE0_clEvENKUlvE0_clEvEUlfE_St5arrayIPcLm2EEEEviT0_T1_ --------------------------
	.section	.nv.constant0._ZN2at6native29vectorized_elementwise_kernelILi4EZZZNS0_15cos_kernel_cudaERNS_18TensorIteratorBaseEENKUlvE0_clEvENKUlvE0_clEvEUlfE_St5arrayIPcLm2EEEEviT0_T1_,"a",@progbits
	.sectionflags	@""
	.align	4
.nv.constant0._ZN2at6native29vectorized_elementwise_kernelILi4EZZZNS0_15cos_kernel_cudaERNS_18TensorIteratorBaseEENKUlvE0_clEvENKUlvE0_clEvEUlfE_St5arrayIPcLm2EEEEviT0_T1_:
	.zero		920


//--------------------- .nv.constant0._ZN2at6native29vectorized_elementwise_kernelILi8EZZZNS0_15cos_kernel_cudaERNS_18TensorIteratorBaseEENKUlvE0_clEvENKUlvE0_clEvEUlfE_St5arrayIPcLm2EEEEviT0_T1_ --------------------------
	.section	.nv.constant0._ZN2at6native29vectorized_elementwise_kernelILi8EZZZNS0_15cos_kernel_cudaERNS_18TensorIteratorBaseEENKUlvE0_clEvENKUlvE0_clEvEUlfE_St5arrayIPcLm2EEEEviT0_T1_,"a",@progbits
	.sectionflags	@""
	.align	4
.nv.constant0._ZN2at6native29vectorized_elementwise_kernelILi8EZZZNS0_15cos_kernel_cudaERNS_18TensorIteratorBaseEENKUlvE0_clEvENKUlvE0_clEvEUlfE_St5arrayIPcLm2EEEEviT0_T1_:
	.zero		920


//--------------------- .nv.constant0._ZN2at6native18elementwise_kernelILi128ELi4EZNS0_15gpu_kernel_implIZZZNS0_15cos_kernel_cudaERNS_18TensorIteratorBaseEENKUlvE0_clEvENKUlvE_clEvEUldE_EEvS4_RKT_EUliE_EEviT1_ --------------------------
	.section	.nv.constant0._ZN2at6native18elementwise_kernelILi128ELi4EZNS0_15gpu_kernel_implIZZZNS0_15cos_kernel_cudaERNS_18TensorIteratorBaseEENKUlvE0_clEvENKUlvE_clEvEUldE_EEvS4_RKT_EUliE_EEviT1_,"a",@progbits
	.sectionflags	@""
	.align	4
.nv.constant0._ZN2at6native18elementwise_kernelILi128ELi4EZNS0_15gpu_kernel_implIZZZNS0_15cos_kernel_cudaERNS_18TensorIteratorBaseEENKUlvE0_clEvENKUlvE_clEvEUldE_EEvS4_RKT_EUliE_EEviT1_:
	.zero		1440


//--------------------- .nv.constant0._ZN2at6native27unrolled_elementwise_kernelIZZZNS0_15cos_kernel_cudaERNS_18TensorIteratorBaseEENKUlvE0_clEvENKUlvE_clEvEUldE_St5arrayIPcLm2EELi4E23TrivialOffsetCalculatorILi1EjESB_NS0_6memory12LoadWithCastILi1EEENSC_13StoreWithCastILi1EEEEEviT_T0_T2_T3_T4_T5_ --------------------------
	.section	.nv.constant0._ZN2at6native27unrolled_elementwise_kernelIZZZNS0_15cos_kernel_cudaERNS_18TensorIteratorBaseEENKUlvE0_clEvENKUlvE_clEvEUldE_St5arrayIPcLm2EELi4E23TrivialOffsetCalculatorILi1EjESB_NS0_6memory12LoadWithCastILi1EEENSC_13StoreWithCastILi1EEEEEviT_T0_T2_T3_T4_T5_,"a",@progbits
	.sectionflags	@""
	.align	4
.nv.constant0._ZN2at6native27unrolled_elementwise_kernelIZZZNS0_15cos_kernel_cudaERNS_18TensorIteratorBaseEENKUlvE0_clEvENKUlvE_clEvEUldE_St5arrayIPcLm2EELi4E23TrivialOffsetCalculatorILi1EjESB_NS0_6memory12LoadWithCastILi1EEENSC_13StoreWithCastILi1EEEEEviT_T0_T2_T3_T4_T5_:
	.zero		940


//--------------------- .nv.constant0._ZN2at6native18elementwise_kernelILi128ELi2EZNS0_22gpu_kernel_impl_nocastIZZZNS0_15cos_kernel_cudaERNS_18TensorIteratorBaseEENKUlvE0_clEvENKUlvE_clEvEUldE_EEvS4_RKT_EUliE_EEviT1_ --------------------------
	.section	.nv.constant0._ZN2at6native18elementwise_kernelILi128ELi2EZNS0_22gpu_kernel_impl_nocastIZZZNS0_15cos_kernel_cudaERNS_18TensorIteratorBaseEENKUlvE0_clEvENKUlvE_clEvEUldE_EEvS4_RKT_EUliE_EEviT1_,"a",@progbits
	.sectionflags	@""
	.align	4
.nv.constant0._ZN2at6native18elementwise_kernelILi128ELi2EZNS0_22gpu_kernel_impl_nocastIZZZNS0_15cos_kernel_cudaERNS_18TensorIteratorBaseEENKUlvE0_clEvENKUlvE_clEvEUldE_EEvS4_RKT_EUliE_EEviT1_:
	.zero		1440


//--------------------- .nv.constant0._ZN2at6native27unrolled_elementwise_kernelIZZZNS0_15cos_kernel_cudaERNS_18TensorIteratorBaseEENKUlvE0_clEvENKUlvE_clEvEUldE_St5arrayIPcLm2EELi4E23TrivialOffsetCalculatorILi1EjESB_NS0_6memory15LoadWithoutCastENSC_16StoreWithoutCastEEEviT_T0_T2_T3_T4_T5_ --------------------------
	.section	.nv.constant0._ZN2at6native27unrolled_elementwise_kernelIZZZNS0_15cos_kernel_cudaERNS_18TensorIteratorBaseEENKUlvE0_clEvENKUlvE_clEvEUldE_St5arrayIPcLm2EELi4E23TrivialOffsetCalculatorILi1EjESB_NS0_6memory15LoadWithoutCastENSC_16StoreWithoutCastEEEviT_T0_T2_T3_T4_T5_,"a",@progbits
	.sectionflags	@""
	.align	4
.nv.constant0._ZN2at6native27unrolled_elementwise_kernelIZZZNS0_15cos_kernel_cudaERNS_18TensorIteratorBaseEENKUlvE0_clEvENKUlvE_clEvEUldE_St5arrayIPcLm2EELi4E23TrivialOffsetCalculatorILi1EjESB_NS0_6memory15LoadWithoutCastENSC_16StoreWithoutCastEEEviT_T0_T2_T3_T4_T5_:
	.zero		924


//--------------------- .nv.constant0._ZN2at6native29vectorized_elementwise_kernelILi2EZZZNS0_15cos_kernel_cudaERNS_18TensorIteratorBaseEENKUlvE0_clEvENKUlvE_clEvEUldE_St5arrayIPcLm2EEEEviT0_T1_ --------------------------
	.section	.nv.constant0._ZN2at6native29vectorized_elementwise_kernelILi2EZZZNS0_15cos_kernel_cudaERNS_18TensorIteratorBaseEENKUlvE0_clEvENKUlvE_clEvEUldE_St5arrayIPcLm2EEEEviT0_T1_,"a",@progbits
	.sectionflags	@""
	.align	4
.nv.constant0._ZN2at6native29vectorized_elementwise_kernelILi2EZZZNS0_15cos_kernel_cudaERNS_18TensorIteratorBaseEENKUlvE0_clEvENKUlvE_clEvEUldE_St5arrayIPcLm2EEEEviT0_T1_:
	.zero		920


//--------------------- .nv.constant0._ZN2at6native29vectorized_elementwise_kernelILi4EZZZNS0_15cos_kernel_cudaERNS_18TensorIteratorBaseEENKUlvE0_clEvENKUlvE_clEvEUldE_St5arrayIPcLm2EEEEviT0_T1_ --------------------------
	.section	.nv.constant0._ZN2at6native29vectorized_elementwise_kernelILi4EZZZNS0_15cos_kernel_cudaERNS_18TensorIteratorBaseEENKUlvE0_clEvENKUlvE_clEvEUldE_St5arrayIPcLm2EEEEviT0_T1_,"a",@progbits
	.sectionflags	@""
	.align	4
.nv.constant0._ZN2at6native29vectorized_elementwise_kernelILi4EZZZNS0_15cos_kernel_cudaERNS_18TensorIteratorBaseEENKUlvE0_clEvENKUlvE_clEvEUldE_St5arrayIPcLm2EEEEviT0_T1_:
	.zero		920


//--------------------- .nv.constant0._ZN2at6native29vectorized_elementwise_kernelILi8EZZZNS0_15cos_kernel_cudaERNS_18TensorIteratorBaseEENKUlvE0_clEvENKUlvE_clEvEUldE_St5arrayIPcLm2EEEEviT0_T1_ --------------------------
	.section	.nv.constant0._ZN2at6native29vectorized_elementwise_kernelILi8EZZZNS0_15cos_kernel_cudaERNS_18TensorIteratorBaseEENKUlvE0_clEvENKUlvE_clEvEUldE_St5arrayIPcLm2EEEEviT0_T1_,"a",@progbits
	.sectionflags	@""
	.align	4
.nv.constant0._ZN2at6native29vectorized_elementwise_kernelILi8EZZZNS0_15cos_kernel_cudaERNS_18TensorIteratorBaseEENKUlvE0_clEvENKUlvE_clEvEUldE_St5arrayIPcLm2EEEEviT0_T1_:
	.zero		920


//--------------------- SYMBOLS --------------------------

	.type		.nv.reservedSmem.offset0,@object
	.size		.nv.reservedSmem.offset0,0x4
	.type		__assertfail,@function
